	.target	sm_90a

	.elftype	@"ET_EXEC"


//--------------------- .note.nv.tkinfo           --------------------------
	.section	.note.nv.tkinfo,"",@"SHT_NOTE"
	.sectionflags	@"SHF_NOTE_NV_TKINFO"
	.tkinfo
        /*0018*/ 	.word	0x00000002
        /*0030*/ 	.string	""
        /*0030*/ 	.string	"ptxas"
        /*0030*/ 	.string	"Cuda compilation tools, release 13.0, V13.0.88"
        /*0030*/ 	.string	"Build cuda_13.0.r13.0/compiler.36424714_0"
        /*0030*/ 	.string	"-arch sm_90a -m 64 "



//--------------------- .note.nv.cuinfo           --------------------------
	.section	.note.nv.cuinfo,"",@"SHT_NOTE"
	.sectionflags	@"SHF_NOTE_NV_CUINFO"
        /*0018*/ 	.short	0x0002
        /*001a*/ 	.short	0x005a
        /*001c*/ 	.short	0x0082
	.zero		2


//--------------------- .nv.info                  --------------------------
	.section	.nv.info,"",@"SHT_CUDA_INFO"
	.align	4


	//----- nvinfo : EIATTR_REGCOUNT
	.align		4
        /*0000*/ 	.byte	0x04, 0x2f
        /*0002*/ 	.short	(.L_16 - .L_15)
	.align		4
.L_15:
        /*0004*/ 	.word	index@(_ZN7cutlass13device_kernelINS_4fmha6kernel13FmhaKernelTmaINS1_10collective15FmhaMainloopTmaINS_10bfloat16_tEfN4cute5tupleIJNS7_1CILi64EEENS9_ILi256EEENS9_ILi512EEEEEENS4_13DefaultFusionEJEEENS4_15FmhaFwdEpilogueIS6_fNS8_IJSA_SC_SB_EEEEEJEEEEEvNT_6ParamsE)
        /*0008*/ 	.word	0x000000ff


	//----- nvinfo : EIATTR_FRAME_SIZE
	.align		4
.L_16:
        /*000c*/ 	.byte	0x04, 0x11
        /*000e*/ 	.short	(.L_18 - .L_17)
	.align		4
.L_17:
        /*0010*/ 	.word	index@($__internal_0_$__cuda_sm20_rcp_rn_f32_slowpath)
        /*0014*/ 	.word	0x00002e38


	//----- nvinfo : EIATTR_FRAME_SIZE
	.align		4
.L_18:
        /*0018*/ 	.byte	0x04, 0x11
        /*001a*/ 	.short	(.L_20 - .L_19)
	.align		4
.L_19:
        /*001c*/ 	.word	index@(_ZN7cutlass13device_kernelINS_4fmha6kernel13FmhaKernelTmaINS1_10collective15FmhaMainloopTmaINS_10bfloat16_tEfN4cute5tupleIJNS7_1CILi64EEENS9_ILi256EEENS9_ILi512EEEEEENS4_13DefaultFusionEJEEENS4_15FmhaFwdEpilogueIS6_fNS8_IJSA_SC_SB_EEEEEJEEEEEvNT_6ParamsE)
        /*0020*/ 	.word	0x00002e38


	//----- nvinfo : EIATTR_MIN_STACK_SIZE
	.align		4
.L_20:
        /*0024*/ 	.byte	0x04, 0x12
        /*0026*/ 	.short	(.L_22 - .L_21)
	.align		4
.L_21:
        /*0028*/ 	.word	index@(_ZN7cutlass13device_kernelINS_4fmha6kernel13FmhaKernelTmaINS1_10collective15FmhaMainloopTmaINS_10bfloat16_tEfN4cute5tupleIJNS7_1CILi64EEENS9_ILi256EEENS9_ILi512EEEEEENS4_13DefaultFusionEJEEENS4_15FmhaFwdEpilogueIS6_fNS8_IJSA_SC_SB_EEEEEJEEEEEvNT_6ParamsE)
        /*002c*/ 	.word	0x00002e38
.L_22:


//--------------------- .nv.compat                --------------------------
	.section	.nv.compat,"",@"SHT_CUDA_COMPAT_INFO"
	.align	4
        /*0000*/ 	.byte	0x02, 0x09, 0x01, 0x00, 0x02, 0x02, 0x04, 0x00, 0x02, 0x05, 0x05, 0x00, 0x03, 0x07, 0x01, 0x01
        /*0010*/ 	.byte	0x02, 0x03, 0x01, 0x00, 0x02, 0x06, 0x01, 0x00, 0x04, 0x0b, 0x08, 0x00, 0x00, 0x00, 0x00, 0x00
        /*0020*/ 	.byte	0x00, 0x00, 0x00, 0x00


//--------------------- .nv.info._ZN7cutlass13device_kernelINS_4fmha6kernel13FmhaKernelTmaINS1_10collective15FmhaMainloopTmaINS_10bfloat16_tEfN4cute5tupleIJNS7_1CILi64EEENS9_ILi256EEENS9_ILi512EEEEEENS4_13DefaultFusionEJEEENS4_15FmhaFwdEpilogueIS6_fNS8_IJSA_SC_SB_EEEEEJEEEEEvNT_6ParamsE --------------------------
	.section	.nv.info._ZN7cutlass13device_kernelINS_4fmha6kernel13FmhaKernelTmaINS1_10collective15FmhaMainloopTmaINS_10bfloat16_tEfN4cute5tupleIJNS7_1CILi64EEENS9_ILi256EEENS9_ILi512EEEEEENS4_13DefaultFusionEJEEENS4_15FmhaFwdEpilogueIS6_fNS8_IJSA_SC_SB_EEEEEJEEEEEvNT_6ParamsE,"",@"SHT_CUDA_INFO"
	.sectionflags	@""
	.align	4


	//----- nvinfo : EIATTR_CUDA_API_VERSION
	.align		4
        /*0000*/ 	.byte	0x04, 0x37
        /*0002*/ 	.short	(.L_24 - .L_23)
.L_23:
        /*0004*/ 	.word	0x00000082


	//----- nvinfo : EIATTR_KPARAM_INFO
	.align		4
.L_24:
        /*0008*/ 	.byte	0x04, 0x17
        /*000a*/ 	.short	(.L_26 - .L_25)
.L_25:
        /*000c*/ 	.word	0x00000000
        /*0010*/ 	.short	0x0000
        /*0012*/ 	.short	0x0070
        /*0014*/ 	.byte	0x00, 0xf0, 0x01, 0x20


	//----- nvinfo : EIATTR_SPARSE_MMA_MASK
	.align		4
.L_26:
        /*0018*/ 	.byte	0x03, 0x50
        /*001a*/ 	.short	0x0000


	//----- nvinfo : EIATTR_MAXREG_COUNT
	.align		4
        /*001c*/ 	.byte	0x03, 0x1b
        /*001e*/ 	.short	0x00ff


	//----- nvinfo : EIATTR_NUM_BARRIERS
	.align		4
        /*0020*/ 	.byte	0x02, 0x4c
        /*0022*/ 	.byte	0x02
	.zero		1


	//----- nvinfo : EIATTR_EXTERNS
	.align		4
        /*0024*/ 	.byte	0x04, 0x0f
        /*0026*/ 	.short	(.L_28 - .L_27)


	//   ....[0]....
	.align		4
.L_27:
        /*0028*/ 	.word	index@(__assertfail)


	//----- nvinfo : EIATTR_ANNOTATIONS
	.align		4
.L_28:
        /*002c*/ 	.byte	0x04, 0x55
        /*002e*/ 	.short	(.L_30 - .L_29)


	//   ....[0]....
.L_29:
        /*0030*/ 	.word	0x00000001
        /*0034*/ 	.byte	0x40, 0x21, 0x00, 0x00, 0x01, 0x00, 0x00, 0x00, 0x30, 0x22, 0x00, 0x00, 0x01, 0x00, 0x00, 0x00
        /* <DEDUP_REMOVED lines=1003> */
        /*3ef4*/ 	.byte	0x70, 0x1b, 0x01, 0x00


	//----- nvinfo : EIATTR_MERCURY_ISA_VERSION
	.align		4
.L_30:
        /*3ef8*/ 	.byte	0x03, 0x5f
        /*3efa*/ 	.short	0x0101


	//----- nvinfo : EIATTR_COOP_GROUP_MASK_REGIDS
	.align		4
        /*3efc*/ 	.byte	0x04, 0x29
        /*3efe*/ 	.short	(.L_32 - .L_31)


	//   ....[0]....
.L_31:
        /*3f00*/ 	.word	0xffffffff


	//   ....[1]....
        /*3f04*/ 	.word	0xffffffff


	//   ....[2]....
        /*3f08*/ 	.word	0xffffffff


	//   ....[3]....
        /*3f0c*/ 	.word	0xffffffff


	//   ....[4]....
        /*3f10*/ 	.word	0xffffffff


	//   ....[5]....
        /*3f14*/ 	.word	0xffffffff


	//   ....[6]....
        /*3f18*/ 	.word	0xffffffff


	//   ....[7]....
        /*3f1c*/ 	.word	0xffffffff


	//   ....[8]....
        /*3f20*/ 	.word	0xffffffff


	//   ....[9]....
        /*3f24*/ 	.word	0xffffffff


	//   ....[10]....
        /*3f28*/ 	.word	0xffffffff


	//   ....[11]....
        /*3f2c*/ 	.word	0xffffffff


	//   ....[12]....
        /*3f30*/ 	.word	0xffffffff


	//   ....[13]....
        /*3f34*/ 	.word	0xffffffff


	//   ....[14]....
        /*3f38*/ 	.word	0xffffffff


	//   ....[15]....
        /*3f3c*/ 	.word	0xffffffff


	//   ....[16]....
        /*3f40*/ 	.word	0xffffffff


	//----- nvinfo : EIATTR_COOP_GROUP_INSTR_OFFSETS
	.align		4
.L_32:
        /*3f44*/ 	.byte	0x04, 0x28
        /*3f46*/ 	.short	(.L_34 - .L_33)


	//   ....[0]....
.L_33:
        /*3f48*/ 	.word	0x00000060


	//   ....[1]....
        /*3f4c*/ 	.word	0x000001b0


	//   ....[2]....
        /*3f50*/ 	.word	0x000002f0


	//   ....[3]....
        /*3f54*/ 	.word	0x000004a0


	//   ....[4]....
        /*3f58*/ 	.word	0x00000650


	//   ....[5]....
        /*3f5c*/ 	.word	0x00004450


	//   ....[6]....
        /*3f60*/ 	.word	0x00004490


	//   ....[7]....
        /*3f64*/ 	.word	0x000044b0


	//   ....[8]....
        /*3f68*/ 	.word	0x000044d0


	//   ....[9]....
        /*3f6c*/ 	.word	0x00025280


	//   ....[10]....
        /*3f70*/ 	.word	0x000252e0


	//   ....[11]....
        /*3f74*/ 	.word	0x00025310


	//   ....[12]....
        /*3f78*/ 	.word	0x00025360


	//   ....[13]....
        /*3f7c*/ 	.word	0x000460a0


	//   ....[14]....
        /*3f80*/ 	.word	0x000460d0


	//   ....[15]....
        /*3f84*/ 	.word	0x00046120


	//   ....[16]....
        /*3f88*/ 	.word	0x00046130


	//----- nvinfo : EIATTR_SYSCALL_OFFSETS
	.align		4
.L_34:
        /*3f8c*/ 	.byte	0x04, 0x46
        /*3f8e*/ 	.short	(.L_36 - .L_35)


	//   ....[0]....
.L_35:
        /*3f90*/ 	.word	0x000489d0


	//   ....[1]....
        /*3f94*/ 	.word	0x00048ac0


	//----- nvinfo : EIATTR_MBARRIER_INSTR_OFFSETS
	.align		4
.L_36:
        /*3f98*/ 	.byte	0x04, 0x39
        /*3f9a*/ 	.short	(.L_38 - .L_37)


	//   ....[0]....
.L_37:
        /*3f9c*/ 	.word	0x000002c0
        /*3fa0*/ 	.word	0x000000ff
        /*3fa4*/ 	.word	0x00110040
        /*3fa8*/ 	.short	0x0100
        /*3faa*/ 	.byte	0x08
	.zero		1


	//   ....[1]....
        /*3fac*/ 	.word	0x000002d0
        /*3fb0*/ 	.word	0x000000ff
        /*3fb4*/ 	.word	0x00110048
        /*3fb8*/ 	.short	0x0100
        /*3fba*/ 	.byte	0x08
	.zero		1


	//   ....[2]....
        /*3fbc*/ 	.word	0x00000410
        /*3fc0*/ 	.word	0x000000ff
        /*3fc4*/ 	.word	0x00110000
        /*3fc8*/ 	.short	0x0100
        /*3fca*/ 	.byte	0x08
	.zero		1


	//   ....[3]....
        /*3fcc*/ 	.word	0x00000420
        /*3fd0*/ 	.word	0x000000ff
        /*3fd4*/ 	.word	0x00110020
        /*3fd8*/ 	.short	0x0100
        /*3fda*/ 	.byte	0x08
	.zero		1


	//   ....[4]....
        /*3fdc*/ 	.word	0x00000430
        /*3fe0*/ 	.word	0x000000ff
        /*3fe4*/ 	.word	0x00110008
        /*3fe8*/ 	.short	0x0100
        /*3fea*/ 	.byte	0x08
	.zero		1


	//   ....[5]....
        /*3fec*/ 	.word	0x00000440
        /*3ff0*/ 	.word	0x000000ff
        /*3ff4*/ 	.word	0x00110028
        /*3ff8*/ 	.short	0x0100
        /*3ffa*/ 	.byte	0x08
	.zero		1


	//   ....[6]....
        /*3ffc*/ 	.word	0x00000450
        /*4000*/ 	.word	0x000000ff
        /*4004*/ 	.word	0x00110010
        /*4008*/ 	.short	0x0100
        /*400a*/ 	.byte	0x08
	.zero		1


	//   ....[7]....
        /*400c*/ 	.word	0x00000460
        /*4010*/ 	.word	0x000000ff
        /*4014*/ 	.word	0x00110030
        /*4018*/ 	.short	0x0100
        /*401a*/ 	.byte	0x08
	.zero		1


	//   ....[8]....
        /*401c*/ 	.word	0x00000470
        /*4020*/ 	.word	0x000000ff
        /*4024*/ 	.word	0x00110018
        /*4028*/ 	.short	0x0100
        /*402a*/ 	.byte	0x08
	.zero		1


	//   ....[9]....
        /*402c*/ 	.word	0x00000480
        /*4030*/ 	.word	0x000000ff
        /*4034*/ 	.word	0x00110038
        /*4038*/ 	.short	0x0100
        /*403a*/ 	.byte	0x08
	.zero		1


	//   ....[10]....
        /*403c*/ 	.word	0x000005c0
        /*4040*/ 	.word	0x000000ff
        /*4044*/ 	.word	0x00110050
        /*4048*/ 	.short	0x0100
        /*404a*/ 	.byte	0x08
	.zero		1


	//   ....[11]....
        /*404c*/ 	.word	0x000005d0
        /*4050*/ 	.word	0x000000ff
        /*4054*/ 	.word	0x00110070
        /*4058*/ 	.short	0x0100
        /*405a*/ 	.byte	0x08
	.zero		1


	//   ....[12]....
        /*405c*/ 	.word	0x000005e0
        /*4060*/ 	.word	0x000000ff
        /*4064*/ 	.word	0x00110058
        /*4068*/ 	.short	0x0100
        /*406a*/ 	.byte	0x08
	.zero		1


	//   ....[13]....
        /*406c*/ 	.word	0x000005f0
        /*4070*/ 	.word	0x000000ff
        /*4074*/ 	.word	0x00110078
        /*4078*/ 	.short	0x0100
        /*407a*/ 	.byte	0x08
	.zero		1


	//   ....[14]....
        /*407c*/ 	.word	0x00000600
        /*4080*/ 	.word	0x000000ff
        /*4084*/ 	.word	0x00110060
        /*4088*/ 	.short	0x0100
        /*408a*/ 	.byte	0x08
	.zero		1


	//   ....[15]....
        /*408c*/ 	.word	0x00000610
        /*4090*/ 	.word	0x000000ff
        /*4094*/ 	.word	0x00110080
        /*4098*/ 	.short	0x0100
        /*409a*/ 	.byte	0x08
	.zero		1


	//   ....[16]....
        /*409c*/ 	.word	0x00000620
        /*40a0*/ 	.word	0x000000ff
        /*40a4*/ 	.word	0x00110068
        /*40a8*/ 	.short	0x0100
        /*40aa*/ 	.byte	0x08
	.zero		1


	//   ....[17]....
        /*40ac*/ 	.word	0x00000630
        /*40b0*/ 	.word	0x000000ff
        /*40b4*/ 	.word	0x00110088
        /*40b8*/ 	.short	0x0100
        /*40ba*/ 	.byte	0x08
	.zero		1


	//   ....[18]....
        /*40bc*/ 	.word	0x00000760
        /*40c0*/ 	.word	0x00000005
        /*40c4*/ 	.word	0x00110048
        /*40c8*/ 	.short	0x010a
        /*40ca*/ 	.byte	0x3f
	.zero		1


	//   ....[19]....
        /*40cc*/ 	.word	0x00000cf0
        /*40d0*/ 	.word	0x00000005
        /*40d4*/ 	.word	0x00110020
        /*40d8*/ 	.short	0x010a
        /*40da*/ 	.byte	0x3f
	.zero		1


	//   ....[20]....
        /*40dc*/ 	.word	0x000010e0
        /*40e0*/ 	.word	0x00000004
        /*40e4*/ 	.word	0x00110020
        /*40e8*/ 	.short	0x010a
        /*40ea*/ 	.byte	0x3f
	.zero		1


	//   ....[21]....
        /*40ec*/ 	.word	0x000015c0
        /*40f0*/ 	.word	0x00000000
        /*40f4*/ 	.word	0x00110020
        /*40f8*/ 	.short	0x010a
        /*40fa*/ 	.byte	0x3f
	.zero		1


	//   ....[22]....
        /*40fc*/ 	.word	0x00001a50
        /*4100*/ 	.word	0x00000005
        /*4104*/ 	.word	0x00110020
        /*4108*/ 	.short	0x010a
        /*410a*/ 	.byte	0x3f
	.zero		1


	//   ....[23]....
        /*410c*/ 	.word	0x00001f20
        /*4110*/ 	.word	0x000000fc
        /*4114*/ 	.word	0x00110040
        /*4118*/ 	.short	0x010a
        /*411a*/ 	.byte	0x3f
	.zero		1


	//   ....[24]....
        /*411c*/ 	.word	0x00001f40
        /*4120*/ 	.word	0x000000fc
        /*4124*/ 	.word	0x00110000
        /*4128*/ 	.short	0x010a
        /*412a*/ 	.byte	0x3f
	.zero		1


	//   ....[25]....
        /*412c*/ 	.word	0x00003ca0
        /*4130*/ 	.word	0x000000fc
        /*4134*/ 	.word	0x00110008
        /*4138*/ 	.short	0x010a
        /*413a*/ 	.byte	0x3f
	.zero		1


	//   ....[26]....
        /*413c*/ 	.word	0x00022410
        /*4140*/ 	.word	0x00000000
        /*4144*/ 	.word	0x00000000
        /*4148*/ 	.short	0x0101
        /*414a*/ 	.byte	0x3f
	.zero		1


	//   ....[27]....
        /*414c*/ 	.word	0x000224a0
        /*4150*/ 	.word	0x00000000
        /*4154*/ 	.word	0x00110000
        /*4158*/ 	.short	0x010a
        /*415a*/ 	.byte	0x3f
	.zero		1


	//   ....[28]....
        /*415c*/ 	.word	0x000245f0
        /*4160*/ 	.word	0x00000000
        /*4164*/ 	.word	0x00110020
        /*4168*/ 	.short	0x010a
        /*416a*/ 	.byte	0x3f
	.zero		1


	//   ....[29]....
        /*416c*/ 	.word	0x00025330
        /*4170*/ 	.word	0x00000000
        /*4174*/ 	.word	0x00000000
        /*4178*/ 	.short	0x0101
        /*417a*/ 	.byte	0x3f
	.zero		1


	//   ....[30]....
        /*417c*/ 	.word	0x00025340
        /*4180*/ 	.word	0x00000006
        /*4184*/ 	.word	0x00110000
        /*4188*/ 	.short	0x010a
        /*418a*/ 	.byte	0x3f
	.zero		1


	//   ....[31]....
        /*418c*/ 	.word	0x00045ad0
        /*4190*/ 	.word	0x00000000
        /*4194*/ 	.word	0x00000000
        /*4198*/ 	.short	0x0101
        /*419a*/ 	.byte	0x3f
	.zero		1


	//   ....[32]....
        /*419c*/ 	.word	0x00045b80
        /*41a0*/ 	.word	0x00000000
        /*41a4*/ 	.word	0x00110020
        /*41a8*/ 	.short	0x010a
        /*41aa*/ 	.byte	0x3f
	.zero		1


	//   ....[33]....
        /*41ac*/ 	.word	0x0004c1f0
        /*41b0*/ 	.word	0x00000005
        /*41b4*/ 	.word	0x00110048
        /*41b8*/ 	.short	0x010a
        /*41ba*/ 	.byte	0x3f
	.zero		1


	//   ....[34]....
        /*41bc*/ 	.word	0x0004c240
        /*41c0*/ 	.word	0x00000005
        /*41c4*/ 	.word	0x00110020
        /*41c8*/ 	.short	0x010a
        /*41ca*/ 	.byte	0x3f
	.zero		1


	//   ....[35]....
        /*41cc*/ 	.word	0x0004c290
        /*41d0*/ 	.word	0x00000004
        /*41d4*/ 	.word	0x00110020
        /*41d8*/ 	.short	0x010a
        /*41da*/ 	.byte	0x3f
	.zero		1


	//   ....[36]....
        /*41dc*/ 	.word	0x0004c2e0
        /*41e0*/ 	.word	0x00000000
        /*41e4*/ 	.word	0x00110020
        /*41e8*/ 	.short	0x010a
        /*41ea*/ 	.byte	0x3f
	.zero		1


	//   ....[37]....
        /*41ec*/ 	.word	0x0004c330
        /*41f0*/ 	.word	0x00000005
        /*41f4*/ 	.word	0x00110020
        /*41f8*/ 	.short	0x010a
        /*41fa*/ 	.byte	0x3f
	.zero		1


	//   ....[38]....
        /*41fc*/ 	.word	0x0004c380
        /*4200*/ 	.word	0x000000fc
        /*4204*/ 	.word	0x00110040
        /*4208*/ 	.short	0x010a
        /*420a*/ 	.byte	0x3f
	.zero		1


	//   ....[39]....
        /*420c*/ 	.word	0x0004c3d0
        /*4210*/ 	.word	0x000000fc
        /*4214*/ 	.word	0x00110000
        /*4218*/ 	.short	0x010a
        /*421a*/ 	.byte	0x3f
	.zero		1


	//   ....[40]....
        /*421c*/ 	.word	0x0004c420
        /*4220*/ 	.word	0x000000fc
        /*4224*/ 	.word	0x00110008
        /*4228*/ 	.short	0x010a
        /*422a*/ 	.byte	0x3f
	.zero		1


	//   ....[41]....
        /*422c*/ 	.word	0x0004c470
        /*4230*/ 	.word	0x00000000
        /*4234*/ 	.word	0x00110000
        /*4238*/ 	.short	0x010a
        /*423a*/ 	.byte	0x3f
	.zero		1


	//   ....[42]....
        /*423c*/ 	.word	0x0004c4c0
        /*4240*/ 	.word	0x00000000
        /*4244*/ 	.word	0x00110020
        /*4248*/ 	.short	0x010a
        /*424a*/ 	.byte	0x3f
	.zero		1


	//   ....[43]....
        /*424c*/ 	.word	0x0004c510
        /*4250*/ 	.word	0x00000006
        /*4254*/ 	.word	0x00110000
        /*4258*/ 	.short	0x010a
        /*425a*/ 	.byte	0x3f
	.zero		1


	//   ....[44]....
        /*425c*/ 	.word	0x0004c560
        /*4260*/ 	.word	0x00000000
        /*4264*/ 	.word	0x00110020
        /*4268*/ 	.short	0x010a
        /*426a*/ 	.byte	0x3f
	.zero		1


	//----- nvinfo : EIATTR_NUM_MBARRIERS
	.align		4
.L_38:
        /*426c*/ 	.byte	0x03, 0x38
        /*426e*/ 	.short	0x0012


	//----- nvinfo : EIATTR_EXIT_INSTR_OFFSETS
	.align		4
        /*4270*/ 	.byte	0x04, 0x1c
        /*4272*/ 	.short	(.L_40 - .L_39)


	//   ....[0]....
.L_39:
        /*4274*/ 	.word	0x0004c1e0


	//----- nvinfo : EIATTR_MAX_THREADS
	.align		4
.L_40:
        /*4278*/ 	.byte	0x04, 0x05
        /*427a*/ 	.short	(.L_42 - .L_41)
.L_41:
        /*427c*/ 	.word	0x00000080
        /*4280*/ 	.word	0x00000001
        /*4284*/ 	.word	0x00000001


	//----- nvinfo : EIATTR_CRS_STACK_SIZE
	.align		4
.L_42:
        /*4288*/ 	.byte	0x04, 0x1e
        /*428a*/ 	.short	(.L_44 - .L_43)
.L_43:
        /*428c*/ 	.word	0x00000000


	//----- nvinfo : EIATTR_CBANK_PARAM_SIZE
	.align		4
.L_44:
        /*4290*/ 	.byte	0x03, 0x19
        /*4292*/ 	.short	0x0870


	//----- nvinfo : EIATTR_PARAM_CBANK
	.align		4
        /*4294*/ 	.byte	0x04, 0x0a
        /*4296*/ 	.short	(.L_46 - .L_45)
	.align		4
.L_45:
        /*4298*/ 	.word	index@(.nv.constant0._ZN7cutlass13device_kernelINS_4fmha6kernel13FmhaKernelTmaINS1_10collective15FmhaMainloopTmaINS_10bfloat16_tEfN4cute5tupleIJNS7_1CILi64EEENS9_ILi256EEENS9_ILi512EEEEEENS4_13DefaultFusionEJEEENS4_15FmhaFwdEpilogueIS6_fNS8_IJSA_SC_SB_EEEEEJEEEEEvNT_6ParamsE)
        /*429c*/ 	.short	0x0210
        /*429e*/ 	.short	0x0870


	//----- nvinfo : EIATTR_SW_WAR
	.align		4
.L_46:
        /*42a0*/ 	.byte	0x04, 0x36
        /*42a2*/ 	.short	(.L_48 - .L_47)
.L_47:
        /*42a4*/ 	.word	0x00000008
.L_48:


//--------------------- .nv.callgraph             --------------------------
	.section	.nv.callgraph,"",@"SHT_CUDA_CALLGRAPH"
	.align	4
	.sectionentsize	8
	.align		4
        /*0000*/ 	.word	0x00000000
	.align		4
        /*0004*/ 	.word	0xffffffff
	.align		4
        /*0008*/ 	.word	index@(_ZN7cutlass13device_kernelINS_4fmha6kernel13FmhaKernelTmaINS1_10collective15FmhaMainloopTmaINS_10bfloat16_tEfN4cute5tupleIJNS7_1CILi64EEENS9_ILi256EEENS9_ILi512EEEEEENS4_13DefaultFusionEJEEENS4_15FmhaFwdEpilogueIS6_fNS8_IJSA_SC_SB_EEEEEJEEEEEvNT_6ParamsE)
	.align		4
        /*000c*/ 	.word	index@(__assertfail)
	.align		4
        /*0010*/ 	.word	0x00000000
	.align		4
        /*0014*/ 	.word	0xfffffffe
	.align		4
        /*0018*/ 	.word	0x00000000
	.align		4
        /*001c*/ 	.word	0xfffffffd
	.align		4
        /*0020*/ 	.word	0x00000000
	.align		4
        /*0024*/ 	.word	0xfffffffc


//--------------------- .nv.constant4             --------------------------
	.section	.nv.constant4,"a",@progbits
	.align	8
	.align		8
.nv.constant4:
        /*0000*/ 	.dword	__assertfail
	.align		8
        /*0008*/ 	.dword	__unnamed_1
	.align		8
        /*0010*/ 	.dword	__unnamed_2
	.align		8
        /*0018*/ 	.dword	_ZN39_INTERNAL_624725af_4_k_cu_21b56208_27994cuda3std3__45__cpo5beginE
	.align		8
        /*0020*/ 	.dword	_ZN39_INTERNAL_624725af_4_k_cu_21b56208_27994cuda3std3__45__cpo3endE
	.align		8
        /*0028*/ 	.dword	_ZN39_INTERNAL_624725af_4_k_cu_21b56208_27994cuda3std3__45__cpo6cbeginE
	.align		8
        /*0030*/ 	.dword	_ZN39_INTERNAL_624725af_4_k_cu_21b56208_27994cuda3std3__45__cpo4cendE
	.align		8
        /*0038*/ 	.dword	_ZN39_INTERNAL_624725af_4_k_cu_21b56208_27994cuda3std3__441_GLOBAL__N__624725af_4_k_cu_21b56208_27996ignoreE
	.align		8
        /*0040*/ 	.dword	_ZN39_INTERNAL_624725af_4_k_cu_21b56208_27994cuda3std3__419piecewise_constructE
	.align		8
        /*0048*/ 	.dword	_ZN39_INTERNAL_624725af_4_k_cu_21b56208_27994cuda3std3__48in_placeE
	.align		8
        /*0050*/ 	.dword	_ZN39_INTERNAL_624725af_4_k_cu_21b56208_27994cuda3std6ranges3__45__cpo4swapE
	.align		8
        /*0058*/ 	.dword	_ZN39_INTERNAL_624725af_4_k_cu_21b56208_27994cuda3std6ranges3__45__cpo9iter_moveE
	.align		8
        /*0060*/ 	.dword	_ZN39_INTERNAL_624725af_4_k_cu_21b56208_27994cute7productE
	.align		8
        /*0068*/ 	.dword	_ZN39_INTERNAL_624725af_4_k_cu_21b56208_27994cute1_E
	.align		8
        /*0070*/ 	.dword	$str$23
	.align		8
        /*0078*/ 	.dword	$str$24


//--------------------- .text._ZN7cutlass13device_kernelINS_4fmha6kernel13FmhaKernelTmaINS1_10collective15FmhaMainloopTmaINS_10bfloat16_tEfN4cute5tupleIJNS7_1CILi64EEENS9_ILi256EEENS9_ILi512EEEEEENS4_13DefaultFusionEJEEENS4_15FmhaFwdEpilogueIS6_fNS8_IJSA_SC_SB_EEEEEJEEEEEvNT_6ParamsE --------------------------
	.section	.text._ZN7cutlass13device_kernelINS_4fmha6kernel13FmhaKernelTmaINS1_10collective15FmhaMainloopTmaINS_10bfloat16_tEfN4cute5tupleIJNS7_1CILi64EEENS9_ILi256EEENS9_ILi512EEEEEENS4_13DefaultFusionEJEEENS4_15FmhaFwdEpilogueIS6_fNS8_IJSA_SC_SB_EEEEEJEEEEEvNT_6ParamsE,"ax",@progbits
	.align	128
.text._ZN7cutlass13device_kernelINS_4fmha6kernel13FmhaKernelTmaINS1_10collective15FmhaMainloopTmaINS_10bfloat16_tEfN4cute5tupleIJNS7_1CILi64EEENS9_ILi256EEENS9_ILi512EEEEEENS4_13DefaultFusionEJEEENS4_15FmhaFwdEpilogueIS6_fNS8_IJSA_SC_SB_EEEEEJEEEEEvNT_6ParamsE:
        .type           _ZN7cutlass13device_kernelINS_4fmha6kernel13FmhaKernelTmaINS1_10collective15FmhaMainloopTmaINS_10bfloat16_tEfN4cute5tupleIJNS7_1CILi64EEENS9_ILi256EEENS9_ILi512EEEEEENS4_13DefaultFusionEJEEENS4_15FmhaFwdEpilogueIS6_fNS8_IJSA_SC_SB_EEEEEJEEEEEvNT_6ParamsE,@function
        .size           _ZN7cutlass13device_kernelINS_4fmha6kernel13FmhaKernelTmaINS1_10collective15FmhaMainloopTmaINS_10bfloat16_tEfN4cute5tupleIJNS7_1CILi64EEENS9_ILi256EEENS9_ILi512EEEEEENS4_13DefaultFusionEJEEENS4_15FmhaFwdEpilogueIS6_fNS8_IJSA_SC_SB_EEEEEJEEEEEvNT_6ParamsE,(.L_x_104 - _ZN7cutlass13device_kernelINS_4fmha6kernel13FmhaKernelTmaINS1_10collective15FmhaMainloopTmaINS_10bfloat16_tEfN4cute5tupleIJNS7_1CILi64EEENS9_ILi256EEENS9_ILi512EEEEEENS4_13DefaultFusionEJEEENS4_15FmhaFwdEpilogueIS6_fNS8_IJSA_SC_SB_EEEEEJEEEEEvNT_6ParamsE)
        .other          _ZN7cutlass13device_kernelINS_4fmha6kernel13FmhaKernelTmaINS1_10collective15FmhaMainloopTmaINS_10bfloat16_tEfN4cute5tupleIJNS7_1CILi64EEENS9_ILi256EEENS9_ILi512EEEEEENS4_13DefaultFusionEJEEENS4_15FmhaFwdEpilogueIS6_fNS8_IJSA_SC_SB_EEEEEJEEEEEvNT_6ParamsE,@"STO_CUDA_ENTRY STV_DEFAULT"
_ZN7cutlass13device_kernelINS_4fmha6kernel13FmhaKernelTmaINS1_10collective15FmhaMainloopTmaINS_10bfloat16_tEfN4cute5tupleIJNS7_1CILi64EEENS9_ILi256EEENS9_ILi512EEEEEENS4_13DefaultFusionEJEEENS4_15FmhaFwdEpilogueIS6_fNS8_IJSA_SC_SB_EEEEEJEEEEEvNT_6ParamsE:
[----:B------:R-:W1:Y:S01]  /*0000*/  LDC R1, c[0x0][0x28] ;  /* 0x00000a00ff017b82 */ /* 0x000e620000000800 */
[----:B------:R-:W2:Y:S01]  /*0010*/  S2R R6, SR_TID.X ;  /* 0x0000000000067919 */ /* 0x000ea20000002100 */
[----:B------:R-:W-:Y:S01]  /*0020*/  ELECT P0, URZ, PT ;  /* 0x00000000003f782f */ /* 0x000fe20003800000 */
[----:B------:R-:W-:Y:S01]  /*0030*/  BSSY B0, `(.L_x_0) ;  /* 0x0000017000007945 */ /* 0x000fe20003800000 */
[----:B-1----:R-:W-:Y:S02]  /*0040*/  IADD3 R1, R1, -0x2e38, RZ ;  /* 0xffffd1c801017810 */ /* 0x002fe40007ffe0ff */
[----:B--2---:R-:W-:-:S05]  /*0050*/  SHF.R.U32.HI R249, RZ, 0x5, R6 ;  /* 0x00000005fff97819 */ /* 0x004fca0000011606 */
[----:B------:R-:W1:Y:S02]  /*0060*/  SHFL.IDX PT, R0, R249, RZ, 0x1f ;  /* 0x00001ffff9007589 */ /* 0x000e6400000e0000 */
[----:B-1----:R-:W-:-:S13]  /*0070*/  ISETP.NE.OR P0, PT, R0, RZ, !P0 ;  /* 0x000000ff0000720c */ /* 0x002fda0004705670 */
[----:B------:R-:W-:Y:S05]  /*0080*/  @P0 BRA `(.L_x_1) ;  /* 0x0000000000440947 */ /* 0x000fea0003800000 */
[----:B------:R-:W1:Y:S02]  /*0090*/  LDC.64 R2, c[0x0][0x198] ;  /* 0x00006600ff027b82 */ /* 0x000e640000000a00 */
[C---:B-1----:R-:W-:Y:S02]  /*00a0*/  IADD3 R0, P0, R2.reuse, 0xf0, RZ ;  /* 0x000000f002007810 */ /* 0x042fe40007f1e0ff */
[C---:B------:R-:W-:Y:S02]  /*00b0*/  IADD3 R4, P1, R2.reuse, 0x1f0, RZ ;  /* 0x000001f002047810 */ /* 0x040fe40007f3e0ff */
[----:B------:R-:W-:Y:S02]  /*00c0*/  IADD3 R5, P2, R2, 0x2f0, RZ ;  /* 0x000002f002057810 */ /* 0x000fe40007f5e0ff */
[----:B------:R-:W-:Y:S01]  /*00d0*/  R2UR UR4, R0 ;  /* 0x00000000000472ca */ /* 0x000fe200000e0000 */
[--C-:B------:R-:W-:Y:S01]  /*00e0*/  IMAD.X R0, RZ, RZ, R3.reuse, P0 ;  /* 0x000000ffff007224 */ /* 0x100fe200000e0603 */
[----:B------:R-:W-:Y:S01]  /*00f0*/  R2UR UR6, R4 ;  /* 0x00000000040672ca */ /* 0x000fe200000e0000 */
[----:B------:R-:W-:Y:S01]  /*0100*/  IMAD.X R2, RZ, RZ, R3, P2 ;  /* 0x000000ffff027224 */ /* 0x000fe200010e0603 */
[----:B------:R-:W-:-:S02]  /*0110*/  IADD3.X R4, RZ, R3, RZ, P1, !PT ;  /* 0x00000003ff047210 */ /* 0x000fc40000ffe4ff */
[----:B------:R-:W-:Y:S02]  /*0120*/  R2UR UR5, R0 ;  /* 0x00000000000572ca */ /* 0x000fe400000e0000 */
[----:B------:R-:W-:Y:S02]  /*0130*/  R2UR UR7, R4 ;  /* 0x00000000040772ca */ /* 0x000fe400000e0000 */
[----:B------:R-:W-:Y:S02]  /*0140*/  R2UR UR8, R5 ;  /* 0x00000000050872ca */ /* 0x000fe400000e0000 */
[----:B------:R-:W-:-:S07]  /*0150*/  R2UR UR9, R2 ;  /* 0x00000000020972ca */ /* 0x000fce00000e0000 */
[----:B------:R1:W-:Y:S02]  /*0160*/  UTMACCTL.PF [UR4] ;  /* 0x00000000040079b9 */ /* 0x0003e40008040000 */
[----:B------:R1:W-:Y:S04]  /*0170*/  UTMACCTL.PF [UR6] ;  /* 0x00000000060079b9 */ /* 0x0003e80008040000 */
[----:B------:R1:W-:Y:S02]  /*0180*/  UTMACCTL.PF [UR8] ;  /* 0x00000000080079b9 */ /* 0x0003e40008040000 */
[----:B-1----:R-:W-:Y:S01]  /*0190*/  NOP ;  /* 0x0000000000007918 */ /* 0x002fe20000000000 */
.L_x_1:
[----:B------:R-:W-:Y:S05]  /*01a0*/  BSYNC B0 ;  /* 0x0000000000007941 */ /* 0x000fea0003800000 */
.L_x_0:
[----:B------:R-:W1:Y:S02]  /*01b0*/  SHFL.IDX PT, R0, R249, RZ, 0x1f ;  /* 0x00001ffff9007589 */ /* 0x000e6400000e0000 */
[----:B-1----:R-:W-:-:S13]  /*01c0*/  ISETP.NE.AND P0, PT, R0, RZ, PT ;  /* 0x000000ff0000720c */ /* 0x002fda0003f05270 */
[----:B------:R-:W-:Y:S05]  /*01d0*/  @P0 BRA `(.L_x_2) ;  /* 0x0000000000440947 */ /* 0x000fea0003800000 */
[----:B------:R-:W-:Y:S01]  /*01e0*/  ELECT P0, URZ, PT ;  /* 0x00000000003f782f */ /* 0x000fe20003800000 */
[----:B------:R-:W-:Y:S01]  /*01f0*/  UMOV UR4, 0x1 ;  /* 0x0000000100047882 */ /* 0x000fe20000000000 */
[----:B------:R-:W-:Y:S01]  /*0200*/  UMOV UR6, 0x80 ;  /* 0x0000008000067882 */ /* 0x000fe20000000000 */
[----:B------:R-:W-:-:S04]  /*0210*/  UIADD3 UR4, -UR4, 0x100000, URZ ;  /* 0x0010000004047890 */ /* 0x000fc8000fffe13f */
[----:B------:R-:W-:Y:S02]  /*0220*/  USHF.L.U32 UR5, UR4, 0xb, URZ ;  /* 0x0000000b04057899 */ /* 0x000fe4000800063f */
[----:B------:R-:W-:Y:S02]  /*0230*/  USHF.L.U32 UR4, UR4, 0x1, URZ ;  /* 0x0000000104047899 */ /* 0x000fe4000800063f */
[----:B------:R-:W-:-:S04]  /*0240*/  UIADD3 UR6, -UR6, 0x100000, URZ ;  /* 0x0010000006067890 */ /* 0x000fc8000fffe13f */
[----:B------:R-:W-:Y:S02]  /*0250*/  USHF.L.U32 UR7, UR6, 0xb, URZ ;  /* 0x0000000b06077899 */ /* 0x000fe4000800063f */
[----:B------:R-:W-:Y:S01]  /*0260*/  USHF.L.U32 UR6, UR6, 0x1, URZ ;  /* 0x0000000106067899 */ /* 0x000fe2000800063f */
[----:B------:R-:W1:Y:S01]  /*0270*/  @P0 S2R R3, SR_CgaCtaId ;  /* 0x0000000000030919 */ /* 0x000e620000008800 */
[----:B------:R-:W-:-:S04]  /*0280*/  @P0 MOV R0, 0x400 ;  /* 0x0000040000000802 */ /* 0x000fc80000000f00 */
[----:B-1----:R-:W-:-:S04]  /*0290*/  @P0 LEA R0, R3, R0, 0x18 ;  /* 0x0000000003000211 */ /* 0x002fc800078ec0ff */
[----:B------:R-:W-:Y:S01]  /*02a0*/  @P0 R2UR UR8, R0 ;  /* 0x00000000000802ca */ /* 0x000fe200000e0000 */
[----:B------:R-:W1:-:S12]  /*02b0*/  FENCE.VIEW.ASYNC.S ;  /* 0x00000000000073c6 */ /* 0x000e580000000000 */
[----:B-1----:R1:W2:Y:S01]  /*02c0*/  SYNCS.EXCH.64 URZ, [UR8+0x110040], UR4 ;  /* 0x11004004083f75b2 */ /* 0x0022a20008000100 */
[----:B------:R1:W3:Y:S01]  /*02d0*/  SYNCS.EXCH.64 URZ, [UR8+0x110048], UR6 ;  /* 0x11004806083f75b2 */ /* 0x0002e20008000100 */
[----:B------:R-:W-:Y:S01]  /*02e0*/  NOP ;  /* 0x0000000000007918 */ /* 0x000fe20000000000 */
.L_x_2:
[----:B------:R-:W4:Y:S01]  /*02f0*/  SHFL.IDX PT, R0, R249, RZ, 0x1f ;  /* 0x00001ffff9007589 */ /* 0x000f2200000e0000 */
[----:B------:R-:W-:Y:S01]  /*0300*/  NOP ;  /* 0x0000000000007918 */ /* 0x000fe20000000000 */
[----:B----4-:R-:W-:-:S13]  /*0310*/  ISETP.NE.AND P0, PT, R0, RZ, PT ;  /* 0x000000ff0000720c */ /* 0x010fda0003f05270 */
[----:B------:R-:W-:Y:S05]  /*0320*/  @P0 BRA `(.L_x_3) ;  /* 0x00000000005c0947 */ /* 0x000fea0003800000 */
[----:B------:R-:W-:Y:S01]  /*0330*/  ELECT P0, URZ, PT ;  /* 0x00000000003f782f */ /* 0x000fe20003800000 */
[----:B-1----:R-:W-:Y:S01]  /*0340*/  UMOV UR4, 0x1 ;  /* 0x0000000100047882 */ /* 0x002fe20000000000 */
        /* <DEDUP_REMOVED lines=12> */
[----:B-1----:R4:W1:Y:S01]  /*0410*/  SYNCS.EXCH.64 URZ, [UR8+0x110000], UR4 ;  /* 0x11000004083f75b2 */ /* 0x0028620008000100 */
[----:B------:R4:W1:Y:S01]  /*0420*/  SYNCS.EXCH.64 URZ, [UR8+0x110020], UR6 ;  /* 0x11002006083f75b2 */ /* 0x0008620008000100 */
[----:B------:R4:W1:Y:S01]  /*0430*/  SYNCS.EXCH.64 URZ, [UR8+0x110008], UR4 ;  /* 0x11000804083f75b2 */ /* 0x0008620008000100 */
[----:B------:R4:W1:Y:S01]  /*0440*/  SYNCS.EXCH.64 URZ, [UR8+0x110028], UR6 ;  /* 0x11002806083f75b2 */ /* 0x0008620008000100 */
[----:B------:R4:W1:Y:S01]  /*0450*/  SYNCS.EXCH.64 URZ, [UR8+0x110010], UR4 ;  /* 0x11001004083f75b2 */ /* 0x0008620008000100 */
[----:B------:R4:W1:Y:S01]  /*0460*/  SYNCS.EXCH.64 URZ, [UR8+0x110030], UR6 ;  /* 0x11003006083f75b2 */ /* 0x0008620008000100 */
[----:B------:R4:W1:Y:S01]  /*0470*/  SYNCS.EXCH.64 URZ, [UR8+0x110018], UR4 ;  /* 0x11001804083f75b2 */ /* 0x0008620008000100 */
[----:B------:R4:W1:Y:S02]  /*0480*/  SYNCS.EXCH.64 URZ, [UR8+0x110038], UR6 ;  /* 0x11003806083f75b2 */ /* 0x0008640008000100 */
[----:B----4-:R-:W-:Y:S01]  /*0490*/  NOP ;  /* 0x0000000000007918 */ /* 0x010fe20000000000 */
.L_x_3:
        /* <DEDUP_REMOVED lines=27> */
.L_x_4:
[----:B------:R-:W4:Y:S01]  /*0650*/  SHFL.IDX PT, R249, R249, RZ, 0x1f ;  /* 0x00001ffff9f97589 */ /* 0x000f2200000e0000 */
[----:B------:R-:W-:Y:S01]  /*0660*/  ELECT P0, URZ, PT ;  /* 0x00000000003f782f */ /* 0x000fe20003800000 */
[----:B------:R-:W-:Y:S01]  /*0670*/  NOP ;  /* 0x0000000000007918 */ /* 0x000fe20000000000 */
[----:B------:R-:W4:Y:S01]  /*0680*/  S2UR UR36, SR_CTAID.Y ;  /* 0x00000000002479c3 */ /* 0x000f220000002600 */
[----:B------:R-:W-:Y:S01]  /*0690*/  BSSY B0, `(.L_x_5) ;  /* 0x000004d000007945 */ /* 0x000fe20003800000 */
[----:B------:R-:W-:Y:S02]  /*06a0*/  MOV R230, RZ ;  /* 0x000000ff00e67202 */ /* 0x000fe40000000f00 */
[----:B------:R-:W-:-:S04]  /*06b0*/  LOP3.LUT R4, R6, 0x7f, RZ, 0xc0, !PT ;  /* 0x0000007f06047812 */ /* 0x000fc800078ec0ff */
[----:B------:R-:W4:Y:S08]  /*06c0*/  S2UR UR37, SR_CTAID.Z ;  /* 0x00000000002579c3 */ /* 0x000f300000002700 */
[----:B-123--:R-:W-:Y:S01]  /*06d0*/  BAR.SYNC.DEFER_BLOCKING 0x0 ;  /* 0x0000000000007b1d */ /* 0x00efe20000010000 */
[----:B----4-:R-:W-:-:S13]  /*06e0*/  ISETP.EQ.AND P1, PT, R249, RZ, P0 ;  /* 0x000000fff900720c */ /* 0x010fda0000722270 */
[----:B------:R-:W-:Y:S05]  /*06f0*/  @!P1 BRA `(.L_x_6) ;  /* 0x0000000400189947 */ /* 0x000fea0003800000 */
[----:B------:R-:W1:Y:S01]  /*0700*/  S2R R3, SR_CgaCtaId ;  /* 0x0000000000037919 */ /* 0x000e620000008800 */
[----:B------:R-:W-:Y:S01]  /*0710*/  MOV R0, 0x400 ;  /* 0x0000040000007802 */ /* 0x000fe20000000f00 */
[----:B------:R-:W-:Y:S01]  /*0720*/  IMAD.MOV.U32 R2, RZ, RZ, 0x1 ;  /* 0x00000001ff027424 */ /* 0x000fe200078e00ff */
[----:B------:R-:W-:Y:S02]  /*0730*/  ISETP.NE.AND P3, PT, R4, RZ, PT ;  /* 0x000000ff0400720c */ /* 0x000fe40003f65270 */
[----:B-1----:R-:W-:Y:S02]  /*0740*/  LEA R5, R3, R0, 0x18 ;  /* 0x0000000003057211 */ /* 0x002fe400078ec0ff */
[----:B------:R-:W-:-:S04]  /*0750*/  SHF.L.U32 R0, R2, 0x1f, RZ ;  /* 0x0000001f02007819 */ /* 0x000fc800000006ff */
[----:B------:R-:W1:Y:S02]  /*0760*/  SYNCS.PHASECHK.TRANS64.TRYWAIT P2, [R5+URZ+0x110048], R0 ;  /* 0x11004800050075a7 */ /* 0x000e64000804017f */
[----:B-1----:R-:W-:Y:S05]  /*0770*/  @!P2 BRA `(.L_x_7) ;  /* 0x000004b8009ca947 */ /* 0x002fea0003800000 */
.L_x_87:
[----:B------:R-:W-:Y:S05]  /*0780*/  @P3 BRA `(.L_x_8) ;  /* 0x0000000000183947 */ /* 0x000fea0003800000 */
[----:B------:R-:W2:Y:S01]  /*0790*/  S2R R2, SR_TID.X ;  /* 0x0000000000027919 */ /* 0x000ea20000002100 */
[----:B-1----:R-:W-:-:S04]  /*07a0*/  MOV R0, 0x10000 ;  /* 0x0001000000007802 */ /* 0x002fc80000000f00 */
[----:B------:R3:W-:Y:S01]  /*07b0*/  SYNCS.ARRIVE.TRANS64 RZ, [R5+URZ+0x110040], R0 ;  /* 0x1100400005ff79a7 */ /* 0x0007e2000800003f */
[----:B--2---:R-:W-:-:S13]  /*07c0*/  LOP3.LUT P2, RZ, R2, 0x1f, RZ, 0xc0, !PT ;  /* 0x0000001f02ff7812 */ /* 0x004fda000784c0ff */
[----:B---3--:R-:W-:Y:S05]  /*07d0*/  @!P2 BRA `(.L_x_8) ;  /* 0x000000000004a947 */ /* 0x008fea0003800000 */
[----:B------:R-:W-:Y:S01]  /*07e0*/  BPT.TRAP 0x1 ;  /* 0x000000040000795c */ /* 0x000fe20000300000 */
.L_x_8:
[----:B------:R-:W1:Y:S01]  /*07f0*/  LDC.64 R2, c[0x0][0x198] ;  /* 0x00006600ff027b82 */ /* 0x000e620000000a00 */
[----:B------:R-:W-:Y:S01]  /*0800*/  R2UR UR8, R5 ;  /* 0x00000000050872ca */ /* 0x000fe200000e0000 */
[----:B------:R-:W-:Y:S01]  /*0810*/  UMOV UR6, 0x0 ;  /* 0x0000000000067882 */ /* 0x000fe20000000000 */
[----:B------:R-:W-:Y:S01]  /*0820*/  UMOV UR7, 0x10000000 ;  /* 0x1000000000077882 */ /* 0x000fe20000000000 */
[----:B------:R-:W-:Y:S01]  /*0830*/  UMOV UR10, URZ ;  /* 0x0000003f000a7c82 */ /* 0x000fe20008000000 */
[----:B------:R-:W-:Y:S01]  /*0840*/  UMOV UR12, UR36 ;  /* 0x00000024000c7c82 */ /* 0x000fe20008000000 */
[----:B------:R-:W-:Y:S01]  /*0850*/  UMOV UR13, UR37 ;  /* 0x00000025000d7c82 */ /* 0x000fe20008000000 */
[----:B------:R-:W-:Y:S01]  /*0860*/  UMOV UR18, 0x40 ;  /* 0x0000004000127882 */ /* 0x000fe20000000000 */
[----:B------:R-:W2:Y:S01]  /*0870*/  S2UR UR11, SR_CTAID.X ;  /* 0x00000000000b79c3 */ /* 0x000ea20000002500 */
[----:B------:R-:W-:Y:S01]  /*0880*/  UMOV UR20, UR36 ;  /* 0x0000002400147c82 */ /* 0x000fe20008000000 */
[----:B------:R-:W-:Y:S01]  /*0890*/  UMOV UR21, UR37 ;  /* 0x0000002500157c82 */ /* 0x000fe20008000000 */
[----:B------:R-:W-:Y:S01]  /*08a0*/  UMOV UR50, 0x80 ;  /* 0x0000008000327882 */ /* 0x000fe20000000000 */
[----:B------:R-:W-:Y:S01]  /*08b0*/  UMOV UR52, UR36 ;  /* 0x0000002400347c82 */ /* 0x000fe20008000000 */
[----:B------:R-:W-:Y:S01]  /*08c0*/  UMOV UR53, UR37 ;  /* 0x0000002500357c82 */ /* 0x000fe20008000000 */
[----:B------:R-:W-:-:S02]  /*08d0*/  UIADD3 UR9, UR8, 0x110040, URZ ;  /* 0x0011004008097890 */ /* 0x000fc4000fffe03f */
[----:B------:R-:W-:Y:S02]  /*08e0*/  UIADD3 UR16, UR8, 0x2000, URZ ;  /* 0x0000200008107890 */ /* 0x000fe4000fffe03f */
[----:B------:R-:W-:Y:S02]  /*08f0*/  UIADD3 UR48, UR8, 0x4000, URZ ;  /* 0x0000400008307890 */ /* 0x000fe4000fffe03f */
[----:B------:R-:W-:Y:S01]  /*0900*/  UIADD3 UR40, UR8, 0x6000, URZ ;  /* 0x0000600008287890 */ /* 0x000fe2000fffe03f */
[----:B------:R-:W-:Y:S01]  /*0910*/  UMOV UR17, UR9 ;  /* 0x0000000900117c82 */ /* 0x000fe20008000000 */
[----:B------:R-:W-:Y:S01]  /*0920*/  UIADD3 UR32, UR8, 0x8000, URZ ;  /* 0x0000800008207890 */ /* 0x000fe2000fffe03f */
[----:B-1----:R-:W-:Y:S01]  /*0930*/  IADD3 R0, P2, R2, 0xf0, RZ ;  /* 0x000000f002007810 */ /* 0x002fe20007f5e0ff */
[----:B------:R-:W-:Y:S01]  /*0940*/  UIADD3 UR24, UR8, 0xa000, URZ ;  /* 0x0000a00008187890 */ /* 0x000fe2000fffe03f */
[----:B------:R-:W-:Y:S02]  /*0950*/  UMOV UR49, UR9 ;  /* 0x0000000900317c82 */ /* 0x000fe40008000000 */
[----:B------:R-:W-:Y:S01]  /*0960*/  R2UR UR4, R0 ;  /* 0x00000000000472ca */ /* 0x000fe200000e0000 */
[----:B------:R-:W-:Y:S01]  /*0970*/  IMAD.X R2, RZ, RZ, R3, P2 ;  /* 0x000000ffff027224 */ /* 0x000fe200010e0603 */
[----:B------:R-:W-:Y:S01]  /*0980*/  UMOV UR42, 0xc0 ;  /* 0x000000c0002a7882 */ /* 0x000fe20000000000 */
[----:B------:R-:W-:Y:S01]  /*0990*/  UMOV UR44, UR36 ;  /* 0x00000024002c7c82 */ /* 0x000fe20008000000 */
[----:B--2---:R-:W-:-:S02]  /*09a0*/  USHF.L.U32 UR11, UR11, 0x6, URZ ;  /* 0x000000060b0b7899 */ /* 0x004fc4000800063f */
[----:B------:R-:W-:Y:S01]  /*09b0*/  R2UR UR5, R2 ;  /* 0x00000000020572ca */ /* 0x000fe200000e0000 */
[----:B------:R-:W-:Y:S01]  /*09c0*/  UMOV UR45, UR37 ;  /* 0x00000025002d7c82 */ /* 0x000fe20008000000 */
[----:B------:R-:W-:Y:S01]  /*09d0*/  UMOV UR41, UR9 ;  /* 0x0000000900297c82 */ /* 0x000fe20008000000 */
[----:B------:R-:W-:Y:S01]  /*09e0*/  UMOV UR34, 0x100 ;  /* 0x0000010000227882 */ /* 0x000fe20000000000 */
[----:B------:R-:W-:Y:S01]  /*09f0*/  UMOV UR33, UR9 ;  /* 0x0000000900217c82 */ /* 0x000fe20008000000 */
[----:B------:R-:W-:Y:S01]  /*0a00*/  UMOV UR19, UR11 ;  /* 0x0000000b00137c82 */ /* 0x000fe20008000000 */
[----:B------:R-:W-:Y:S01]  /*0a10*/  UMOV UR51, UR11 ;  /* 0x0000000b00337c82 */ /* 0x000fe20008000000 */
[----:B------:R-:W-:Y:S01]  /*0a20*/  UMOV UR43, UR11 ;  /* 0x0000000b002b7c82 */ /* 0x000fe20008000000 */
[----:B------:R-:W-:Y:S01]  /*0a30*/  UMOV UR35, UR11 ;  /* 0x0000000b00237c82 */ /* 0x000fe20008000000 */
[----:B------:R-:W-:Y:S01]  /*0a40*/  UMOV UR26, 0x140 ;  /* 0x00000140001a7882 */ /* 0x000fe20000000000 */
[----:B------:R-:W-:Y:S01]  /*0a50*/  UMOV UR28, UR36 ;  /* 0x00000024001c7c82 */ /* 0x000fe20008000000 */
[----:B------:R-:W-:Y:S01]  /*0a60*/  UMOV UR29, UR37 ;  /* 0x00000025001d7c82 */ /* 0x000fe20008000000 */
[----:B------:R-:W-:Y:S01]  /*0a70*/  UMOV UR25, UR9 ;  /* 0x0000000900197c82 */ /* 0x000fe20008000000 */
[----:B------:R1:W-:Y:S01]  /*0a80*/  UTMALDG.4D [UR8], [UR4], desc[UR6] ;  /* 0x00000608040075b4 */ /* 0x0003e20008019000 */
[----:B------:R-:W-:Y:S01]  /*0a90*/  UMOV UR27, UR11 ;  /* 0x0000000b001b7c82 */ /* 0x000fe20008000000 */
[----:B------:R2:W-:Y:S01]  /*0aa0*/  UTMALDG.4D [UR16], [UR4], desc[UR6] ;  /* 0x00000610040075b4 */ /* 0x0005e20008019000 */
[----:B------:R3:W-:Y:S01]  /*0ab0*/  UTMALDG.4D [UR48], [UR4], desc[UR6] ;  /* 0x00000630040075b4 */ /* 0x0007e20008019000 */
[----:B------:R3:W-:Y:S01]  /*0ac0*/  UTMALDG.4D [UR40], [UR4], desc[UR6] ;  /* 0x00000628040075b4 */ /* 0x0007e20008019000 */
[----:B-1----:R-:W-:Y:S01]  /*0ad0*/  UMOV UR10, 0x1c0 ;  /* 0x000001c0000a7882 */ /* 0x002fe20000000000 */
[----:B------:R3:W-:Y:S01]  /*0ae0*/  UTMALDG.4D [UR32], [UR4], desc[UR6] ;  /* 0x00000620040075b4 */ /* 0x0007e20008019000 */
[----:B--2---:R-:W-:-:S02]  /*0af0*/  UIADD3 UR16, UR8, 0xc000, URZ ;  /* 0x0000c00008107890 */ /* 0x004fc4000fffe03f */
[----:B------:R-:W-:Y:S01]  /*0b00*/  UIADD3 UR8, UR8, 0xe000, URZ ;  /* 0x0000e00008087890 */ /* 0x000fe2000fffe03f */
[----:B------:R-:W-:Y:S01]  /*0b10*/  UMOV UR18, 0x180 ;  /* 0x0000018000127882 */ /* 0x000fe20000000000 */
[----:B------:R3:W-:Y:S05]  /*0b20*/  UTMALDG.4D [UR24], [UR4], desc[UR6] ;  /* 0x00000618040075b4 */ /* 0x0007ea0008019000 */
[----:B------:R3:W-:Y:S02]  /*0b30*/  UTMALDG.4D [UR16], [UR4], desc[UR6] ;  /* 0x00000610040075b4 */ /* 0x0007e40008019000 */
[----:B------:R3:W-:Y:S02]  /*0b40*/  UTMALDG.4D [UR8], [UR4], desc[UR6] ;  /* 0x00000608040075b4 */ /* 0x0007e40008019000 */
[----:B---3--:R-:W-:Y:S01]  /*0b50*/  NOP ;  /* 0x0000000000007918 */ /* 0x008fe20000000000 */
.L_x_6:
[----:B------:R-:W-:Y:S05]  /*0b60*/  BSYNC B0 ;  /* 0x0000000000007941 */ /* 0x000fea0003800000 */
.L_x_5:
[----:B------:R-:W1:Y:S01]  /*0b70*/  LDC R156, c[0x0][0x28c] ;  /* 0x0000a300ff9c7b82 */ /* 0x000e620000000800 */
[----:B------:R-:W-:Y:S01]  /*0b80*/  BSSY B0, `(.L_x_9) ;  /* 0x0000135000007945 */ /* 0x000fe20003800000 */
[----:B------:R-:W-:Y:S01]  /*0b90*/  IMAD.MOV.U32 R159, RZ, RZ, 0x1 ;  /* 0x00000001ff9f7424 */ /* 0x000fe200078e00ff */
[----:B------:R-:W-:Y:S02]  /*0ba0*/  MOV R152, RZ ;  /* 0x000000ff00987202 */ /* 0x000fe40000000f00 */
[----:B-1----:R-:W-:-:S04]  /*0bb0*/  IADD3 R0, R156, 0xff, RZ ;  /* 0x000000ff9c007810 */ /* 0x002fc80007ffe0ff */
[----:B------:R-:W-:-:S04]  /*0bc0*/  SHF.R.S32.HI R3, RZ, 0x1f, R0 ;  /* 0x0000001fff037819 */ /* 0x000fc80000011400 */
[----:B------:R-:W-:-:S04]  /*0bd0*/  LEA.HI R3, R3, R0, RZ, 0x8 ;  /* 0x0000000003037211 */ /* 0x000fc800078f40ff */
[----:B------:R-:W-:-:S05]  /*0be0*/  SHF.R.S32.HI R233, RZ, 0x8, R3 ;  /* 0x00000008ffe97819 */ /* 0x000fca0000011403 */
[----:B------:R-:W-:Y:S01]  /*0bf0*/  IMAD.SHL.U32 R164, R233, 0x2, RZ ;  /* 0x00000002e9a47824 */ /* 0x000fe200078e00ff */
[----:B------:R-:W-:Y:S06]  /*0c00*/  @!P1 BRA `(.L_x_10) ;  /* 0x0000001000b09947 */ /* 0x000fec0003800000 */
[----:B------:R-:W1:Y:S01]  /*0c10*/  S2R R7, SR_TID.X ;  /* 0x0000000000077919 */ /* 0x000e620000002100 */
[----:B------:R-:W2:Y:S01]  /*0c20*/  LDC.64 R2, c[0x0][0x198] ;  /* 0x00006600ff027b82 */ /* 0x000ea20000000a00 */
[----:B------:R-:W-:Y:S01]  /*0c30*/  ISETP.GE.AND P1, PT, R156, 0x1, PT ;  /* 0x000000019c00780c */ /* 0x000fe20003f26270 */
[----:B------:R-:W-:Y:S01]  /*0c40*/  IMAD.MOV.U32 R152, RZ, RZ, RZ ;  /* 0x000000ffff987224 */ /* 0x000fe200078e00ff */
[----:B------:R-:W-:Y:S02]  /*0c50*/  MOV R230, RZ ;  /* 0x000000ff00e67202 */ /* 0x000fe40000000f00 */
[----:B-1----:R-:W-:-:S09]  /*0c60*/  LOP3.LUT R6, R7, 0x1f, RZ, 0xc0, !PT ;  /* 0x0000001f07067812 */ /* 0x002fd200078ec0ff */
[----:B------:R-:W-:Y:S05]  /*0c70*/  @!P1 BRA `(.L_x_11) ;  /* 0x0000000800209947 */ /* 0x000fea0003800000 */
[----:B------:R-:W1:Y:S01]  /*0c80*/  S2R R5, SR_CgaCtaId ;  /* 0x0000000000057919 */ /* 0x000e620000008800 */
[----:B------:R-:W-:Y:S02]  /*0c90*/  MOV R0, 0x400 ;  /* 0x0000040000007802 */ /* 0x000fe40000000f00 */
[----:B------:R-:W-:Y:S02]  /*0ca0*/  MOV R4, 0x1 ;  /* 0x0000000100047802 */ /* 0x000fe40000000f00 */
[----:B------:R-:W-:-:S04]  /*0cb0*/  LOP3.LUT R7, R7, 0x7f, RZ, 0xc0, !PT ;  /* 0x0000007f07077812 */ /* 0x000fc800078ec0ff */
[----:B------:R-:W-:Y:S02]  /*0cc0*/  ISETP.NE.AND P2, PT, R7, RZ, PT ;  /* 0x000000ff0700720c */ /* 0x000fe40003f45270 */
[----:B-1----:R-:W-:Y:S02]  /*0cd0*/  LEA R5, R5, R0, 0x18 ;  /* 0x0000000005057211 */ /* 0x002fe400078ec0ff */
[----:B------:R-:W-:-:S04]  /*0ce0*/  SHF.L.U32 R0, R4, 0x1f, RZ ;  /* 0x0000001f04007819 */ /* 0x000fc800000006ff */
[----:B------:R-:W1:Y:S02]  /*0cf0*/  SYNCS.PHASECHK.TRANS64.TRYWAIT P1, [R5+URZ+0x110020], R0 ;  /* 0x11002000050075a7 */ /* 0x000e64000802017f */
[----:B-1----:R-:W-:Y:S05]  /*0d00*/  @!P1 BRA `(.L_x_12) ;  /* 0x000004b4004c9947 */ /* 0x002fea0003800000 */
.L_x_88:
[----:B------:R-:W-:Y:S01]  /*0d10*/  IMAD.MOV.U32 R152, RZ, RZ, 0x1 ;  /* 0x00000001ff987424 */ /* 0x000fe200078e00ff */
[----:B------:R-:W-:Y:S06]  /*0d20*/  @P2 BRA `(.L_x_13) ;  /* 0x0000000000142947 */ /* 0x000fec0003800000 */
[----:B------:R-:W-:Y:S02]  /*0d30*/  ISETP.NE.AND P1, PT, R6, RZ, PT ;  /* 0x000000ff0600720c */ /* 0x000fe40003f25270 */
[----:B-1----:R-:W-:-:S04]  /*0d40*/  MOV R0, 0x40000 ;  /* 0x0004000000007802 */ /* 0x002fc80000000f00 */
[----:B------:R3:W-:Y:S07]  /*0d50*/  SYNCS.ARRIVE.TRANS64 RZ, [R5+URZ+0x110000], R0 ;  /* 0x1100000005ff79a7 */ /* 0x0007ee000800003f */
[----:B------:R-:W-:Y:S05]  /*0d60*/  @!P1 BRA `(.L_x_13) ;  /* 0x0000000000049947 */ /* 0x000fea0003800000 */
[----:B------:R-:W-:Y:S01]  /*0d70*/  BPT.TRAP 0x1 ;  /* 0x000000040000795c */ /* 0x000fe20000300000 */
.L_x_13:
[----:B-123--:R-:W-:Y:S01]  /*0d80*/  IADD3 R0, P1, R2, 0x1f0, RZ ;  /* 0x000001f002007810 */ /* 0x00efe20007f3e0ff */
[----:B------:R-:W1:Y:S01]  /*0d90*/  S2R R7, SR_CgaCtaId ;  /* 0x0000000000077919 */ /* 0x000e620000008800 */
[----:B------:R-:W-:Y:S01]  /*0da0*/  R2UR UR14, R5 ;  /* 0x00000000050e72ca */ /* 0x000fe200000e0000 */
[----:B------:R-:W-:Y:S01]  /*0db0*/  UMOV UR35, URZ ;  /* 0x0000003f00237c82 */ /* 0x000fe20008000000 */
[----:B------:R-:W-:Y:S01]  /*0dc0*/  R2UR UR4, R0 ;  /* 0x00000000000472ca */ /* 0x000fe200000e0000 */
[----:B------:R-:W-:Y:S01]  /*0dd0*/  IMAD.X R4, RZ, RZ, R3, P1 ;  /* 0x000000ffff047224 */ /* 0x000fe200008e0603 */
[----:B------:R-:W-:Y:S01]  /*0de0*/  UMOV UR6, 0x0 ;  /* 0x0000000000067882 */ /* 0x000fe20000000000 */
[----:B------:R-:W-:Y:S01]  /*0df0*/  UMOV UR7, 0x10000000 ;  /* 0x1000000000077882 */ /* 0x000fe20000000000 */
[----:B------:R-:W-:Y:S01]  /*0e00*/  UMOV UR34, URZ ;  /* 0x0000003f00227c82 */ /* 0x000fe20008000000 */
[----:B------:R-:W-:Y:S01]  /*0e10*/  UMOV UR26, 0x40 ;  /* 0x00000040001a7882 */ /* 0x000fe20000000000 */
[----:B------:R-:W-:Y:S01]  /*0e20*/  R2UR UR5, R4 ;  /* 0x00000000040572ca */ /* 0x000fe200000e0000 */
[----:B------:R-:W-:Y:S01]  /*0e30*/  UMOV UR28, UR36 ;  /* 0x00000024001c7c82 */ /* 0x000fe20008000000 */
[----:B------:R-:W-:Y:S01]  /*0e40*/  UMOV UR29, UR37 ;  /* 0x00000025001d7c82 */ /* 0x000fe20008000000 */
[----:B------:R-:W-:Y:S01]  /*0e50*/  UMOV UR27, UR35 ;  /* 0x00000023001b7c82 */ /* 0x000fe20008000000 */
[----:B------:R-:W-:Y:S01]  /*0e60*/  UMOV UR10, 0x80 ;  /* 0x00000080000a7882 */ /* 0x000fe20000000000 */
[----:B------:R-:W-:Y:S01]  /*0e70*/  UIADD3 UR32, UR14, 0x10000, URZ ;  /* 0x000100000e207890 */ /* 0x000fe2000fffe03f */
[----:B------:R-:W-:Y:S01]  /*0e80*/  MOV R0, 0x400 ;  /* 0x0000040000007802 */ /* 0x000fe20000000f00 */
[----:B------:R-:W-:Y:S01]  /*0e90*/  UIADD3 UR33, UR14, 0x110000, URZ ;  /* 0x001100000e217890 */ /* 0x000fe2000fffe03f */
[----:B------:R-:W-:Y:S01]  /*0ea0*/  MOV R5, 0x1 ;  /* 0x0000000100057802 */ /* 0x000fe20000000f00 */
[----:B------:R-:W-:Y:S01]  /*0eb0*/  UIADD3 UR24, UR14, 0x18000, URZ ;  /* 0x000180000e187890 */ /* 0x000fe2000fffe03f */
[----:B------:R-:W2:Y:S01]  /*0ec0*/  S2R R8, SR_TID.X ;  /* 0x0000000000087919 */ /* 0x000ea20000002100 */
[----:B------:R-:W-:Y:S01]  /*0ed0*/  UIADD3 UR8, UR14, 0x20000, URZ ;  /* 0x000200000e087890 */ /* 0x000fe2000fffe03f */
[----:B------:R-:W-:Y:S01]  /*0ee0*/  SHF.L.U32 R5, R5, 0x1f, RZ ;  /* 0x0000001f05057819 */ /* 0x000fe200000006ff */
[----:B------:R-:W-:Y:S01]  /*0ef0*/  UMOV UR12, UR36 ;  /* 0x00000024000c7c82 */ /* 0x000fe20008000000 */
[----:B------:R-:W-:Y:S01]  /*0f00*/  UMOV UR25, UR33 ;  /* 0x0000002100197c82 */ /* 0x000fe20008000000 */
[----:B------:R-:W-:Y:S01]  /*0f10*/  UMOV UR13, UR37 ;  /* 0x00000025000d7c82 */ /* 0x000fe20008000000 */
[----:B------:R-:W-:Y:S01]  /*0f20*/  UMOV UR11, UR35 ;  /* 0x00000023000b7c82 */ /* 0x000fe20008000000 */
[----:B------:R-:W-:Y:S01]  /*0f30*/  UMOV UR9, UR33 ;  /* 0x0000002100097c82 */ /* 0x000fe20008000000 */
[----:B------:R-:W-:Y:S01]  /*0f40*/  UTMALDG.4D [UR32], [UR4], desc[UR6] ;  /* 0x00000620040075b4 */ /* 0x000fe20008019000 */
[----:B------:R-:W-:Y:S01]  /*0f50*/  UIADD3 UR16, UR14, 0x28000, URZ ;  /* 0x000280000e107890 */ /* 0x000fe2000fffe03f */
[----:B------:R-:W-:Y:S01]  /*0f60*/  UMOV UR18, 0xc0 ;  /* 0x000000c000127882 */ /* 0x000fe20000000000 */
[----:B------:R-:W-:Y:S01]  /*0f70*/  UMOV UR20, UR36 ;  /* 0x0000002400147c82 */ /* 0x000fe20008000000 */
[----:B------:R-:W-:Y:S01]  /*0f80*/  UMOV UR21, UR37 ;  /* 0x0000002500157c82 */ /* 0x000fe20008000000 */
[----:B------:R-:W-:Y:S01]  /*0f90*/  UMOV UR19, UR35 ;  /* 0x0000002300137c82 */ /* 0x000fe20008000000 */
[----:B------:R-:W-:Y:S01]  /*0fa0*/  UMOV UR17, UR33 ;  /* 0x0000002100117c82 */ /* 0x000fe20008000000 */
[----:B------:R3:W-:Y:S01]  /*0fb0*/  UTMALDG.4D [UR24], [UR4], desc[UR6] ;  /* 0x00000618040075b4 */ /* 0x0007e20008019000 */
[----:B-1----:R-:W-:-:S05]  /*0fc0*/  LEA R7, R7, R0, 0x18 ;  /* 0x0000000007077211 */ /* 0x002fca00078ec0ff */
[----:B------:R-:W-:Y:S01]  /*0fd0*/  IMAD R4, R152, 0x8, R7 ;  /* 0x0000000898047824 */ /* 0x000fe200078e0207 */
[----:B------:R1:W-:Y:S01]  /*0fe0*/  UTMALDG.4D [UR8], [UR4], desc[UR6] ;  /* 0x00000608040075b4 */ /* 0x0003e20008019000 */
[----:B------:R4:W-:Y:S01]  /*0ff0*/  UTMALDG.4D [UR16], [UR4], desc[UR6] ;  /* 0x00000610040075b4 */ /* 0x0009e20008019000 */
[----:B--2---:R-:W-:-:S04]  /*1000*/  LOP3.LUT R8, R8, 0x7f, RZ, 0xc0, !PT ;  /* 0x0000007f08087812 */ /* 0x004fc800078ec0ff */
[----:B------:R-:W-:Y:S01]  /*1010*/  ISETP.NE.AND P2, PT, R8, RZ, PT ;  /* 0x000000ff0800720c */ /* 0x000fe20003f45270 */
[----:B---3--:R-:W-:Y:S01]  /*1020*/  UIADD3 UR24, UR14, 0x38000, URZ ;  /* 0x000380000e187890 */ /* 0x008fe2000fffe03f */
[----:B------:R-:W-:Y:S01]  /*1030*/  UMOV UR26, 0x140 ;  /* 0x00000140001a7882 */ /* 0x000fe20000000000 */
[----:B-1----:R-:W-:Y:S01]  /*1040*/  UIADD3 UR8, UR14, 0x30000, URZ ;  /* 0x000300000e087890 */ /* 0x002fe2000fffe03f */
[----:B------:R-:W-:Y:S01]  /*1050*/  UMOV UR10, 0x100 ;  /* 0x00000100000a7882 */ /* 0x000fe20000000000 */
[----:B----4-:R-:W-:-:S07]  /*1060*/  UIADD3 UR16, UR14, 0x40000, URZ ;  /* 0x000400000e107890 */ /* 0x010fce000fffe03f */
[----:B------:R1:W-:Y:S01]  /*1070*/  UTMALDG.4D [UR8], [UR4], desc[UR6] ;  /* 0x00000608040075b4 */ /* 0x0003e20008019000 */
[----:B------:R-:W-:Y:S01]  /*1080*/  UMOV UR18, 0x180 ;  /* 0x0000018000127882 */ /* 0x000fe20000000000 */
[----:B------:R2:W-:Y:S01]  /*1090*/  UTMALDG.4D [UR24], [UR4], desc[UR6] ;  /* 0x00000618040075b4 */ /* 0x0005e20008019000 */
[----:B------:R2:W-:Y:S01]  /*10a0*/  UTMALDG.4D [UR16], [UR4], desc[UR6] ;  /* 0x00000610040075b4 */ /* 0x0005e20008019000 */
[----:B-1----:R-:W-:Y:S01]  /*10b0*/  UIADD3 UR8, UR14, 0x48000, URZ ;  /* 0x000480000e087890 */ /* 0x002fe2000fffe03f */
[----:B------:R-:W-:-:S08]  /*10c0*/  UMOV UR10, 0x1c0 ;  /* 0x000001c0000a7882 */ /* 0x000fd00000000000 */
[----:B------:R2:W-:Y:S01]  /*10d0*/  UTMALDG.4D [UR8], [UR4], desc[UR6] ;  /* 0x00000608040075b4 */ /* 0x0005e20008019000 */
[----:B------:R-:W1:Y:S02]  /*10e0*/  SYNCS.PHASECHK.TRANS64.TRYWAIT P1, [R4+URZ+0x110020], R5 ;  /* 0x11002005040075a7 */ /* 0x000e64000802017f */
[----:B-12---:R-:W-:Y:S05]  /*10f0*/  @!P1 BRA `(.L_x_14) ;  /* 0x000004b000649947 */ /* 0x006fea0003800000 */
.L_x_89:
[----:B------:R-:W-:Y:S01]  /*1100*/  MOV R230, 0x1 ;  /* 0x0000000100e67802 */ /* 0x000fe20000000f00 */
[----:B------:R-:W-:Y:S06]  /*1110*/  @P2 BRA `(.L_x_15) ;  /* 0x0000000000142947 */ /* 0x000fec0003800000 */
[----:B------:R-:W-:Y:S01]  /*1120*/  ISETP.NE.AND P1, PT, R6, RZ, PT ;  /* 0x000000ff0600720c */ /* 0x000fe20003f25270 */
[----:B-1----:R-:W-:-:S04]  /*1130*/  IMAD.MOV.U32 R5, RZ, RZ, 0x40000 ;  /* 0x00040000ff057424 */ /* 0x002fc800078e00ff */
[----:B------:R2:W-:Y:S08]  /*1140*/  SYNCS.ARRIVE.TRANS64 RZ, [R4+URZ+0x110000], R5 ;  /* 0x1100000504ff79a7 */ /* 0x0005f0000800003f */
[----:B------:R-:W-:Y:S05]  /*1150*/  @!P1 BRA `(.L_x_15) ;  /* 0x0000000000049947 */ /* 0x000fea0003800000 */
[----:B------:R-:W-:Y:S01]  /*1160*/  BPT.TRAP 0x1 ;  /* 0x000000040000795c */ /* 0x000fe20000300000 */
.L_x_15:
[----:B------:R-:W-:Y:S01]  /*1170*/  LEA R0, R152, R7, 0x12 ;  /* 0x0000000798007211 */ /* 0x000fe200078e90ff */
[----:B------:R-:W-:Y:S01]  /*1180*/  UMOV UR51, URZ ;  /* 0x0000003f00337c82 */ /* 0x000fe20008000000 */
[----:B-12---:R-:W-:Y:S01]  /*1190*/  IADD3 R5, P1, R2, 0x2f0, RZ ;  /* 0x000002f002057810 */ /* 0x006fe20007f3e0ff */
[----:B------:R-:W-:Y:S01]  /*11a0*/  UMOV UR6, 0x0 ;  /* 0x0000000000067882 */ /* 0x000fe20000000000 */
[----:B------:R-:W-:Y:S01]  /*11b0*/  R2UR UR49, R4 ;  /* 0x00000000043172ca */ /* 0x000fe200000e0000 */
[----:B------:R-:W-:Y:S01]  /*11c0*/  UMOV UR7, 0x10000000 ;  /* 0x1000000000077882 */ /* 0x000fe20000000000 */
[----:B------:R-:W-:Y:S01]  /*11d0*/  R2UR UR14, R0 ;  /* 0x00000000000e72ca */ /* 0x000fe200000e0000 */
[----:B------:R-:W-:Y:S01]  /*11e0*/  IMAD.X R7, RZ, RZ, R3, P1 ;  /* 0x000000ffff077224 */ /* 0x000fe200008e0603 */
[----:B------:R-:W-:Y:S01]  /*11f0*/  R2UR UR4, R5 ;  /* 0x00000000050472ca */ /* 0x000fe200000e0000 */
[----:B------:R-:W-:Y:S01]  /*1200*/  UMOV UR50, URZ ;  /* 0x0000003f00327c82 */ /* 0x000fe20008000000 */
[----:B------:R-:W-:Y:S01]  /*1210*/  UMOV UR52, UR36 ;  /* 0x0000002400347c82 */ /* 0x000fe20008000000 */
[----:B------:R-:W-:Y:S01]  /*1220*/  UMOV UR53, UR37 ;  /* 0x0000002500357c82 */ /* 0x000fe20008000000 */
[----:B------:R-:W-:Y:S01]  /*1230*/  R2UR UR5, R7 ;  /* 0x00000000070572ca */ /* 0x000fe200000e0000 */
[----:B------:R-:W-:Y:S01]  /*1240*/  UMOV UR18, 0x40 ;  /* 0x0000004000127882 */ /* 0x000fe20000000000 */
[----:B------:R-:W-:Y:S01]  /*1250*/  UMOV UR20, UR36 ;  /* 0x0000002400147c82 */ /* 0x000fe20008000000 */
[----:B------:R-:W-:Y:S01]  /*1260*/  UMOV UR21, UR37 ;  /* 0x0000002500157c82 */ /* 0x000fe20008000000 */
[----:B------:R-:W-:Y:S01]  /*1270*/  UMOV UR19, UR51 ;  /* 0x0000003300137c82 */ /* 0x000fe20008000000 */
[----:B------:R-:W-:Y:S01]  /*1280*/  UIADD3 UR49, UR49, 0x110000, URZ ;  /* 0x0011000031317890 */ /* 0x000fe2000fffe03f */
[----:B------:R-:W-:Y:S01]  /*1290*/  IADD3 R152, R152, 0x1, RZ ;  /* 0x0000000198987810 */ /* 0x000fe20007ffe0ff */
[----:B------:R-:W-:-:S02]  /*12a0*/  UIADD3 UR48, UR14, 0x10000, URZ ;  /* 0x000100000e307890 */ /* 0x000fc4000fffe03f */
[----:B------:R-:W-:Y:S02]  /*12b0*/  UIADD3 UR16, UR14, 0x18000, URZ ;  /* 0x000180000e107890 */ /* 0x000fe4000fffe03f */
[----:B------:R-:W-:Y:S02]  /*12c0*/  UIADD3 UR40, UR14, 0x20000, URZ ;  /* 0x000200000e287890 */ /* 0x000fe4000fffe03f */
[----:B------:R-:W-:Y:S01]  /*12d0*/  UIADD3 UR8, UR14, 0x28000, URZ ;  /* 0x000280000e087890 */ /* 0x000fe2000fffe03f */
[----:B------:R-:W-:Y:S01]  /*12e0*/  UMOV UR17, UR49 ;  /* 0x0000003100117c82 */ /* 0x000fe20008000000 */
[----:B------:R-:W-:Y:S01]  /*12f0*/  UMOV UR42, 0x80 ;  /* 0x00000080002a7882 */ /* 0x000fe20000000000 */
[----:B------:R-:W-:Y:S01]  /*1300*/  UMOV UR44, UR36 ;  /* 0x00000024002c7c82 */ /* 0x000fe20008000000 */
[----:B------:R-:W-:Y:S01]  /*1310*/  UMOV UR45, UR37 ;  /* 0x00000025002d7c82 */ /* 0x000fe20008000000 */
[----:B------:R-:W-:Y:S01]  /*1320*/  UTMALDG.4D [UR48], [UR4], desc[UR6] ;  /* 0x00000630040075b4 */ /* 0x000fe20008019000 */
[----:B------:R-:W-:Y:S01]  /*1330*/  UMOV UR43, UR51 ;  /* 0x00000033002b7c82 */ /* 0x000fe20008000000 */
[----:B------:R-:W-:Y:S01]  /*1340*/  UMOV UR41, UR49 ;  /* 0x0000003100297c82 */ /* 0x000fe20008000000 */
[----:B------:R-:W-:Y:S01]  /*1350*/  UMOV UR10, 0xc0 ;  /* 0x000000c0000a7882 */ /* 0x000fe20000000000 */
[----:B------:R-:W-:Y:S01]  /*1360*/  UMOV UR12, UR36 ;  /* 0x00000024000c7c82 */ /* 0x000fe20008000000 */
[----:B------:R-:W-:Y:S01]  /*1370*/  UMOV UR13, UR37 ;  /* 0x00000025000d7c82 */ /* 0x000fe20008000000 */
[----:B------:R-:W-:Y:S01]  /*1380*/  UMOV UR11, UR51 ;  /* 0x00000033000b7c82 */ /* 0x000fe20008000000 */
[----:B------:R-:W-:Y:S01]  /*1390*/  UMOV UR9, UR49 ;  /* 0x0000003100097c82 */ /* 0x000fe20008000000 */
[----:B------:R1:W-:Y:S01]  /*13a0*/  UTMALDG.4D [UR16], [UR4], desc[UR6] ;  /* 0x00000610040075b4 */ /* 0x0003e20008019000 */
[----:B------:R-:W-:-:S02]  /*13b0*/  UIADD3 UR24, UR14, 0x30000, URZ ;  /* 0x000300000e187890 */ /* 0x000fc4000fffe03f */
[----:B------:R-:W-:Y:S01]  /*13c0*/  UIADD3 UR32, UR14, 0x38000, URZ ;  /* 0x000380000e207890 */ /* 0x000fe2000fffe03f */
        /* <DEDUP_REMOVED lines=9> */
[----:B------:R2:W-:Y:S01]  /*1460*/  UTMALDG.4D [UR8], [UR4], desc[UR6] ;  /* 0x00000608040075b4 */ /* 0x0005e20008019000 */
[----:B------:R3:W-:Y:S01]  /*1470*/  UTMALDG.4D [UR24], [UR4], desc[UR6] ;  /* 0x00000618040075b4 */ /* 0x0007e20008019000 */
[----:B-1----:R-:W-:Y:S01]  /*1480*/  UIADD3 UR16, UR14, 0x40000, URZ ;  /* 0x000400000e107890 */ /* 0x002fe2000fffe03f */
[----:B------:R-:W-:Y:S01]  /*1490*/  UMOV UR18, 0x180 ;  /* 0x0000018000127882 */ /* 0x000fe20000000000 */
[----:B------:R3:W-:Y:S07]  /*14a0*/  UTMALDG.4D [UR32], [UR4], desc[UR6] ;  /* 0x00000620040075b4 */ /* 0x0007ee0008019000 */
[----:B------:R3:W-:Y:S01]  /*14b0*/  UTMALDG.4D [UR16], [UR4], desc[UR6] ;  /* 0x00000610040075b4 */ /* 0x0007e20008019000 */
[----:B--2---:R-:W-:Y:S01]  /*14c0*/  UIADD3 UR8, UR14, 0x48000, URZ ;  /* 0x000480000e087890 */ /* 0x004fe2000fffe03f */
[----:B------:R-:W-:-:S08]  /*14d0*/  UMOV UR10, 0x1c0 ;  /* 0x000001c0000a7882 */ /* 0x000fd00000000000 */
[----:B------:R3:W-:Y:S02]  /*14e0*/  UTMALDG.4D [UR8], [UR4], desc[UR6] ;  /* 0x00000608040075b4 */ /* 0x0007e40008019000 */
[----:B---3--:R-:W-:Y:S01]  /*14f0*/  NOP ;  /* 0x0000000000007918 */ /* 0x008fe20000000000 */
.L_x_11:
[----:B------:R-:W-:Y:S01]  /*1500*/  ISETP.GE.AND P1, PT, R156, 0x101, PT ;  /* 0x000001019c00780c */ /* 0x000fe20003f26270 */
[----:B------:R-:W-:-:S12]  /*1510*/  IMAD.MOV.U32 R159, RZ, RZ, 0x1 ;  /* 0x00000001ff9f7424 */ /* 0x000fd800078e00ff */
[----:B------:R-:W-:Y:S05]  /*1520*/  @!P1 BRA `(.L_x_16) ;  /* 0x0000000800649947 */ /* 0x000fea0003800000 */
[----:B------:R-:W1:Y:S01]  /*1530*/  S2R R5, SR_CgaCtaId ;  /* 0x0000000000057919 */ /* 0x000e620000008800 */
[----:B------:R-:W-:Y:S02]  /*1540*/  MOV R0, 0x400 ;  /* 0x0000040000007802 */ /* 0x000fe40000000f00 */
[----:B------:R-:W-:Y:S01]  /*1550*/  MOV R7, 0x1 ;  /* 0x0000000100077802 */ /* 0x000fe20000000f00 */
[----:B------:R-:W3:Y:S03]  /*1560*/  S2R R4, SR_TID.X ;  /* 0x0000000000047919 */ /* 0x000ee60000002100 */
[----:B------:R-:W-:Y:S02]  /*1570*/  SHF.L.U32 R7, R7, 0x1f, RZ ;  /* 0x0000001f07077819 */ /* 0x000fe400000006ff */
[----:B-1----:R-:W-:Y:S02]  /*1580*/  LEA R5, R5, R0, 0x18 ;  /* 0x0000000005057211 */ /* 0x002fe400078ec0ff */
[----:B---3--:R-:W-:-:S03]  /*1590*/  LOP3.LUT R4, R4, 0x7f, RZ, 0xc0, !PT ;  /* 0x0000007f04047812 */ /* 0x008fc600078ec0ff */
[----:B------:R-:W-:Y:S01]  /*15a0*/  IMAD R0, R152, 0x8, R5 ;  /* 0x0000000898007824 */ /* 0x000fe200078e0205 */
[----:B------:R-:W-:-:S03]  /*15b0*/  ISETP.NE.AND P2, PT, R4, RZ, PT ;  /* 0x000000ff0400720c */ /* 0x000fc60003f45270 */
[----:B------:R-:W1:Y:S02]  /*15c0*/  SYNCS.PHASECHK.TRANS64.TRYWAIT P1, [R0+URZ+0x110020], R7 ;  /* 0x11002007000075a7 */ /* 0x000e64000802017f */
[----:B-1----:R-:W-:Y:S08]  /*15d0*/  @!P1 BRA `(.L_x_17) ;  /* 0x000004ac00409947 */ /* 0x002ff00003800000 */
.L_x_90:
[----:B------:R-:W-:Y:S05]  /*15e0*/  @P2 BRA `(.L_x_18) ;  /* 0x0000000000142947 */ /* 0x000fea0003800000 */
[----:B------:R-:W-:Y:S02]  /*15f0*/  ISETP.NE.AND P1, PT, R6, RZ, PT ;  /* 0x000000ff0600720c */ /* 0x000fe40003f25270 */
[----:B-1----:R-:W-:-:S04]  /*1600*/  MOV R7, 0x40000 ;  /* 0x0004000000077802 */ /* 0x002fc80000000f00 */
[----:B------:R3:W-:Y:S07]  /*1610*/  SYNCS.ARRIVE.TRANS64 RZ, [R0+URZ+0x110000], R7 ;  /* 0x1100000700ff79a7 */ /* 0x0007ee000800003f */
[----:B------:R-:W-:Y:S05]  /*1620*/  @!P1 BRA `(.L_x_18) ;  /* 0x0000000000049947 */ /* 0x000fea0003800000 */
[----:B------:R-:W-:Y:S01]  /*1630*/  BPT.TRAP 0x1 ;  /* 0x000000040000795c */ /* 0x000fe20000300000 */
.L_x_18:
[----:B------:R-:W-:Y:S01]  /*1640*/  IMAD R5, R152, 0x40000, R5 ;  /* 0x0004000098057824 */ /* 0x000fe200078e0205 */
[----:B------:R-:W-:Y:S01]  /*1650*/  R2UR UR41, R0 ;  /* 0x00000000002972ca */ /* 0x000fe200000e0000 */
[----:B-1-3--:R-:W1:Y:S01]  /*1660*/  S2R R7, SR_CgaCtaId ;  /* 0x0000000000077919 */ /* 0x00ae620000008800 */
[----:B------:R-:W-:Y:S01]  /*1670*/  R2UR UR43, R230 ;  /* 0x00000000e62b72ca */ /* 0x000fe200000e0000 */
[----:B------:R-:W-:Y:S01]  /*1680*/  UMOV UR4, 0x0 ;  /* 0x0000000000047882 */ /* 0x000fe20000000000 */
[----:B------:R-:W-:Y:S01]  /*1690*/  R2UR UR14, R5 ;  /* 0x00000000050e72ca */ /* 0x000fe200000e0000 */
[----:B------:R-:W-:Y:S01]  /*16a0*/  UMOV UR5, 0x10000000 ;  /* 0x1000000000057882 */ /* 0x000fe20000000000 */
[----:B--2---:R-:W-:Y:S01]  /*16b0*/  IADD3 R0, P1, R2, 0x1f0, RZ ;  /* 0x000001f002007810 */ /* 0x004fe20007f3e0ff */
[----:B------:R-:W-:Y:S01]  /*16c0*/  UMOV UR42, URZ ;  /* 0x0000003f002a7c82 */ /* 0x000fe20008000000 */
[----:B------:R-:W-:Y:S01]  /*16d0*/  UMOV UR44, UR36 ;  /* 0x00000024002c7c82 */ /* 0x000fe20008000000 */
[----:B------:R-:W-:Y:S01]  /*16e0*/  UMOV UR45, UR37 ;  /* 0x00000025002d7c82 */ /* 0x000fe20008000000 */
[----:B------:R-:W-:Y:S01]  /*16f0*/  IADD3.X R4, RZ, R3, RZ, P1, !PT ;  /* 0x00000003ff047210 */ /* 0x000fe20000ffe4ff */
[----:B------:R-:W-:Y:S01]  /*1700*/  UMOV UR10, 0x40 ;  /* 0x00000040000a7882 */ /* 0x000fe20000000000 */
[----:B------:R-:W-:Y:S01]  /*1710*/  R2UR UR6, R0 ;  /* 0x00000000000672ca */ /* 0x000fe200000e0000 */
[----:B------:R-:W-:Y:S01]  /*1720*/  UIADD3 UR41, UR41, 0x110000, URZ ;  /* 0x0011000029297890 */ /* 0x000fe2000fffe03f */
[----:B------:R-:W-:Y:S01]  /*1730*/  R2UR UR7, R4 ;  /* 0x00000000040772ca */ /* 0x000fe200000e0000 */
[----:B------:R-:W-:Y:S01]  /*1740*/  USHF.L.U32 UR43, UR43, 0x8, URZ ;  /* 0x000000082b2b7899 */ /* 0x000fe2000800063f */
[----:B------:R-:W-:Y:S01]  /*1750*/  VIADD R152, R152, 0x1 ;  /* 0x0000000198987836 */ /* 0x000fe20000000000 */
[----:B------:R-:W-:Y:S01]  /*1760*/  UIADD3 UR40, UR14, 0x10000, URZ ;  /* 0x000100000e287890 */ /* 0x000fe2000fffe03f */
[----:B------:R-:W-:Y:S01]  /*1770*/  MOV R0, 0x400 ;  /* 0x0000040000007802 */ /* 0x000fe20000000f00 */
[----:B------:R-:W-:Y:S01]  /*1780*/  UIADD3 UR8, UR14, 0x18000, URZ ;  /* 0x000180000e087890 */ /* 0x000fe2000fffe03f */
[----:B------:R-:W2:Y:S01]  /*1790*/  S2R R8, SR_TID.X ;  /* 0x0000000000087919 */ /* 0x000ea20000002100 */
[----:B------:R-:W-:Y:S01]  /*17a0*/  UMOV UR12, UR36 ;  /* 0x00000024000c7c82 */ /* 0x000fe20008000000 */
[----:B------:R-:W-:Y:S01]  /*17b0*/  UMOV UR13, UR37 ;  /* 0x00000025000d7c82 */ /* 0x000fe20008000000 */
[----:B------:R-:W-:Y:S01]  /*17c0*/  UMOV UR9, UR41 ;  /* 0x0000002900097c82 */ /* 0x000fe20008000000 */
[----:B------:R-:W-:Y:S01]  /*17d0*/  UMOV UR11, UR43 ;  /* 0x0000002b000b7c82 */ /* 0x000fe20008000000 */
[----:B------:R-:W-:Y:S01]  /*17e0*/  UIADD3 UR32, UR14, 0x20000, URZ ;  /* 0x000200000e207890 */ /* 0x000fe2000fffe03f */
[C---:B------:R-:W-:Y:S01]  /*17f0*/  ISETP.NE.AND P2, PT, R152.reuse, 0x4, PT ;  /* 0x000000049800780c */ /* 0x040fe20003f45270 */
[----:B------:R-:W-:Y:S01]  /*1800*/  UIADD3 UR24, UR14, 0x28000, URZ ;  /* 0x000280000e187890 */ /* 0x000fe2000fffe03f */
[----:B------:R-:W-:Y:S01]  /*1810*/  UTMALDG.4D [UR40], [UR6], desc[UR4] ;  /* 0x00000428060075b4 */ /* 0x000fe20008019000 */
[----:B------:R-:W-:Y:S01]  /*1820*/  UIADD3 UR16, UR14, 0x30000, URZ ;  /* 0x000300000e107890 */ /* 0x000fe2000fffe03f */
[----:B------:R-:W-:Y:S01]  /*1830*/  ISETP.NE.AND P1, PT, R152, 0x4, PT ;  /* 0x000000049800780c */ /* 0x000fe20003f25270 */
[----:B------:R-:W-:Y:S01]  /*1840*/  UMOV UR34, 0x80 ;  /* 0x0000008000227882 */ /* 0x000fe20000000000 */
[----:B------:R-:W-:Y:S01]  /*1850*/  UMOV UR33, UR41 ;  /* 0x0000002900217c82 */ /* 0x000fe20008000000 */
[----:B------:R-:W-:Y:S01]  /*1860*/  UMOV UR35, UR43 ;  /* 0x0000002b00237c82 */ /* 0x000fe20008000000 */
[----:B------:R-:W-:Y:S01]  /*1870*/  UMOV UR26, 0xc0 ;  /* 0x000000c0001a7882 */ /* 0x000fe20000000000 */
[----:B------:R-:W-:Y:S01]  /*1880*/  UMOV UR28, UR36 ;  /* 0x00000024001c7c82 */ /* 0x000fe20008000000 */
[----:B------:R3:W-:Y:S01]  /*1890*/  UTMALDG.4D [UR8], [UR6], desc[UR4] ;  /* 0x00000408060075b4 */ /* 0x0007e20008019000 */
[----:B------:R-:W-:Y:S01]  /*18a0*/  UMOV UR29, UR37 ;  /* 0x00000025001d7c82 */ /* 0x000fe20008000000 */
[----:B------:R-:W-:Y:S01]  /*18b0*/  UMOV UR25, UR41 ;  /* 0x0000002900197c82 */ /* 0x000fe20008000000 */
[----:B------:R-:W-:Y:S01]  /*18c0*/  UMOV UR27, UR43 ;  /* 0x0000002b001b7c82 */ /* 0x000fe20008000000 */
[----:B------:R-:W-:Y:S01]  /*18d0*/  UMOV UR18, 0x100 ;  /* 0x0000010000127882 */ /* 0x000fe20000000000 */
[----:B------:R-:W-:Y:S01]  /*18e0*/  UMOV UR20, UR36 ;  /* 0x0000002400147c82 */ /* 0x000fe20008000000 */
[----:B------:R-:W-:Y:S01]  /*18f0*/  UMOV UR21, UR37 ;  /* 0x0000002500157c82 */ /* 0x000fe20008000000 */
[----:B------:R-:W-:Y:S01]  /*1900*/  UMOV UR17, UR41 ;  /* 0x0000002900117c82 */ /* 0x000fe20008000000 */
[----:B------:R-:W-:Y:S01]  /*1910*/  UMOV UR19, UR43 ;  /* 0x0000002b00137c82 */ /* 0x000fe20008000000 */
[----:B------:R-:W-:Y:S01]  /*1920*/  UTMALDG.4D [UR32], [UR6], desc[UR4] ;  /* 0x00000420060075b4 */ /* 0x000fe20008019000 */
[----:B-1----:R-:W-:-:S02]  /*1930*/  LEA R7, R7, R0, 0x18 ;  /* 0x0000000007077211 */ /* 0x002fc400078ec0ff */
[----:B------:R-:W-:Y:S02]  /*1940*/  SEL R152, R152, RZ, P2 ;  /* 0x000000ff98987207 */ /* 0x000fe40001000000 */
[----:B------:R-:W-:Y:S02]  /*1950*/  SEL R159, RZ, 0x1, !P1 ;  /* 0x00000001ff9f7807 */ /* 0x000fe40004800000 */
[----:B------:R-:W-:Y:S01]  /*1960*/  LEA R5, R152, R7, 0x3 ;  /* 0x0000000798057211 */ /* 0x000fe200078e18ff */
[----:B------:R-:W-:Y:S01]  /*1970*/  UTMALDG.4D [UR24], [UR6], desc[UR4] ;  /* 0x00000418060075b4 */ /* 0x000fe20008019000 */
[----:B------:R-:W-:Y:S02]  /*1980*/  SHF.L.U32 R0, R159, 0x1f, RZ ;  /* 0x0000001f9f007819 */ /* 0x000fe400000006ff */
[----:B--2---:R-:W-:-:S04]  /*1990*/  LOP3.LUT R8, R8, 0x7f, RZ, 0xc0, !PT ;  /* 0x0000007f08087812 */ /* 0x004fc800078ec0ff */
[----:B------:R-:W-:Y:S01]  /*19a0*/  ISETP.NE.AND P2, PT, R8, RZ, PT ;  /* 0x000000ff0800720c */ /* 0x000fe20003f45270 */
[----:B------:R1:W-:Y:S01]  /*19b0*/  UTMALDG.4D [UR16], [UR6], desc[UR4] ;  /* 0x00000410060075b4 */ /* 0x0003e20008019000 */
[----:B---3--:R-:W-:Y:S01]  /*19c0*/  UIADD3 UR8, UR14, 0x38000, URZ ;  /* 0x000380000e087890 */ /* 0x008fe2000fffe03f */
[----:B------:R-:W-:-:S08]  /*19d0*/  UMOV UR10, 0x140 ;  /* 0x00000140000a7882 */ /* 0x000fd00000000000 */
[----:B------:R2:W-:Y:S01]  /*19e0*/  UTMALDG.4D [UR8], [UR6], desc[UR4] ;  /* 0x00000408060075b4 */ /* 0x0005e20008019000 */
[----:B-1----:R-:W-:Y:S01]  /*19f0*/  UIADD3 UR16, UR14, 0x40000, URZ ;  /* 0x000400000e107890 */ /* 0x002fe2000fffe03f */
[----:B------:R-:W-:-:S08]  /*1a00*/  UMOV UR18, 0x180 ;  /* 0x0000018000127882 */ /* 0x000fd00000000000 */
[----:B------:R1:W-:Y:S01]  /*1a10*/  UTMALDG.4D [UR16], [UR6], desc[UR4] ;  /* 0x00000410060075b4 */ /* 0x0003e20008019000 */
[----:B--2---:R-:W-:Y:S01]  /*1a20*/  UIADD3 UR8, UR14, 0x48000, URZ ;  /* 0x000480000e087890 */ /* 0x004fe2000fffe03f */
[----:B------:R-:W-:-:S08]  /*1a30*/  UMOV UR10, 0x1c0 ;  /* 0x000001c0000a7882 */ /* 0x000fd00000000000 */
[----:B------:R1:W-:Y:S01]  /*1a40*/  UTMALDG.4D [UR8], [UR6], desc[UR4] ;  /* 0x00000408060075b4 */ /* 0x0003e20008019000 */
[----:B------:R-:W2:Y:S02]  /*1a50*/  SYNCS.PHASECHK.TRANS64.TRYWAIT P1, [R5+URZ+0x110020], R0 ;  /* 0x11002000050075a7 */ /* 0x000ea4000802017f */
[----:B-12---:R-:W-:Y:S05]  /*1a60*/  @!P1 BRA `(.L_x_19) ;  /* 0x000004a800309947 */ /* 0x006fea0003800000 */
.L_x_91:
[----:B------:R-:W-:Y:S05]  /*1a70*/  @P2 BRA `(.L_x_20) ;  /* 0x0000000000142947 */ /* 0x000fea0003800000 */
[----:B------:R-:W-:Y:S01]  /*1a80*/  ISETP.NE.AND P1, PT, R6, RZ, PT ;  /* 0x000000ff0600720c */ /* 0x000fe20003f25270 */
[----:B-1----:R-:W-:-:S04]  /*1a90*/  IMAD.MOV.U32 R0, RZ, RZ, 0x40000 ;  /* 0x00040000ff007424 */ /* 0x002fc800078e00ff */
[----:B------:R2:W-:Y:S08]  /*1aa0*/  SYNCS.ARRIVE.TRANS64 RZ, [R5+URZ+0x110000], R0 ;  /* 0x1100000005ff79a7 */ /* 0x0005f0000800003f */
[----:B------:R-:W-:Y:S05]  /*1ab0*/  @!P1 BRA `(.L_x_20) ;  /* 0x0000000000049947 */ /* 0x000fea0003800000 */
[----:B------:R-:W-:Y:S01]  /*1ac0*/  BPT.TRAP 0x1 ;  /* 0x000000040000795c */ /* 0x000fe20000300000 */
.L_x_20:
[----:B------:R-:W-:Y:S01]  /*1ad0*/  LEA R7, R152, R7, 0x12 ;  /* 0x0000000798077211 */ /* 0x000fe200078e90ff */
[----:B------:R-:W-:Y:S01]  /*1ae0*/  UMOV UR6, 0x0 ;  /* 0x0000000000067882 */ /* 0x000fe20000000000 */
[----:B-12---:R-:W-:Y:S01]  /*1af0*/  IADD3 R0, P1, R2, 0x2f0, RZ ;  /* 0x000002f002007810 */ /* 0x006fe20007f3e0ff */
[----:B------:R-:W-:Y:S01]  /*1b00*/  UMOV UR7, 0x10000000 ;  /* 0x1000000000077882 */ /* 0x000fe20000000000 */
[----:B------:R-:W-:Y:S01]  /*1b10*/  R2UR UR49, R5 ;  /* 0x00000000053172ca */ /* 0x000fe200000e0000 */
[----:B------:R-:W-:Y:S01]  /*1b20*/  UMOV UR50, URZ ;  /* 0x0000003f00327c82 */ /* 0x000fe20008000000 */
[----:B------:R-:W-:Y:S01]  /*1b30*/  R2UR UR14, R7 ;  /* 0x00000000070e72ca */ /* 0x000fe200000e0000 */
[----:B------:R-:W-:Y:S01]  /*1b40*/  IMAD.X R2, RZ, RZ, R3, P1 ;  /* 0x000000ffff027224 */ /* 0x000fe200008e0603 */
[----:B------:R-:W-:Y:S01]  /*1b50*/  R2UR UR51, R230 ;  /* 0x00000000e63372ca */ /* 0x000fe200000e0000 */
[----:B------:R-:W-:Y:S01]  /*1b60*/  UMOV UR52, UR36 ;  /* 0x0000002400347c82 */ /* 0x000fe20008000000 */
[----:B------:R-:W-:Y:S01]  /*1b70*/  R2UR UR4, R0 ;  /* 0x00000000000472ca */ /* 0x000fe200000e0000 */
[----:B------:R-:W-:Y:S01]  /*1b80*/  UMOV UR53, UR37 ;  /* 0x0000002500357c82 */ /* 0x000fe20008000000 */
[----:B------:R-:W-:Y:S01]  /*1b90*/  R2UR UR5, R2 ;  /* 0x00000000020572ca */ /* 0x000fe200000e0000 */
[----:B------:R-:W-:Y:S01]  /*1ba0*/  UMOV UR18, 0x40 ;  /* 0x0000004000127882 */ /* 0x000fe20000000000 */
[----:B------:R-:W-:Y:S01]  /*1bb0*/  UMOV UR20, UR36 ;  /* 0x0000002400147c82 */ /* 0x000fe20008000000 */
[----:B------:R-:W-:Y:S01]  /*1bc0*/  UMOV UR21, UR37 ;  /* 0x0000002500157c82 */ /* 0x000fe20008000000 */
[----:B------:R-:W-:Y:S01]  /*1bd0*/  UMOV UR42, 0x80 ;  /* 0x00000080002a7882 */ /* 0x000fe20000000000 */
[----:B------:R-:W-:Y:S01]  /*1be0*/  UIADD3 UR49, UR49, 0x110000, URZ ;  /* 0x0011000031317890 */ /* 0x000fe2000fffe03f */
[----:B------:R-:W-:Y:S01]  /*1bf0*/  IADD3 R152, R152, 0x1, RZ ;  /* 0x0000000198987810 */ /* 0x000fe20007ffe0ff */
[----:B------:R-:W-:Y:S01]  /*1c00*/  UIADD3 UR48, UR14, 0x10000, URZ ;  /* 0x000100000e307890 */ /* 0x000fe2000fffe03f */
[----:B------:R-:W-:Y:S01]  /*1c10*/  VIADD R230, R230, 0x1 ;  /* 0x00000001e6e67836 */ /* 0x000fe20000000000 */
[----:B------:R-:W-:Y:S01]  /*1c20*/  USHF.L.U32 UR51, UR51, 0x8, URZ ;  /* 0x0000000833337899 */ /* 0x000fe2000800063f */
[----:B------:R-:W-:Y:S01]  /*1c30*/  ISETP.NE.AND P1, PT, R152, 0x4, PT ;  /* 0x000000049800780c */ /* 0x000fe20003f25270 */
[----:B------:R-:W-:-:S02]  /*1c40*/  UIADD3 UR16, UR14, 0x18000, URZ ;  /* 0x000180000e107890 */ /* 0x000fc4000fffe03f */
[----:B------:R-:W-:Y:S01]  /*1c50*/  UIADD3 UR40, UR14, 0x20000, URZ ;  /* 0x000200000e287890 */ /* 0x000fe2000fffe03f */
[----:B------:R-:W-:Y:S01]  /*1c60*/  SEL R0, RZ, 0x1, P1 ;  /* 0x00000001ff007807 */ /* 0x000fe20000800000 */
[----:B------:R-:W-:Y:S01]  /*1c70*/  UIADD3 UR8, UR14, 0x28000, URZ ;  /* 0x000280000e087890 */ /* 0x000fe2000fffe03f */
[----:B------:R-:W-:Y:S01]  /*1c80*/  SEL R152, R152, RZ, P1 ;  /* 0x000000ff98987207 */ /* 0x000fe20000800000 */
[----:B------:R-:W-:Y:S01]  /*1c90*/  UMOV UR17, UR49 ;  /* 0x0000003100117c82 */ /* 0x000fe20008000000 */
[----:B------:R-:W-:Y:S01]  /*1ca0*/  UMOV UR19, UR51 ;  /* 0x0000003300137c82 */ /* 0x000fe20008000000 */
        /* <DEDUP_REMOVED lines=11> */
[----:B------:R-:W-:Y:S01]  /*1d60*/  UIADD3 UR24, UR14, 0x30000, URZ ;  /* 0x000300000e187890 */ /* 0x000fe2000fffe03f */
[----:B------:R-:W-:Y:S01]  /*1d70*/  LOP3.LUT R159, R159, R0, RZ, 0x3c, !PT ;  /* 0x000000009f9f7212 */ /* 0x000fe200078e3cff */
        /* <DEDUP_REMOVED lines=20> */
.L_x_16:
[----:B------:R-:W-:-:S07]  /*1ec0*/  IADD3 R164, R164, -0x4, RZ ;  /* 0xfffffffca4a47810 */ /* 0x000fce0007ffe0ff */
.L_x_10:
[----:B------:R-:W-:Y:S05]  /*1ed0*/  BSYNC B0 ;  /* 0x0000000000007941 */ /* 0x000fea0003800000 */
.L_x_9:
[----:B--2---:R-:W1:Y:S01]  /*1ee0*/  S2R R3, SR_CgaCtaId ;  /* 0x0000000000037919 */ /* 0x004e620000008800 */
[----:B------:R-:W-:Y:S02]  /*1ef0*/  MOV R252, 0x400 ;  /* 0x0000040000fc7802 */ /* 0x000fe40000000f00 */
[----:B------:R-:W-:Y:S02]  /*1f00*/  SHF.L.U32 R5, RZ, 0x1f, RZ ;  /* 0x0000001fff057819 */ /* 0x000fe400000006ff */
[----:B-1----:R-:W-:-:S04]  /*1f10*/  LEA R252, R3, R252, 0x18 ;  /* 0x000000fc03fc7211 */ /* 0x002fc800078ec0ff */
[----:B------:R-:W1:Y:S02]  /*1f20*/  SYNCS.PHASECHK.TRANS64.TRYWAIT P1, [R252+URZ+0x110040], R5 ;  /* 0x11004005fc0075a7 */ /* 0x000e64000802017f */
[----:B-1----:R-:W-:Y:S05]  /*1f30*/  @!P1 BRA `(.L_x_21) ;  /* 0x000004a400109947 */ /* 0x002fea0003800000 */
.L_x_92:
[----:B------:R-:W2:Y:S01]  /*1f40*/  SYNCS.PHASECHK.TRANS64.TRYWAIT P1, [R252+URZ+0x110000], R5 ;  /* 0x11000005fc0075a7 */ /* 0x000ea2000802017f */
[----:B------:R-:W-:Y:S01]  /*1f50*/  IMAD.MOV.U32 R211, RZ, RZ, RZ ;  /* 0x000000ffffd37224 */ /* 0x000fe200078e00ff */
[----:B--2---:R-:W-:Y:S06]  /*1f60*/  @!P1 BRA `(.L_x_22) ;  /* 0x000004a400189947 */ /* 0x004fec0003800000 */
.L_x_93:
[----:B------:R-:W-:Y:S05]  /*1f70*/  WARPSYNC.ALL ;  /* 0x0000000000007948 */ /* 0x000fea0003800000 */
[----:B------:R-:W-:Y:S01]  /*1f80*/  IADD3 R248, R252, 0x10000, RZ ;  /* 0x00010000fcf87810 */ /* 0x000fe20007ffe0ff */
[----:B------:R-:W-:Y:S01]  /*1f90*/  WARPGROUP.ARRIVE ;  /* 0x00000000000079c5 */ /* 0x000fe20000000000 */
[----:B------:R-:W-:Y:S01]  /*1fa0*/  SHF.R.U32.HI R0, RZ, 0x4, R252 ;  /* 0x00000004ff007819 */ /* 0x000fe200000116fc */
[----:B------:R-:W-:Y:S01]  /*1fb0*/  UMOV UR9, 0x40000040 ;  /* 0x4000004000097882 */ /* 0x000fe20000000000 */
[----:B------:R-:W-:Y:S01]  /*1fc0*/  SHF.R.U32.HI R248, RZ, 0x4, R248 ;  /* 0x00000004fff87819 */ /* 0x000fe200000116f8 */
[----:B------:R-:W-:Y:S01]  /*1fd0*/  UMOV UR5, UR9 ;  /* 0x0000000900057c82 */ /* 0x000fe20008000000 */
[----:B------:R-:W-:Y:S01]  /*1fe0*/  LOP3.LUT R0, R0, 0x3fff, RZ, 0xc0, !PT ;  /* 0x00003fff00007812 */ /* 0x000fe200078ec0ff */
[----:B------:R-:W-:Y:S01]  /*1ff0*/  UMOV UR7, 0x40000040 ;  /* 0x4000004000077882 */ /* 0x000fe20000000000 */
[----:B------:R-:W-:Y:S01]  /*2000*/  LOP3.LUT R248, R248, 0x3fff, RZ, 0xc0, !PT ;  /* 0x00003ffff8f87812 */ /* 0x000fe200078ec0ff */
[----:B------:R-:W-:Y:S01]  /*2010*/  UMOV UR57, 0x40000040 ;  /* 0x4000004000397882 */ /* 0x000fe20000000000 */
[----:B------:R-:W-:Y:S01]  /*2020*/  LOP3.LUT R0, R0, 0x10000, RZ, 0xfc, !PT ;  /* 0x0001000000007812 */ /* 0x000fe200078efcff */
[----:B------:R-:W-:Y:S01]  /*2030*/  UMOV UR53, 0x40000040 ;  /* 0x4000004000357882 */ /* 0x000fe20000000000 */
[----:B------:R-:W-:Y:S01]  /*2040*/  LOP3.LUT R232, R248, 0x10000, RZ, 0xfc, !PT ;  /* 0x00010000f8e87812 */ /* 0x000fe200078efcff */
[----:B------:R-:W-:Y:S01]  /*2050*/  UMOV UR49, 0x40000040 ;  /* 0x4000004000317882 */ /* 0x000fe20000000000 */
[----:B------:R-:W-:Y:S01]  /*2060*/  R2UR UR4, R0 ;  /* 0x00000000000472ca */ /* 0x000fe200000e0000 */
[----:B------:R-:W-:Y:S01]  /*2070*/  UMOV UR45, 0x40000040 ;  /* 0x40000040002d7882 */ /* 0x000fe20000000000 */
[----:B------:R-:W-:Y:S01]  /*2080*/  R2UR UR6, R232 ;  /* 0x00000000e80672ca */ /* 0x000fe200000e0000 */
[----:B------:R-:W-:Y:S01]  /*2090*/  UMOV UR41, 0x40000040 ;  /* 0x4000004000297882 */ /* 0x000fe20000000000 */
[----:B------:R-:W-:Y:S01]  /*20a0*/  MOV R3, UR9 ;  /* 0x0000000900037c02 */ /* 0x000fe20008000f00 */
[----:B------:R-:W-:Y:S01]  /*20b0*/  UMOV UR9, 0x40000040 ;  /* 0x4000004000097882 */ /* 0x000fe20000000000 */
[----:B------:R-:W3:Y:S07]  /*20c0*/  LDC R9, c[0x0][0x604] ;  /* 0x00018100ff097b82 */ /* 0x000eee0000000800 */
[----:B------:R-:W-:Y:S01]  /*20d0*/  UMOV UR8, UR4 ;  /* 0x0000000400087c82 */ /* 0x000fe20008000000 */
[----:B------:R-:W4:Y:S01]  /*20e0*/  LDC R20, c[0x0][0x604] ;  /* 0x00018100ff147b82 */ /* 0x000f220000000800 */
[----:B------:R-:W-:Y:S01]  /*20f0*/  UMOV UR4, UR8 ;  /* 0x0000000800047c82 */ /* 0x000fe20008000000 */
[----:B------:R-:W-:Y:S01]  /*2100*/  IMAD.U32 R2, RZ, RZ, UR8 ;  /* 0x00000008ff027e24 */ /* 0x000fe2000f8e00ff */
[----:B------:R-:W-:Y:S01]  /*2110*/  HGMMA.64x256x16.F32.BF16 R24, gdesc[UR4], RZ, !UPT, gsb0 ;  /* 0x03e00000041879f0 */ /* 0x000fe2000c0018ff */
[----:B------:R-:W-:Y:S01]  /*2120*/  UMOV UR5, UR9 ;  /* 0x0000000900057c82 */ /* 0x000fe20008000000 */
[----:B------:R-:W-:-:S02]  /*2130*/  UMOV UR7, 0x40000040 ;  /* 0x4000004000077882 */ /* 0x000fc40000000000 */
[----:B------:R5:W-:Y:S01]  /*2140*/  STL.64 [R1+0x490], R2 ;  /* 0x0004900201007387 */ /* 0x000be20000100a00 */
[----:B------:R-:W1:Y:S08]  /*2150*/  LDC R11, c[0x0][0x604] ;  /* 0x00018100ff0b7b82 */ /* 0x000e700000000800 */
[----:B------:R-:W2:Y:S01]  /*2160*/  LDC R13, c[0x0][0x604] ;  /* 0x00018100ff0d7b82 */ /* 0x000ea20000000800 */
[----:B-----5:R-:W-:Y:S01]  /*2170*/  VIADD R2, R0, 0x2 ;  /* 0x0000000200027836 */ /* 0x020fe20000000000 */
[----:B------:R-:W-:-:S04]  /*2180*/  IADD3 R3, R232, 0x2, RZ ;  /* 0x00000002e8037810 */ /* 0x000fc80007ffe0ff */
[----:B------:R-:W-:Y:S02]  /*2190*/  R2UR UR4, R2 ;  /* 0x00000000020472ca */ /* 0x000fe400000e0000 */
[----:B------:R-:W5:Y:S01]  /*21a0*/  LDC R17, c[0x0][0x604] ;  /* 0x00018100ff117b82 */ /* 0x000f620000000800 */
[----:B------:R-:W-:Y:S02]  /*21b0*/  R2UR UR6, R3 ;  /* 0x00000000030672ca */ /* 0x000fe400000e0000 */
[----:B------:R-:W-:Y:S01]  /*21c0*/  MOV R3, UR9 ;  /* 0x0000000900037c02 */ /* 0x000fe20008000f00 */
[----:B------:R-:W-:-:S04]  /*21d0*/  UMOV UR9, 0x40000040 ;  /* 0x4000004000097882 */ /* 0x000fc80000000000 */
[----:B------:R-:W5:Y:S03]  /*21e0*/  LDC R19, c[0x0][0x604] ;  /* 0x00018100ff137b82 */ /* 0x000f660000000800 */
[----:B------:R-:W-:Y:S02]  /*21f0*/  UMOV UR8, UR4 ;  /* 0x0000000400087c82 */ /* 0x000fe40008000000 */
[----:B------:R-:W-:Y:S01]  /*2200*/  UMOV UR4, UR8 ;  /* 0x0000000800047c82 */ /* 0x000fe20008000000 */
[----:B------:R-:W-:Y:S02]  /*2210*/  IMAD.U32 R2, RZ, RZ, UR8 ;  /* 0x00000008ff027e24 */ /* 0x000fe4000f8e00ff */
[----:B------:R-:W5:Y:S03]  /*2220*/  LDC R6, c[0x0][0x604] ;  /* 0x00018100ff067b82 */ /* 0x000f660000000800 */
[----:B------:R3:W-:Y:S02]  /*2230*/  STL.64 [R1+0x488], R2 ;  /* 0x0004880201007387 */ /* 0x0007e40000100a00 */
[----:B---3--:R-:W-:Y:S01]  /*2240*/  VIADD R2, R0, 0x4 ;  /* 0x0000000400027836 */ /* 0x008fe20000000000 */
[----:B------:R-:W-:Y:S01]  /*2250*/  IADD3 R3, R232, 0x4, RZ ;  /* 0x00000004e8037810 */ /* 0x000fe20007ffe0ff */
[----:B------:R-:W-:-:S02]  /*2260*/  WARPGROUP.DEPBAR.LE gsb0, 0x0 ;  /* 0x00008000000079c5 */ /* 0x000fc40000010000 */
[----:B------:R-:W-:-:S06]  /*2270*/  WARPGROUP.ARRIVE ;  /* 0x00000000000079c5 */ /* 0x000fcc0000000000 */
[----:B------:R-:W-:Y:S01]  /*2280*/  HGMMA.64x256x16.F32.BF16 R24, gdesc[UR4], R24, gsb0 ;  /* 0x03e00000041879f0 */ /* 0x000fe20008001818 */
[----:B------:R-:W-:Y:S01]  /*2290*/  R2UR UR4, R2 ;  /* 0x00000000020472ca */ /* 0x000fe200000e0000 */
[----:B------:R-:W-:Y:S01]  /*22a0*/  UMOV UR5, UR9 ;  /* 0x0000000900057c82 */ /* 0x000fe20008000000 */
[----:B------:R-:W-:Y:S01]  /*22b0*/  R2UR UR6, R3 ;  /* 0x00000000030672ca */ /* 0x000fe200000e0000 */
[----:B------:R-:W-:Y:S01]  /*22c0*/  UMOV UR7, 0x40000040 ;  /* 0x4000004000077882 */ /* 0x000fe20000000000 */
[----:B------:R-:W-:Y:S01]  /*22d0*/  MOV R3, UR9 ;  /* 0x0000000900037c02 */ /* 0x000fe20008000f00 */
[----:B------:R-:W-:-:S08]  /*22e0*/  UMOV UR9, 0x40000040 ;  /* 0x4000004000097882 */ /* 0x000fd00000000000 */
[----:B------:R-:W-:Y:S02]  /*22f0*/  UMOV UR8, UR4 ;  /* 0x0000000400087c82 */ /* 0x000fe40008000000 */
[----:B------:R-:W-:Y:S01]  /*2300*/  UMOV UR4, UR8 ;  /* 0x0000000800047c82 */ /* 0x000fe20008000000 */
[----:B------:R-:W-:-:S05]  /*2310*/  IMAD.U32 R2, RZ, RZ, UR8 ;  /* 0x00000008ff027e24 */ /* 0x000fca000f8e00ff */
[----:B------:R3:W-:Y:S02]  /*2320*/  STL.64 [R1+0x480], R2 ;  /* 0x0004800201007387 */ /* 0x0007e40000100a00 */
[----:B---3--:R-:W-:Y:S01]  /*2330*/  VIADD R2, R0, 0x6 ;  /* 0x0000000600027836 */ /* 0x008fe20000000000 */
[----:B------:R-:W-:Y:S01]  /*2340*/  IADD3 R3, R232, 0x6, RZ ;  /* 0x00000006e8037810 */ /* 0x000fe20007ffe0ff */
[----:B------:R-:W-:Y:S02]  /*2350*/  WARPGROUP.DEPBAR.LE gsb0, 0x0 ;  /* 0x00008000000079c5 */ /* 0x000fe40000010000 */
        /* <DEDUP_REMOVED lines=232> */
[----:B------:R-:W-:Y:S02]  /*31e0*/  UMOV UR9, 0x40000040 ;  /* 0x4000004000097882 */ /* 0x000fe40000000000 */
[----:B------:R-:W-:-:S06]  /*31f0*/  MOV R247, UR9 ;  /* 0x0000000900f77c02 */ /* 0x000fcc0008000f00 */
        /* <DEDUP_REMOVED lines=13> */
[----:B------:R-:W-:Y:S01]  /*32d0*/  VIADD R2, R0, 0xa00 ;  /* 0x00000a0000027836 */ /* 0x000fe20000000000 */
[----:B------:R-:W-:Y:S01]  /*32e0*/  IADD3 R3, R232, 0x2800, RZ ;  /* 0x00002800e8037810 */ /* 0x000fe20007ffe0ff */
[----:B------:R-:W-:Y:S02]  /*32f0*/  UMOV UR9, 0x40000040 ;  /* 0x4000004000097882 */ /* 0x000fe40000000000 */
[----:B------:R-:W-:-:S05]  /*3300*/  MOV R245, UR9 ;  /* 0x0000000900f57c02 */ /* 0x000fca0008000f00 */
[----:B------:R-:W-:Y:S02]  /*3310*/  UMOV UR8, UR4 ;  /* 0x0000000400087c82 */ /* 0x000fe40008000000 */
[----:B------:R-:W-:Y:S01]  /*3320*/  UMOV UR4, UR8 ;  /* 0x0000000800047c82 */ /* 0x000fe20008000000 */
[----:B------:R-:W-:Y:S01]  /*3330*/  IMAD.U32 R246, RZ, RZ, UR8 ;  /* 0x00000008fff67e24 */ /* 0x000fe2000f8e00ff */
[----:B------:R-:W-:Y:S02]  /*3340*/  WARPGROUP.DEPBAR.LE gsb0, 0x0 ;  /* 0x00008000000079c5 */ /* 0x000fe40000010000 */
[----:B------:R-:W-:-:S08]  /*3350*/  WARPGROUP.ARRIVE ;  /* 0x00000000000079c5 */ /* 0x000fd00000000000 */
        /* <DEDUP_REMOVED lines=76> */
[----:B------:R-:W-:-:S04]  /*3820*/  IADD3 R3, R232, 0x3004, RZ ;  /* 0x00003004e8037810 */ /* 0x000fc80007ffe0ff */
[----:B------:R-:W-:Y:S01]  /*3830*/  R2UR UR56, R2 ;  /* 0x00000000023872ca */ /* 0x000fe200000e0000 */
[----:B------:R-:W-:-:S03]  /*3840*/  VIADD R2, R0, 0xc06 ;  /* 0x00000c0600027836 */ /* 0x000fc60000000000 */
[----:B------:R-:W-:Y:S02]  /*3850*/  UMOV UR8, UR4 ;  /* 0x0000000400087c82 */ /* 0x000fe40008000000 */
[----:B------:R-:W-:Y:S01]  /*3860*/  UMOV UR4, UR8 ;  /* 0x0000000800047c82 */ /* 0x000fe20008000000 */
[----:B------:R-:W-:Y:S01]  /*3870*/  R2UR UR52, R2 ;  /* 0x00000000023472ca */ /* 0x000fe200000e0000 */
[----:B------:R-:W-:Y:S02]  /*3880*/  VIADD R2, R0, 0xe00 ;  /* 0x00000e0000027836 */ /* 0x000fe40000000000 */
[----:B------:R-:W-:-:S03]  /*3890*/  IMAD.U32 R250, RZ, RZ, UR8 ;  /* 0x00000008fffa7e24 */ /* 0x000fc6000f8e00ff */
[----:B------:R-:W-:Y:S01]  /*38a0*/  R2UR UR48, R2 ;  /* 0x00000000023072ca */ /* 0x000fe200000e0000 */
[----:B------:R-:W-:-:S05]  /*38b0*/  VIADD R2, R0, 0xe02 ;  /* 0x00000e0200027836 */ /* 0x000fca0000000000 */
[----:B------:R-:W-:Y:S01]  /*38c0*/  R2UR UR44, R2 ;  /* 0x00000000022c72ca */ /* 0x000fe200000e0000 */
[C---:B------:R-:W-:Y:S02]  /*38d0*/  VIADD R2, R0.reuse, 0xe04 ;  /* 0x00000e0400027836 */ /* 0x040fe40000000000 */
[----:B------:R-:W-:-:S03]  /*38e0*/  VIADD R0, R0, 0xe06 ;  /* 0x00000e0600007836 */ /* 0x000fc60000000000 */
[----:B------:R-:W-:Y:S02]  /*38f0*/  R2UR UR40, R2 ;  /* 0x00000000022872ca */ /* 0x000fe400000e0000 */
[----:B------:R-:W-:Y:S01]  /*3900*/  IADD3 R2, R232, 0x3806, RZ ;  /* 0x00003806e8027810 */ /* 0x000fe20007ffe0ff */
[----:B------:R-:W-:Y:S02]  /*3910*/  WARPGROUP.DEPBAR.LE gsb0, 0x0 ;  /* 0x00008000000079c5 */ /* 0x000fe40000010000 */
[----:B------:R-:W-:-:S06]  /*3920*/  WARPGROUP.ARRIVE ;  /* 0x00000000000079c5 */ /* 0x000fcc0000000000 */
[----:B------:R-:W-:Y:S01]  /*3930*/  HGMMA.64x256x16.F32.BF16 R24, gdesc[UR4], R24, gsb0 ;  /* 0x03e00000041879f0 */ /* 0x000fe20008001818 */
[----:B------:R-:W-:Y:S01]  /*3940*/  R2UR UR6, R3 ;  /* 0x00000000030672ca */ /* 0x000fe200000e0000 */
[----:B------:R-:W-:Y:S01]  /*3950*/  UMOV UR7, 0x40000040 ;  /* 0x4000004000077882 */ /* 0x000fe20000000000 */
[----:B------:R-:W-:Y:S01]  /*3960*/  UMOV UR4, UR56 ;  /* 0x0000003800047c82 */ /* 0x000fe20008000000 */
[----:B------:R-:W-:Y:S01]  /*3970*/  UMOV UR5, UR57 ;  /* 0x0000003900057c82 */ /* 0x000fe20008000000 */
[----:B------:R-:W-:Y:S01]  /*3980*/  IADD3 R3, R232, 0x3006, RZ ;  /* 0x00003006e8037810 */ /* 0x000fe20007ffe0ff */
[----:B------:R-:W-:Y:S02]  /*3990*/  WARPGROUP.DEPBAR.LE gsb0, 0x0 ;  /* 0x00008000000079c5 */ /* 0x000fe40000010000 */
[----:B------:R-:W-:-:S15]  /*39a0*/  WARPGROUP.ARRIVE ;  /* 0x00000000000079c5 */ /* 0x000fde0000000000 */
[----:B------:R-:W-:-:S05]  /*39b0*/  NOP ;  /* 0x0000000000007918 */ /* 0x000fca0000000000 */
        /* <DEDUP_REMOVED lines=32> */
[----:B------:R-:W-:Y:S02]  /*3bc0*/  WARPGROUP.DEPBAR.LE gsb0, 0x0 ;  /* 0x00008000000079c5 */ /* 0x000fe40000010000 */
[----:B------:R-:W-:-:S15]  /*3bd0*/  WARPGROUP.ARRIVE ;  /* 0x00000000000079c5 */ /* 0x000fde0000000000 */
[----:B------:R-:W-:-:S06]  /*3be0*/  NOP ;  /* 0x0000000000007918 */ /* 0x000fcc0000000000 */
[----:B------:R-:W-:Y:S01]  /*3bf0*/  HGMMA.64x256x16.F32.BF16 R24, gdesc[UR4], R24, gsb0 ;  /* 0x03e00000041879f0 */ /* 0x000fe20008001818 */
[----:B------:R-:W-:Y:S01]  /*3c00*/  R2UR UR4, R0 ;  /* 0x00000000000472ca */ /* 0x000fe200000e0000 */
[----:B------:R-:W-:Y:S01]  /*3c10*/  UMOV UR5, 0x40000040 ;  /* 0x4000004000057882 */ /* 0x000fe20000000000 */
[----:B------:R-:W-:Y:S01]  /*3c20*/  R2UR UR6, R2 ;  /* 0x00000000020672ca */ /* 0x000fe200000e0000 */
[----:B------:R-:W-:Y:S01]  /*3c30*/  UMOV UR7, 0x40000040 ;  /* 0x4000004000077882 */ /* 0x000fe20000000000 */
[----:B------:R-:W-:Y:S02]  /*3c40*/  WARPGROUP.DEPBAR.LE gsb0, 0x0 ;  /* 0x00008000000079c5 */ /* 0x000fe40000010000 */
[----:B------:R-:W-:-:S15]  /*3c50*/  WARPGROUP.ARRIVE ;  /* 0x00000000000079c5 */ /* 0x000fde0000000000 */
[----:B------:R-:W-:-:S06]  /*3c60*/  NOP ;  /* 0x0000000000007918 */ /* 0x000fcc0000000000 */
[----:B------:R-:W-:Y:S03]  /*3c70*/  HGMMA.64x256x16.F32.BF16 R24, gdesc[UR4], R24, gsb0 ;  /* 0x03e00000041879f0 */ /* 0x000fe60008001818 */
[----:B------:R-:W-:Y:S02]  /*3c80*/  WARPGROUP.DEPBAR.LE gsb0, 0x0 ;  /* 0x00008000000079c5 */ /* 0x000fe40000010000 */
[----:B------:R-:W-:Y:S01]  /*3c90*/  FMNMX R3, R24, R25, !PT ;  /* 0x0000001918037209 */ /* 0x000fe20007800000 */
[----:B------:R-:W3:Y:S03]  /*3ca0*/  SYNCS.PHASECHK.TRANS64.TRYWAIT P6, [R252+URZ+0x110008], R5 ;  /* 0x11000805fc0075a7 */ /* 0x000ee600080c017f */
[----:B------:R-:W-:-:S04]  /*3cb0*/  FMNMX R0, R28, R3, !PT ;  /* 0x000000031c007209 */ /* 0x000fc80007800000 */
[----:B------:R-:W-:-:S04]  /*3cc0*/  FMNMX R3, R29, R0, !PT ;  /* 0x000000001d037209 */ /* 0x000fc80007800000 */
[----:B------:R-:W-:Y:S02]  /*3cd0*/  FMNMX R0, R32, R3, !PT ;  /* 0x0000000320007209 */ /* 0x000fe40007800000 */
[----:B------:R-:W-:Y:S02]  /*3ce0*/  FMNMX R3, R26, R27, !PT ;  /* 0x0000001b1a037209 */ /* 0x000fe40007800000 */
[----:B------:R-:W-:Y:S02]  /*3cf0*/  FMNMX R7, R33, R0, !PT ;  /* 0x0000000021077209 */ /* 0x000fe40007800000 */
[----:B------:R-:W-:Y:S02]  /*3d00*/  FMNMX R0, R30, R3, !PT ;  /* 0x000000031e007209 */ /* 0x000fe40007800000 */
[----:B------:R-:W-:Y:S02]  /*3d10*/  FMNMX R2, R36, R7, !PT ;  /* 0x0000000724027209 */ /* 0x000fe40007800000 */
[----:B------:R-:W-:-:S02]  /*3d20*/  FMNMX R3, R31, R0, !PT ;  /* 0x000000001f037209 */ /* 0x000fc40007800000 */
        /* <DEDUP_REMOVED lines=113> */
[----:B------:R-:W-:-:S03]  /*4440*/  FMNMX R0, R146, R3, !PT ;  /* 0x0000000392007209 */ /* 0x000fc60007800000 */
[----:B------:R-:W4:Y:S01]  /*4450*/  SHFL.BFLY PT, R7, R2, 0x1, 0x1f ;  /* 0x0c201f0002077f89 */ /* 0x000f2200000e0000 */
[----:B------:R-:W-:-:S04]  /*4460*/  FMNMX R3, R147, R0, !PT ;  /* 0x0000000093037209 */ /* 0x000fc80007800000 */
[----:B------:R-:W-:-:S04]  /*4470*/  FMNMX R0, R150, R3, !PT ;  /* 0x0000000396007209 */ /* 0x000fc80007800000 */
[----:B------:R-:W-:-:S05]  /*4480*/  FMNMX R0, R151, R0, !PT ;  /* 0x0000000097007209 */ /* 0x000fca0007800000 */
[----:B------:R-:W1:Y:S01]  /*4490*/  SHFL.BFLY PT, R3, R0, 0x1, 0x1f ;  /* 0x0c201f0000037f89 */ /* 0x000e6200000e0000 */
[----:B----4-:R-:W-:-:S05]  /*44a0*/  FMNMX R7, R2, R7, !PT ;  /* 0x0000000702077209 */ /* 0x010fca0007800000 */
[----:B------:R-:W4:Y:S01]  /*44b0*/  SHFL.BFLY PT, R4, R7, 0x2, 0x1f ;  /* 0x0c401f0007047f89 */ /* 0x000f2200000e0000 */
[----:B-1----:R-:W-:-:S05]  /*44c0*/  FMNMX R3, R0, R3, !PT ;  /* 0x0000000300037209 */ /* 0x002fca0007800000 */
[----:B------:R-:W1:Y:S01]  /*44d0*/  SHFL.BFLY PT, R14, R3, 0x2, 0x1f ;  /* 0x0c401f00030e7f89 */ /* 0x000e6200000e0000 */
[----:B----4-:R-:W-:Y:S02]  /*44e0*/  FMNMX R15, R7, R4, !PT ;  /* 0x00000004070f7209 */ /* 0x010fe40007800000 */
[----:B------:R-:W4:Y:S02]  /*44f0*/  LDC R7, c[0x0][0x604] ;  /* 0x00018100ff077b82 */ /* 0x000f240000000800 */
[----:B------:R-:W-:-:S04]  /*4500*/  FSETP.NEU.AND P1, PT, R15, -INF , PT ;  /* 0xff8000000f00780b */ /* 0x000fc80003f2d000 */
[----:B------:R-:W-:Y:S02]  /*4510*/  FSEL R2, R15, RZ, P1 ;  /* 0x000000ff0f027208 */ /* 0x000fe40000800000 */
[----:B------:R-:W3:Y:S03]  /*4520*/  LDC R4, c[0x0][0x604] ;  /* 0x00018100ff047b82 */ /* 0x000ee60000000800 */
[----:B------:R-:W-:Y:S01]  /*4530*/  FMUL R2, R2, R9 ;  /* 0x0000000902027220 */ /* 0x000fe20000400000 */
[----:B-1----:R-:W-:-:S03]  /*4540*/  FMNMX R14, R3, R14, !PT ;  /* 0x0000000e030e7209 */ /* 0x002fc60007800000 */
[--C-:B------:R-:W-:Y:S01]  /*4550*/  FFMA R20, R25, R20, -R2.reuse ;  /* 0x0000001419147223 */ /* 0x100fe20000000802 */
[--C-:B------:R-:W-:Y:S01]  /*4560*/  FFMA R24, R24, R11, -R2.reuse ;  /* 0x0000000b18187223 */ /* 0x100fe20000000802 */
[----:B------:R-:W1:Y:S01]  /*4570*/  LDC R9, c[0x0][0x604] ;  /* 0x00018100ff097b82 */ /* 0x000e620000000800 */
[----:B------:R-:W-:Y:S01]  /*4580*/  FSETP.NEU.AND P1, PT, R14, -INF , PT ;  /* 0xff8000000e00780b */ /* 0x000fe20003f2d000 */
[--C-:B--2---:R-:W-:Y:S01]  /*4590*/  FFMA R22, R28, R13, -R2.reuse ;  /* 0x0000000d1c167223 */ /* 0x104fe20000000802 */
[----:B------:R-:W-:Y:S01]  /*45a0*/  FSETP.GEU.AND P5, PT, R20, -126, PT ;  /* 0xc2fc00001400780b */ /* 0x000fe20003fae000 */
[----:B-----5:R-:W-:Y:S01]  /*45b0*/  FFMA R19, R29, R19, -R2 ;  /* 0x000000131d137223 */ /* 0x020fe20000000802 */
[----:B------:R-:W-:Y:S02]  /*45c0*/  FSETP.GEU.AND P4, PT, R24, -126, PT ;  /* 0xc2fc00001800780b */ /* 0x000fe40003f8e000 */
[----:B------:R-:W-:Y:S02]  /*45d0*/  FSEL R0, R14, RZ, P1 ;  /* 0x000000ff0e007208 */ /* 0x000fe40000800000 */
[----:B------:R-:W-:-:S02]  /*45e0*/  FSETP.GEU.AND P3, PT, R22, -126, PT ;  /* 0xc2fc00001600780b */ /* 0x000fc40003f6e000 */
[----:B------:R-:W-:Y:S01]  /*45f0*/  FSETP.GEU.AND P1, PT, R19, -126, PT ;  /* 0xc2fc00001300780b */ /* 0x000fe20003f2e000 */
[----:B------:R-:W-:Y:S01]  /*4600*/  FMUL R0, R0, R17 ;  /* 0x0000001100007220 */ /* 0x000fe20000400000 */
[----:B------:R-:W-:-:S03]  /*4610*/  P2R R8, PR, RZ, 0x8 ;  /* 0x00000008ff087803 */ /* 0x000fc60000000000 */
[----:B------:R-:W-:Y:S01]  /*4620*/  @!P5 FMUL R20, R20, 0.5 ;  /* 0x3f0000001414d820 */ /* 0x000fe20000400000 */
[--C-:B----4-:R-:W-:Y:S01]  /*4630*/  FFMA R25, R26, R7, -R0.reuse ;  /* 0x000000071a197223 */ /* 0x110fe20000000800 */
[----:B------:R-:W-:Y:S01]  /*4640*/  @!P4 FMUL R24, R24, 0.5 ;  /* 0x3f0000001818c820 */ /* 0x000fe20000400000 */
[--C-:B---3--:R-:W-:Y:S01]  /*4650*/  FFMA R27, R27, R4, -R0.reuse ;  /* 0x000000041b1b7223 */ /* 0x108fe20000000800 */
[--C-:B------:R-:W-:Y:S02]  /*4660*/  FFMA R31, R31, R6, -R0.reuse ;  /* 0x000000061f1f7223 */ /* 0x100fe40000000800 */
[----:B------:R-:W2:Y:S01]  /*4670*/  MUFU.EX2 R3, R24 ;  /* 0x0000001800037308 */ /* 0x000ea20000000800 */
[----:B------:R-:W-:Y:S01]  /*4680*/  FSETP.GEU.AND P2, PT, R25, -126, PT ;  /* 0xc2fc00001900780b */ /* 0x000fe20003f4e000 */
[----:B-1----:R-:W-:Y:S01]  /*4690*/  FFMA R30, R30, R9, -R0 ;  /* 0x000000091e1e7223 */ /* 0x002fe20000000800 */
[----:B------:R-:W-:Y:S01]  /*46a0*/  @!P3 FMUL R22, R22, 0.5 ;  /* 0x3f0000001616b820 */ /* 0x000fe20000400000 */
[----:B------:R-:W-:Y:S01]  /*46b0*/  FSETP.GEU.AND P3, PT, R27, -126, PT ;  /* 0xc2fc00001b00780b */ /* 0x000fe20003f6e000 */
[----:B------:R-:W-:-:S03]  /*46c0*/  @!P1 FMUL R19, R19, 0.5 ;  /* 0x3f00000013139820 */ /* 0x000fc60000400000 */
[----:B------:R-:W1:Y:S06]  /*46d0*/  MUFU.EX2 R20, R20 ;  /* 0x0000001400147308 */ /* 0x000e6c0000000800 */
[----:B------:R-:W-:Y:S02]  /*46e0*/  @!P2 FMUL R25, R25, 0.5 ;  /* 0x3f0000001919a820 */ /* 0x000fe40000400000 */
[----:B------:R-:W3:Y:S01]  /*46f0*/  MUFU.EX2 R22, R22 ;  /* 0x0000001600167308 */ /* 0x000ee20000000800 */
[----:B--2---:R-:W-:Y:S01]  /*4700*/  @!P4 FMUL R3, R3, R3 ;  /* 0x000000030303c220 */ /* 0x004fe20000400000 */
[----:B------:R-:W-:Y:S01]  /*4710*/  FSETP.GEU.AND P4, PT, R30, -126, PT ;  /* 0xc2fc00001e00780b */ /* 0x000fe20003f8e000 */
[----:B------:R-:W-:-:S05]  /*4720*/  @!P3 FMUL R27, R27, 0.5 ;  /* 0x3f0000001b1bb820 */ /* 0x000fca0000400000 */
[----:B------:R-:W2:Y:S01]  /*4730*/  MUFU.EX2 R19, R19 ;  /* 0x0000001300137308 */ /* 0x000ea20000000800 */
[----:B-1----:R-:W-:Y:S01]  /*4740*/  @!P5 FMUL R20, R20, R20 ;  /* 0x000000141414d220 */ /* 0x002fe20000400000 */
[----:B------:R-:W-:-:S05]  /*4750*/  FSETP.GEU.AND P5, PT, R31, -126, PT ;  /* 0xc2fc00001f00780b */ /* 0x000fca0003fae000 */
[----:B------:R-:W-:Y:S01]  /*4760*/  @!P4 FMUL R30, R30, 0.5 ;  /* 0x3f0000001e1ec820 */ /* 0x000fe20000400000 */
[----:B------:R-:W1:Y:S07]  /*4770*/  MUFU.EX2 R25, R25 ;  /* 0x0000001900197308 */ /* 0x000e6e0000000800 */
[----:B------:R-:W-:Y:S01]  /*4780*/  @!P5 FMUL R31, R31, 0.5 ;  /* 0x3f0000001f1fd820 */ /* 0x000fe20000400000 */
[----:B------:R4:W1:Y:S08]  /*4790*/  MUFU.EX2 R155, R27 ;  /* 0x0000001b009b7308 */ /* 0x0008700000000800 */
[----:B------:R4:W1:Y:S08]  /*47a0*/  MUFU.EX2 R154, R30 ;  /* 0x0000001e009a7308 */ /* 0x0008700000000800 */
[----:B------:R4:W1:Y:S01]  /*47b0*/  MUFU.EX2 R153, R31 ;  /* 0x0000001f00997308 */ /* 0x0008620000000800 */
[----:B--23--:R-:W-:Y:S05]  /*47c0*/  @!P6 BRA `(.L_x_23) ;  /* 0x0000047c0014e947 */ /* 0x00cfea0003800000 */
.L_x_94:
[----:B------:R-:W-:Y:S01]  /*47d0*/  STL [R1+0x814], R159 ;  /* 0x0008149f01007387 */ /* 0x000fe20000100800 */
[----:B------:R-:W-:Y:S01]  /*47e0*/  ISETP.NE.AND P6, PT, R8, RZ, PT ;  /* 0x000000ff0800720c */ /* 0x000fe20003fc5270 */
[----:B------:R-:W-:Y:S01]  /*47f0*/  @!P1 FMUL R19, R19, R19 ;  /* 0x0000001313139220 */ /* 0x000fe20000400000 */
[----:B------:R-:W-:Y:S01]  /*4800*/  LOP3.LUT R248, R248, 0x8000000, RZ, 0xfc, !PT ;  /* 0x08000000f8f87812 */ /* 0x000fe200078efcff */
[----:B------:R-:W-:Y:S01]  /*4810*/  STL [R1+0x810], R152 ;  /* 0x0008109801007387 */ /* 0x000fe20000100800 */
[----:B-1----:R-:W-:Y:S01]  /*4820*/  @!P2 FMUL R25, R25, R25 ;  /* 0x000000191919a220 */ /* 0x002fe20000400000 */
[----:B------:R-:W-:Y:S01]  /*4830*/  @!P3 FMUL R155, R155, R155 ;  /* 0x0000009b9b9bb220 */ /* 0x000fe20000400000 */
[----:B------:R-:W-:Y:S01]  /*4840*/  LOP3.LUT R4, R248, 0x4000, RZ, 0xfc, !PT ;  /* 0x00004000f8047812 */ /* 0x000fe200078efcff */
[----:B------:R-:W-:Y:S01]  /*4850*/  STL [R1+0x7b8], R252 ;  /* 0x0007b8fc01007387 */ /* 0x000fe20000100800 */
[----:B------:R-:W-:Y:S01]  /*4860*/  @!P4 FMUL R154, R154, R154 ;  /* 0x0000009a9a9ac220 */ /* 0x000fe20000400000 */
[----:B------:R-:W-:Y:S01]  /*4870*/  @!P5 FMUL R153, R153, R153 ;  /* 0x000000999999d220 */ /* 0x000fe20000400000 */
[----:B------:R-:W-:Y:S01]  /*4880*/  R2UR UR6, R4 ;  /* 0x00000000040672ca */ /* 0x000fe200000e0000 */
[----:B------:R-:W-:Y:S01]  /*4890*/  STL [R1+0x7b4], R251 ;  /* 0x0007b4fb01007387 */ /* 0x000fe20000100800 */
[----:B------:R-:W-:Y:S01]  /*48a0*/  F2FP.BF16.F32.PACK_AB R160, R20, R3 ;  /* 0x0000000314a0723e */ /* 0x000fe200000010ff */
[----:B------:R-:W-:Y:S01]  /*48b0*/  @!P6 FMUL R22, R22, R22 ;  /* 0x000000161616e220 */ /* 0x000fe20000400000 */
[----:B------:R-:W-:Y:S01]  /*48c0*/  F2FP.BF16.F32.PACK_AB R161, R155, R25 ;  /* 0x000000199ba1723e */ /* 0x000fe200000010ff */
[----:B------:R-:W-:Y:S01]  /*48d0*/  STL [R1+0x7b0], R250 ;  /* 0x0007b0fa01007387 */ /* 0x000fe20000100800 */
[----:B------:R-:W-:Y:S01]  /*48e0*/  F2FP.BF16.F32.PACK_AB R163, R153, R154 ;  /* 0x0000009a99a3723e */ /* 0x000fe200000010ff */
[----:B------:R-:W-:Y:S01]  /*48f0*/  UMOV UR7, 0x40000040 ;  /* 0x4000004000077882 */ /* 0x000fe20000000000 */
[----:B------:R-:W-:Y:S01]  /*4900*/  F2FP.BF16.F32.PACK_AB R162, R19, R22 ;  /* 0x0000001613a2723e */ /* 0x000fe200000010ff */
[----:B------:R-:W-:Y:S01]  /*4910*/  STL [R1+0x7ac], R249 ;  /* 0x0007acf901007387 */ /* 0x000fe20000100800 */
[----:B------:R-:W1:Y:S03]  /*4920*/  LDC R6, c[0x0][0x604] ;  /* 0x00018100ff067b82 */ /* 0x000e660000000800 */
[----:B------:R-:W-:Y:S04]  /*4930*/  STL [R1+0x7a8], R247 ;  /* 0x0007a8f701007387 */ /* 0x000fe80000100800 */
[----:B------:R-:W-:Y:S01]  /*4940*/  STL [R1+0x7a4], R246 ;  /* 0x0007a4f601007387 */ /* 0x000fe20000100800 */
[----:B------:R-:W3:Y:S03]  /*4950*/  LDC R4, c[0x0][0x604] ;  /* 0x00018100ff047b82 */ /* 0x000ee60000000800 */
[----:B------:R-:W-:Y:S04]  /*4960*/  STL [R1+0x7a0], R245 ;  /* 0x0007a0f501007387 */ /* 0x000fe80000100800 */
[----:B------:R-:W-:Y:S01]  /*4970*/  STL [R1+0x79c], R244 ;  /* 0x00079cf401007387 */ /* 0x000fe20000100800 */
[----:B------:R-:W3:Y:S03]  /*4980*/  LDC R7, c[0x0][0x604] ;  /* 0x00018100ff077b82 */ /* 0x000ee60000000800 */
[----:B------:R-:W-:Y:S04]  /*4990*/  STL [R1+0x798], R243 ;  /* 0x000798f301007387 */ /* 0x000fe80000100800 */
[----:B------:R-:W-:Y:S01]  /*49a0*/  STL [R1+0x794], R242 ;  /* 0x000794f201007387 */ /* 0x000fe20000100800 */
[----:B--2---:R-:W2:Y:S03]  /*49b0*/  LDC R5, c[0x0][0x604] ;  /* 0x00018100ff057b82 */ /* 0x004ea60000000800 */
[----:B------:R-:W-:Y:S04]  /*49c0*/  STL [R1+0x790], R241 ;  /* 0x000790f101007387 */ /* 0x000fe80000100800 */
[----:B------:R-:W-:Y:S01]  /*49d0*/  STL [R1+0x78c], R240 ;  /* 0x00078cf001007387 */ /* 0x000fe20000100800 */
[----:B------:R-:W1:Y:S03]  /*49e0*/  LDC R9, c[0x0][0x604] ;  /* 0x00018100ff097b82 */ /* 0x000e660000000800 */
[----:B------:R-:W-:Y:S04]  /*49f0*/  STL [R1+0x788], R239 ;  /* 0x000788ef01007387 */ /* 0x000fe80000100800 */
[----:B------:R-:W-:Y:S01]  /*4a00*/  STL [R1+0x784], R238 ;  /* 0x000784ee01007387 */ /* 0x000fe20000100800 */
[----:B------:R-:W3:Y:S03]  /*4a10*/  LDC R8, c[0x0][0x604] ;  /* 0x00018100ff087b82 */ /* 0x000ee60000000800 */
[----:B------:R-:W-:Y:S04]  /*4a20*/  STL [R1+0x780], R237 ;  /* 0x000780ed01007387 */ /* 0x000fe80000100800 */
        /* <DEDUP_REMOVED lines=8> */
[----:B------:R-:W-:Y:S04]  /*4ab0*/  STL.64 [R1+0x25b8], R142 ;  /* 0x0025b88e01007387 */ /* 0x000fe80000100a00 */
        /* <DEDUP_REMOVED lines=55> */
[----:B------:R-:W-:Y:S04]  /*4e30*/  STL [R1+0x23fc], R25 ;  /* 0x0023fc1901007387 */ /* 0x000fe80000100800 */
[----:B------:R-:W-:Y:S04]  /*4e40*/  STL [R1+0x23f8], R22 ;  /* 0x0023f81601007387 */ /* 0x000fe80000100800 */
[----:B------:R-:W-:Y:S04]  /*4e50*/  STL [R1+0x23f4], R20 ;  /* 0x0023f41401007387 */ /* 0x000fe80000100800 */
[----:B------:R4:W-:Y:S04]  /*4e60*/  STL [R1+0x23f0], R19 ;  /* 0x0023f01301007387 */ /* 0x0009e80000100800 */
[----:B------:R-:W-:Y:S04]  /*4e70*/  STL [R1+0x818], R155 ;  /* 0x0008189b01007387 */ /* 0x000fe80000100800 */
[----:B------:R-:W-:Y:S01]  /*4e80*/  STL [R1+0xdb8], R154 ;  /* 0x000db89a01007387 */ /* 0x000fe20000100800 */
[----:B----4-:R-:W-:-:S03]  /*4e90*/  WARPGROUP.ARRIVE ;  /* 0x00000000000079c5 */ /* 0x010fc60000000000 */
[----:B------:R-:W-:Y:S03]  /*4ea0*/  STL [R1+0xdb4], R153 ;  /* 0x000db49901007387 */ /* 0x000fe60000100800 */
[----:B------:R-:W-:Y:S03]  /*4eb0*/  HGMMA.64x256x16.F32.BF16 R16, R160, gdesc[UR4].tnspB, RZ, !UPT, gsb0 ;  /* 0x43e00004a0107df0 */ /* 0x000fe6000c0018ff */
[----:B------:R-:W-:Y:S02]  /*4ec0*/  WARPGROUP.DEPBAR.LE gsb0, 0x0 ;  /* 0x00008000000079c5 */ /* 0x000fe40000010000 */
[----:B------:R-:W-:Y:S01]  /*4ed0*/  STL.64 [R1+0x200], R16 ;  /* 0x0002001001007387 */ /* 0x000fe20000100a00 */
[----:B------:R-:W-:Y:S01]  /*4ee0*/  IMAD.MOV.U32 R15, RZ, RZ, R142 ;  /* 0x000000ffff0f7224 */ /* 0x000fe200078e008e */
[----:B------:R-:W-:Y:S01]  /*4ef0*/  MOV R14, R143 ;  /* 0x0000008f000e7202 */ /* 0x000fe20000000f00 */
[----:B------:R-:W-:Y:S01]  /*4f00*/  IMAD.MOV.U32 R250, RZ, RZ, R140 ;  /* 0x000000fffffa7224 */ /* 0x000fe200078e008c */
[----:B------:R-:W-:Y:S01]  /*4f10*/  STL.64 [R1+0x208], R18 ;  /* 0x0002081201007387 */ /* 0x000fe20000100a00 */
[----:B------:R-:W-:Y:S01]  /*4f20*/  MOV R249, R141 ;  /* 0x0000008d00f97202 */ /* 0x000fe20000000f00 */
[----:B------:R-:W-:Y:S01]  /*4f30*/  IMAD.MOV.U32 R252, RZ, RZ, R138 ;  /* 0x000000fffffc7224 */ /* 0x000fe200078e008a */
[----:B------:R-:W-:Y:S01]  /*4f40*/  MOV R251, R139 ;  /* 0x0000008b00fb7202 */ /* 0x000fe20000000f00 */
[----:B------:R-:W-:Y:S04]  /*4f50*/  STL.64 [R1+0x210], R20 ;  /* 0x0002101401007387 */ /* 0x000fe80000100a00 */
[----:B------:R-:W-:Y:S04]  /*4f60*/  STL.64 [R1+0x218], R22 ;  /* 0x0002181601007387 */ /* 0x000fe80000100a00 */
[----:B------:R4:W-:Y:S04]  /*4f70*/  STL.64 [R1+0x220], R24 ;  /* 0x0002201801007387 */ /* 0x0009e80000100a00 */
[----:B------:R2:W-:Y:S04]  /*4f80*/  STL.64 [R1+0x228], R26 ;  /* 0x0002281a01007387 */ /* 0x0005e80000100a00 */
[----:B------:R1:W-:Y:S04]  /*4f90*/  STL.64 [R1+0x230], R28 ;  /* 0x0002301c01007387 */ /* 0x0003e80000100a00 */
[----:B------:R-:W-:Y:S01]  /*4fa0*/  STL.64 [R1+0x238], R30 ;  /* 0x0002381e01007387 */ /* 0x000fe20000100a00 */
[----:B----4-:R-:W4:Y:S03]  /*4fb0*/  LDC R24, c[0x0][0x604] ;  /* 0x00018100ff187b82 */ /* 0x010f260000000800 */
[----:B------:R-:W-:Y:S04]  /*4fc0*/  STL.64 [R1+0x240], R32 ;  /* 0x0002402001007387 */ /* 0x000fe80000100a00 */
[----:B------:R-:W-:Y:S01]  /*4fd0*/  STL.64 [R1+0x248], R34 ;  /* 0x0002482201007387 */ /* 0x000fe20000100a00 */
[----:B--2---:R-:W2:Y:S03]  /*4fe0*/  LDC R26, c[0x0][0x604] ;  /* 0x00018100ff1a7b82 */ /* 0x004ea60000000800 */
[----:B------:R-:W-:Y:S04]  /*4ff0*/  STL.64 [R1+0x250], R36 ;  /* 0x0002502401007387 */ /* 0x000fe80000100a00 */
[----:B------:R-:W-:Y:S01]  /*5000*/  STL.64 [R1+0x258], R38 ;  /* 0x0002582601007387 */ /* 0x000fe20000100a00 */
[----:B------:R-:W3:Y:S03]  /*5010*/  LDC R27, c[0x0][0x604] ;  /* 0x00018100ff1b7b82 */ /* 0x000ee60000000800 */
[----:B------:R-:W-:Y:S04]  /*5020*/  STL.64 [R1+0x260], R40 ;  /* 0x0002602801007387 */ /* 0x000fe80000100a00 */
[----:B------:R-:W-:Y:S01]  /*5030*/  STL.64 [R1+0x268], R42 ;  /* 0x0002682a01007387 */ /* 0x000fe20000100a00 */
[----:B-1----:R-:W1:Y:S03]  /*5040*/  LDC R28, c[0x0][0x604] ;  /* 0x00018100ff1c7b82 */ /* 0x002e660000000800 */
[----:B------:R-:W-:Y:S04]  /*5050*/  STL.64 [R1+0x270], R44 ;  /* 0x0002702c01007387 */ /* 0x000fe80000100a00 */
[----:B------:R-:W-:Y:S01]  /*5060*/  STL.64 [R1+0x278], R46 ;  /* 0x0002782e01007387 */ /* 0x000fe20000100a00 */
[----:B------:R-:W4:Y:S03]  /*5070*/  LDC R29, c[0x0][0x604] ;  /* 0x00018100ff1d7b82 */ /* 0x000f260000000800 */
        /* <DEDUP_REMOVED lines=44> */
[----:B------:R2:W-:Y:S04]  /*5340*/  STL.64 [R1+0x3e0], R136 ;  /* 0x0003e08801007387 */ /* 0x0005e80000100a00 */
[----:B------:R-:W3:Y:S04]  /*5350*/  LDL.LU.64 R142, [R1+0x25b8] ;  /* 0x0025b800018e7983 */ /* 0x000ee80000300a00 */
[----:B------:R-:W3:Y:S04]  /*5360*/  LDL.LU.64 R140, [R1+0x25b0] ;  /* 0x0025b000018c7983 */ /* 0x000ee80000300a00 */
[----:B------:R-:W3:Y:S04]  /*5370*/  LDL.LU.64 R138, [R1+0x25a8] ;  /* 0x0025a800018a7983 */ /* 0x000ee80000300a00 */
[----:B--2---:R-:W2:Y:S04]  /*5380*/  LDL.LU.64 R136, [R1+0x25a0] ;  /* 0x0025a00001887983 */ /* 0x004ea80000300a00 */
[----:B------:R-:W2:Y:S04]  /*5390*/  LDL.LU.64 R134, [R1+0x2598] ;  /* 0x0025980001867983 */ /* 0x000ea80000300a00 */
        /* <DEDUP_REMOVED lines=16> */
[----:B------:R-:W1:Y:S04]  /*54a0*/  LDL.LU.64 R100, [R1+0x2510] ;  /* 0x0025100001647983 */ /* 0x000e680000300a00 */
[----:B------:R-:W2:Y:S04]  /*54b0*/  LDL.LU.64 R98, [R1+0x2508] ;  /* 0x0025080001627983 */ /* 0x000ea80000300a00 */
[----:B------:R-:W2:Y:S04]  /*54c0*/  LDL.LU.64 R96, [R1+0x2500] ;  /* 0x0025000001607983 */ /* 0x000ea80000300a00 */
[----:B------:R-:W2:Y:S04]  /*54d0*/  LDL.LU.64 R94, [R1+0x24f8] ;  /* 0x0024f800015e7983 */ /* 0x000ea80000300a00 */
[----:B------:R-:W3:Y:S04]  /*54e0*/  LDL.LU.64 R92, [R1+0x24f0] ;  /* 0x0024f000015c7983 */ /* 0x000ee80000300a00 */
        /* <DEDUP_REMOVED lines=30> */
[----:B------:R-:W2:Y:S04]  /*56d0*/  LDL.LU R25, [R1+0x23fc] ;  /* 0x0023fc0001197983 */ /* 0x000ea80000300800 */
[----:B------:R-:W2:Y:S04]  /*56e0*/  LDL.LU R22, [R1+0x23f8] ;  /* 0x0023f80001167983 */ /* 0x000ea80000300800 */
[----:B------:R-:W2:Y:S04]  /*56f0*/  LDL.LU R20, [R1+0x23f4] ;  /* 0x0023f40001147983 */ /* 0x000ea80000300800 */
[----:B------:R-:W2:Y:S01]  /*5700*/  LDL.LU R19, [R1+0x23f0] ;  /* 0x0023f00001137983 */ /* 0x000ea20000300800 */
[--C-:B----4-:R-:W-:Y:S01]  /*5710*/  FFMA R144, R144, R29, -R2.reuse ;  /* 0x0000001d90907223 */ /* 0x110fe20000000802 */
[----:B------:R-:W-:Y:S01]  /*5720*/  UMOV UR11, 0x40000040 ;  /* 0x40000040000b7882 */ /* 0x000fe20000000000 */
[----:B-1----:R-:W-:-:S02]  /*5730*/  FFMA R100, R100, R28, -R2 ;  /* 0x0000001c64647223 */ /* 0x002fc40000000802 */
[----:B------:R-:W1:Y:S01]  /*5740*/  LDC R28, c[0x0][0x604] ;  /* 0x00018100ff1c7b82 */ /* 0x000e620000000800 */
[----:B---3--:R-:W-:-:S07]  /*5750*/  FFMA R92, R92, R26, -R2 ;  /* 0x0000001a5c5c7223 */ /* 0x008fce0000000802 */
[----:B------:R-:W3:Y:S01]  /*5760*/  LDC R26, c[0x0][0x604] ;  /* 0x00018100ff1a7b82 */ /* 0x000ee20000000800 */
[----:B--2---:R-:W-:-:S07]  /*5770*/  FFMA R89, R89, R27, -R2 ;  /* 0x0000001b59597223 */ /* 0x004fce0000000802 */
[----:B------:R-:W2:Y:S01]  /*5780*/  LDC R27, c[0x0][0x604] ;  /* 0x00018100ff1b7b82 */ /* 0x000ea20000000800 */
[----:B-1----:R-:W-:-:S07]  /*5790*/  FFMA R112, R112, R28, -R2 ;  /* 0x0000001c70707223 */ /* 0x002fce0000000802 */
[----:B------:R-:W1:Y:S01]  /*57a0*/  LDC R28, c[0x0][0x604] ;  /* 0x00018100ff1c7b82 */ /* 0x000e620000000800 */
[----:B---3--:R-:W-:-:S07]  /*57b0*/  FFMA R104, R104, R26, -R2 ;  /* 0x0000001a68687223 */ /* 0x008fce0000000802 */
[----:B------:R-:W3:Y:S01]  /*57c0*/  LDC R26, c[0x0][0x604] ;  /* 0x00018100ff1a7b82 */ /* 0x000ee20000000800 */
[----:B--2---:R-:W-:-:S07]  /*57d0*/  FFMA R101, R101, R27, -R2 ;  /* 0x0000001b65657223 */ /* 0x004fce0000000802 */
[----:B------:R-:W2:Y:S01]  /*57e0*/  LDC R27, c[0x0][0x604] ;  /* 0x00018100ff1b7b82 */ /* 0x000ea20000000800 */
[----:B------:R-:W-:-:S07]  /*57f0*/  FFMA R73, R73, R24, -R2 ;  /* 0x0000001849497223 */ /* 0x000fce0000000802 */
[----:B------:R-:W4:Y:S01]  /*5800*/  LDC R24, c[0x0][0x604] ;  /* 0x00018100ff187b82 */ /* 0x000f220000000800 */
[----:B---3--:R-:W-:-:S07]  /*5810*/  FFMA R116, R116, R26, -R2 ;  /* 0x0000001a74747223 */ /* 0x008fce0000000802 */
[----:B------:R-:W3:Y:S01]  /*5820*/  LDC R26, c[0x0][0x604] ;  /* 0x00018100ff1a7b82 */ /* 0x000ee20000000800 */
[----:B--2---:R-:W-:-:S07]  /*5830*/  FFMA R113, R113, R27, -R2 ;  /* 0x0000001b71717223 */ /* 0x004fce0000000802 */
[----:B------:R-:W2:Y:S01]  /*5840*/  LDC R27, c[0x0][0x604] ;  /* 0x00018100ff1b7b82 */ /* 0x000ea20000000800 */
[----:B----4-:R-:W-:-:S07]  /*5850*/  FFMA R88, R88, R24, -R2 ;  /* 0x0000001858587223 */ /* 0x010fce0000000802 */
[----:B------:R-:W4:Y:S01]  /*5860*/  LDC R24, c[0x0][0x604] ;  /* 0x00018100ff187b82 */ /* 0x000f220000000800 */
[----:B---3--:R-:W-:-:S07]  /*5870*/  FFMA R128, R128, R26, -R2 ;  /* 0x0000001a80807223 */ /* 0x008fce0000000802 */
[----:B------:R-:W3:Y:S01]  /*5880*/  LDC R26, c[0x0][0x604] ;  /* 0x00018100ff1a7b82 */ /* 0x000ee20000000800 */
[--C-:B--2---:R-:W-:Y:S01]  /*5890*/  FFMA R125, R125, R27, -R2.reuse ;  /* 0x0000001b7d7d7223 */ /* 0x104fe20000000802 */
[--C-:B------:R-:W-:Y:S01]  /*58a0*/  FFMA R48, R48, R9, -R2.reuse ;  /* 0x0000000930307223 */ /* 0x100fe20000000802 */
[----:B------:R-:W-:-:S05]  /*58b0*/  FFMA R49, R49, R8, -R2 ;  /* 0x0000000831317223 */ /* 0x000fca0000000802 */
[----:B------:R-:W2:Y:S01]  /*58c0*/  LDC R9, c[0x0][0x604] ;  /* 0x00018100ff097b82 */ /* 0x000ea20000000800 */
[----:B----4-:R-:W-:-:S07]  /*58d0*/  FFMA R93, R93, R24, -R2 ;  /* 0x000000185d5d7223 */ /* 0x010fce0000000802 */
[----:B------:R-:W4:Y:S08]  /*58e0*/  LDC R8, c[0x0][0x604] ;  /* 0x00018100ff087b82 */ /* 0x000f300000000800 */
[----:B------:R-:W1:Y:S01]  /*58f0*/  LDC R24, c[0x0][0x604] ;  /* 0x00018100ff187b82 */ /* 0x000e620000000800 */
[--C-:B------:R-:W-:Y:S01]  /*5900*/  FFMA R36, R36, R6, -R2.reuse ;  /* 0x0000000624247223 */ /* 0x100fe20000000802 */
[----:B------:R-:W-:-:S06]  /*5910*/  FFMA R37, R37, R7, -R2 ;  /* 0x0000000725257223 */ /* 0x000fcc0000000802 */
[----:B------:R-:W3:Y:S01]  /*5920*/  LDC R6, c[0x0][0x604] ;  /* 0x00018100ff067b82 */ /* 0x000ee20000000800 */
[--C-:B--2---:R-:W-:Y:S01]  /*5930*/  FFMA R61, R61, R9, -R2.reuse ;  /* 0x000000093d3d7223 */ /* 0x104fe20000000802 */
[----:B------:R-:W-:Y:S02]  /*5940*/  FSETP.GEU.AND P6, PT, R36, -126, PT ;  /* 0xc2fc00002400780b */ /* 0x000fe40003fce000 */
[----:B------:R-:W-:Y:S01]  /*5950*/  FSETP.GEU.AND P1, PT, R37, -126, PT ;  /* 0xc2fc00002500780b */ /* 0x000fe20003f2e000 */
[--C-:B------:R-:W-:Y:S01]  /*5960*/  FFMA R32, R32, R4, -R2.reuse ;  /* 0x0000000420207223 */ /* 0x100fe20000000802 */
[--C-:B------:R-:W-:Y:S02]  /*5970*/  FFMA R33, R33, R5, -R2.reuse ;  /* 0x0000000521217223 */ /* 0x100fe40000000802 */
[----:B------:R-:W2:Y:S01]  /*5980*/  LDC R4, c[0x0][0x604] ;  /* 0x00018100ff047b82 */ /* 0x000ea20000000800 */
[----:B----4-:R-:W-:Y:S01]  /*5990*/  FFMA R64, R64, R8, -R2 ;  /* 0x0000000840407223 */ /* 0x010fe20000000802 */
[----:B------:R-:W-:-:S02]  /*59a0*/  FSETP.GEU.AND P4, PT, R32, -126, PT ;  /* 0xc2fc00002000780b */ /* 0x000fc40003f8e000 */
[----:B------:R-:W-:-:S03]  /*59b0*/  FSETP.GEU.AND P5, PT, R33, -126, PT ;  /* 0xc2fc00002100780b */ /* 0x000fc60003fae000 */
[----:B------:R-:W-:Y:S01]  /*59c0*/  @!P6 FMUL R36, R36, 0.5 ;  /* 0x3f0000002424e820 */ /* 0x000fe20000400000 */
[----:B------:R-:W4:Y:S01]  /*59d0*/  LDC R5, c[0x0][0x604] ;  /* 0x00018100ff057b82 */ /* 0x000f220000000800 */
[----:B------:R-:W-:Y:S01]  /*59e0*/  @!P1 FMUL R37, R37, 0.5 ;  /* 0x3f00000025259820 */ /* 0x000fe20000400000 */
[--C-:B-1----:R-:W-:Y:S01]  /*59f0*/  FFMA R105, R105, R24, -R2.reuse ;  /* 0x0000001869697223 */ /* 0x102fe20000000802 */
[----:B------:R-:W1:Y:S01]  /*5a00*/  MUFU.EX2 R21, R36 ;  /* 0x0000002400157308 */ /* 0x000e620000000800 */
[----:B---3--:R-:W-:-:S04]  /*5a10*/  FFMA R41, R41, R6, -R2 ;  /* 0x0000000629297223 */ /* 0x008fc80000000802 */
[----:B------:R-:W3:Y:S01]  /*5a20*/  LDC R7, c[0x0][0x604] ;  /* 0x00018100ff077b82 */ /* 0x000ee20000000800 */
[----:B------:R-:W-:Y:S01]  /*5a30*/  @!P5 FMUL R33, R33, 0.5 ;  /* 0x3f0000002121d820 */ /* 0x000fe20000400000 */
[----:B------:R-:W-:Y:S01]  /*5a40*/  @!P4 FMUL R32, R32, 0.5 ;  /* 0x3f0000002020c820 */ /* 0x000fe20000400000 */
[----:B------:R-:W4:Y:S01]  /*5a50*/  MUFU.EX2 R37, R37 ;  /* 0x0000002500257308 */ /* 0x000f220000000800 */
[----:B------:R-:W-:Y:S01]  /*5a60*/  FSETP.GEU.AND P3, PT, R41, -126, PT ;  /* 0xc2fc00002900780b */ /* 0x000fe20003f6e000 */
[----:B--2---:R-:W-:-:S03]  /*5a70*/  FFMA R40, R40, R4, -R2 ;  /* 0x0000000428287223 */ /* 0x004fc60000000802 */
[----:B------:R-:W2:Y:S03]  /*5a80*/  LDC R6, c[0x0][0x604] ;  /* 0x00018100ff067b82 */ /* 0x000ea60000000800 */
[----:B------:R-:W3:Y:S01]  /*5a90*/  MUFU.EX2 R23, R32 ;  /* 0x0000002000177308 */ /* 0x000ee20000000800 */
[----:B------:R-:W-:Y:S01]  /*5aa0*/  FSETP.GEU.AND P2, PT, R40, -126, PT ;  /* 0xc2fc00002800780b */ /* 0x000fe20003f4e000 */
[----:B-1----:R-:W-:Y:S01]  /*5ab0*/  @!P6 FMUL R21, R21, R21 ;  /* 0x000000151515e220 */ /* 0x002fe20000400000 */
[----:B------:R-:W-:Y:S02]  /*5ac0*/  FSETP.GEU.AND P6, PT, R48, -126, PT ;  /* 0xc2fc00003000780b */ /* 0x000fe40003fce000 */
[----:B------:R-:W1:Y:S01]  /*5ad0*/  LDC R4, c[0x0][0x604] ;  /* 0x00018100ff047b82 */ /* 0x000e620000000800 */
[----:B------:R-:W-:Y:S01]  /*5ae0*/  @!P3 FMUL R41, R41, 0.5 ;  /* 0x3f0000002929b820 */ /* 0x000fe20000400000 */
[--C-:B----4-:R-:W-:Y:S01]  /*5af0*/  FFMA R44, R44, R5, -R2.reuse ;  /* 0x000000052c2c7223 */ /* 0x110fe20000000802 */
[----:B------:R-:W4:Y:S01]  /*5b00*/  MUFU.EX2 R33, R33 ;  /* 0x0000002100217308 */ /* 0x000f220000000800 */
[----:B------:R-:W-:Y:S01]  /*5b10*/  @!P1 FMUL R37, R37, R37 ;  /* 0x0000002525259220 */ /* 0x000fe20000400000 */
[----:B------:R-:W-:Y:S01]  /*5b20*/  FSETP.GEU.AND P1, PT, R49, -126, PT ;  /* 0xc2fc00003100780b */ /* 0x000fe20003f2e000 */
[----:B---3--:R-:W-:-:S03]  /*5b30*/  FFMA R52, R52, R7, -R2 ;  /* 0x0000000734347223 */ /* 0x008fc60000000802 */
[----:B------:R-:W-:Y:S01]  /*5b40*/  @!P2 FMUL R40, R40, 0.5 ;  /* 0x3f0000002828a820 */ /* 0x000fe20000400000 */
[----:B------:R-:W3:Y:S01]  /*5b50*/  LDC R5, c[0x0][0x604] ;  /* 0x00018100ff057b82 */ /* 0x000ee20000000800 */
[----:B------:R-:W1:Y:S01]  /*5b60*/  MUFU.EX2 R41, R41 ;  /* 0x0000002900297308 */ /* 0x000e620000000800 */
[----:B------:R-:W-:Y:S01]  /*5b70*/  @!P4 FMUL R23, R23, R23 ;  /* 0x000000171717c220 */ /* 0x000fe20000400000 */
[----:B------:R-:W-:Y:S01]  /*5b80*/  FSETP.GEU.AND P4, PT, R44, -126, PT ;  /* 0xc2fc00002c00780b */ /* 0x000fe20003f8e000 */
[----:B------:R-:W-:Y:S01]  /*5b90*/  @!P6 FMUL R48, R48, 0.5 ;  /* 0x3f0000003030e820 */ /* 0x000fe20000400000 */
[----:B--2---:R-:W-:-:S03]  /*5ba0*/  FFMA R56, R56, R6, -R2 ;  /* 0x0000000638387223 */ /* 0x004fc60000000802 */
[----:B------:R-:W2:Y:S01]  /*5bb0*/  LDC R7, c[0x0][0x604] ;  /* 0x00018100ff077b82 */ /* 0x000ea20000000800 */
[----:B------:R-:W3:Y:S01]  /*5bc0*/  MUFU.EX2 R18, R40 ;  /* 0x0000002800127308 */ /* 0x000ee20000000800 */
[----:B----4-:R-:W-:Y:S01]  /*5bd0*/  @!P5 FMUL R33, R33, R33 ;  /* 0x000000212121d220 */ /* 0x010fe20000400000 */
[----:B------:R-:W-:Y:S01]  /*5be0*/  @!P1 FMUL R49, R49, 0.5 ;  /* 0x3f00000031319820 */ /* 0x000fe20000400000 */
[----:B-1----:R-:W-:-:S04]  /*5bf0*/  FFMA R45, R45, R4, -R2 ;  /* 0x000000042d2d7223 */ /* 0x002fc80000000802 */
[----:B------:R-:W1:Y:S01]  /*5c00*/  LDC R4, c[0x0][0x604] ;  /* 0x00018100ff047b82 */ /* 0x000e620000000800 */
[----:B------:R-:W4:Y:S01]  /*5c10*/  MUFU.EX2 R16, R48 ;  /* 0x0000003000107308 */ /* 0x000f220000000800 */
[----:B------:R-:W-:Y:S01]  /*5c20*/  @!P3 FMUL R41, R41, R41 ;  /* 0x000000292929b220 */ /* 0x000fe20000400000 */
[----:B------:R-:W-:Y:S01]  /*5c30*/  FSETP.GEU.AND P5, PT, R45, -126, PT ;  /* 0xc2fc00002d00780b */ /* 0x000fe20003fae000 */
[----:B------:R-:W-:Y:S01]  /*5c40*/  @!P4 FMUL R44, R44, 0.5 ;  /* 0x3f0000002c2cc820 */ /* 0x000fe20000400000 */
[----:B------:R-:W-:-:S03]  /*5c50*/  FSETP.GEU.AND P3, PT, R56, -126, PT ;  /* 0xc2fc00003800780b */ /* 0x000fc60003f6e000 */
[----:B------:R-:W1:Y:S01]  /*5c60*/  LDC R6, c[0x0][0x604] ;  /* 0x00018100ff067b82 */ /* 0x000e620000000800 */
[----:B------:R-:W1:Y:S01]  /*5c70*/  MUFU.EX2 R17, R44 ;  /* 0x0000002c00117308 */ /* 0x000e620000000800 */
[----:B---3--:R-:W-:Y:S01]  /*5c80*/  @!P2 FMUL R18, R18, R18 ;  /* 0x000000121212a220 */ /* 0x008fe20000400000 */
[----:B------:R-:W-:Y:S01]  /*5c90*/  FSETP.GEU.AND P2, PT, R52, -126, PT ;  /* 0xc2fc00003400780b */ /* 0x000fe20003f4e000 */
[----:B------:R-:W-:-:S04]  /*5ca0*/  FFMA R57, R57, R5, -R2 ;  /* 0x0000000539397223 */ /* 0x000fc80000000802 */
[----:B------:R-:W-:Y:S01]  /*5cb0*/  @!P5 FMUL R45, R45, 0.5 ;  /* 0x3f0000002d2dd820 */ /* 0x000fe20000400000 */
[----:B------:R-:W3:Y:S01]  /*5cc0*/  MUFU.EX2 R49, R49 ;  /* 0x0000003100317308 */ /* 0x000ee20000000800 */
[----:B------:R-:W-:Y:S01]  /*5cd0*/  @!P3 FMUL R56, R56, 0.5 ;  /* 0x3f0000003838b820 */ /* 0x000fe20000400000 */
[----:B----4-:R-:W-:Y:S01]  /*5ce0*/  @!P6 FMUL R16, R16, R16 ;  /* 0x000000101010e220 */ /* 0x010fe20000400000 */
[----:B------:R-:W-:Y:S01]  /*5cf0*/  FSETP.GEU.AND P6, PT, R61, -126, PT ;  /* 0xc2fc00003d00780b */ /* 0x000fe20003fce000 */
[--C-:B--2---:R-:W-:Y:S01]  /*5d00*/  FFMA R65, R65, R7, -R2.reuse ;  /* 0x0000000741417223 */ /* 0x104fe20000000802 */
[----:B------:R-:W2:Y:S02]  /*5d10*/  LDC R5, c[0x0][0x604] ;  /* 0x00018100ff057b82 */ /* 0x000ea40000000800 */
[----:B------:R-:W-:Y:S01]  /*5d20*/  @!P2 FMUL R52, R52, 0.5 ;  /* 0x3f0000003434a820 */ /* 0x000fe20000400000 */
[----:B------:R-:W4:Y:S01]  /*5d30*/  MUFU.EX2 R45, R45 ;  /* 0x0000002d002d7308 */ /* 0x000f220000000800 */
[----:B-1----:R-:W-:Y:S01]  /*5d40*/  FFMA R60, R60, R4, -R2 ;  /* 0x000000043c3c7223 */ /* 0x002fe20000000802 */
[----:B------:R-:W-:Y:S01]  /*5d50*/  @!P4 FMUL R17, R17, R17 ;  /* 0x000000111111c220 */ /* 0x000fe20000400000 */
[----:B------:R-:W-:-:S02]  /*5d60*/  FSETP.GEU.AND P4, PT, R57, -126, PT ;  /* 0xc2fc00003900780b */ /* 0x000fc40003f8e000 */
[----:B------:R-:W1:Y:S01]  /*5d70*/  LDC R7, c[0x0][0x604] ;  /* 0x00018100ff077b82 */ /* 0x000e620000000800 */
[----:B------:R-:W-:Y:S02]  /*5d80*/  FFMA R68, R68, R6, -R2 ;  /* 0x0000000644447223 */ /* 0x000fe40000000802 */
[----:B------:R-:W2:Y:S01]  /*5d90*/  MUFU.EX2 R13, R52 ;  /* 0x00000034000d7308 */ /* 0x000ea20000000800 */
[----:B---3--:R-:W-:Y:S01]  /*5da0*/  @!P1 FMUL R49, R49, R49 ;  /* 0x0000003131319220 */ /* 0x008fe20000400000 */
[----:B------:R-:W-:Y:S01]  /*5db0*/  FSETP.GEU.AND P1, PT, R64, -126, PT ;  /* 0xc2fc00004000780b */ /* 0x000fe20003f2e000 */
[----:B------:R-:W-:Y:S02]  /*5dc0*/  @!P6 FMUL R61, R61, 0.5 ;  /* 0x3f0000003d3de820 */ /* 0x000fe40000400000 */
[----:B------:R-:W3:Y:S03]  /*5dd0*/  LDC R4, c[0x0][0x604] ;  /* 0x00018100ff047b82 */ /* 0x000ee60000000800 */
[----:B------:R-:W1:Y:S01]  /*5de0*/  MUFU.EX2 R12, R56 ;  /* 0x00000038000c7308 */ /* 0x000e620000000800 */
[----:B----4-:R-:W-:Y:S01]  /*5df0*/  @!P5 FMUL R45, R45, R45 ;  /* 0x0000002d2d2dd220 */ /* 0x010fe20000400000 */
[----:B------:R-:W-:Y:S01]  /*5e00*/  FSETP.GEU.AND P5, PT, R60, -126, PT ;  /* 0xc2fc00003c00780b */ /* 0x000fe20003fae000 */
[----:B------:R-:W-:-:S02]  /*5e10*/  @!P4 FMUL R57, R57, 0.5 ;  /* 0x3f0000003939c820 */ /* 0x000fc40000400000 */
[----:B------:R-:W4:Y:S01]  /*5e20*/  LDC R6, c[0x0][0x604] ;  /* 0x00018100ff067b82 */ /* 0x000f220000000800 */
[----:B--2---:R-:W-:Y:S01]  /*5e30*/  FFMA R69, R69, R5, -R2 ;  /* 0x0000000545457223 */ /* 0x004fe20000000802 */
[----:B------:R-:W-:Y:S01]  /*5e40*/  @!P1 FMUL R64, R64, 0.5 ;  /* 0x3f00000040409820 */ /* 0x000fe20000400000 */
[----:B------:R-:W2:Y:S01]  /*5e50*/  MUFU.EX2 R61, R61 ;  /* 0x0000003d003d7308 */ /* 0x000ea20000000800 */
[----:B------:R-:W-:Y:S01]  /*5e60*/  @!P2 FMUL R13, R13, R13 ;  /* 0x0000000d0d0da220 */ /* 0x000fe20000400000 */
[----:B------:R-:W-:-:S03]  /*5e70*/  FSETP.GEU.AND P2, PT, R65, -126, PT ;  /* 0xc2fc00004100780b */ /* 0x000fc60003f4e000 */
[----:B------:R-:W4:Y:S01]  /*5e80*/  LDC R8, c[0x0][0x604] ;  /* 0x00018100ff087b82 */ /* 0x000f220000000800 */
[--C-:B-1----:R-:W-:Y:S01]  /*5e90*/  FFMA R77, R77, R7, -R2.reuse ;  /* 0x000000074d4d7223 */ /* 0x102fe20000000802 */
[----:B------:R-:W-:Y:S01]  /*5ea0*/  @!P5 FMUL R60, R60, 0.5 ;  /* 0x3f0000003c3cd820 */ /* 0x000fe20000400000 */
[----:B------:R-:W1:Y:S01]  /*5eb0*/  MUFU.EX2 R10, R64 ;  /* 0x00000040000a7308 */ /* 0x000e620000000800 */
[----:B------:R-:W-:Y:S01]  /*5ec0*/  @!P3 FMUL R12, R12, R12 ;  /* 0x0000000c0c0cb220 */ /* 0x000fe20000400000 */
[----:B------:R-:W-:Y:S01]  /*5ed0*/  FSETP.GEU.AND P3, PT, R68, -126, PT ;  /* 0xc2fc00004400780b */ /* 0x000fe20003f6e000 */
[--C-:B---3--:R-:W-:Y:S02]  /*5ee0*/  FFMA R72, R72, R4, -R2.reuse ;  /* 0x0000000448487223 */ /* 0x108fe40000000802 */
[----:B------:R-:W3:Y:S02]  /*5ef0*/  LDC R5, c[0x0][0x604] ;  /* 0x00018100ff057b82 */ /* 0x000ee40000000800 */
[----:B------:R-:W-:Y:S01]  /*5f00*/  @!P2 FMUL R65, R65, 0.5 ;  /* 0x3f0000004141a820 */ /* 0x000fe20000400000 */
[----:B------:R-:W1:Y:S01]  /*5f10*/  MUFU.EX2 R57, R57 ;  /* 0x0000003900397308 */ /* 0x000e620000000800 */
[----:B--2---:R-:W-:Y:S01]  /*5f20*/  @!P6 FMUL R61, R61, R61 ;  /* 0x0000003d3d3de220 */ /* 0x004fe20000400000 */
[----:B------:R-:W-:Y:S01]  /*5f30*/  FSETP.GEU.AND P6, PT, R73, -126, PT ;  /* 0xc2fc00004900780b */ /* 0x000fe20003fce000 */
[----:B----4-:R-:W-:-:S02]  /*5f40*/  FFMA R80, R80, R6, -R2 ;  /* 0x0000000650507223 */ /* 0x010fc40000000802 */
[----:B------:R-:W2:Y:S02]  /*5f50*/  LDC R4, c[0x0][0x604] ;  /* 0x00018100ff047b82 */ /* 0x000ea40000000800 */
[----:B------:R-:W-:Y:S01]  /*5f60*/  @!P3 FMUL R68, R68, 0.5 ;  /* 0x3f0000004444b820 */ /* 0x000fe20000400000 */
[----:B------:R-:W4:Y:S01]  /*5f70*/  MUFU.EX2 R64, R65 ;  /* 0x0000004100407308 */ /* 0x000f220000000800 */
[----:B-1----:R-:W-:Y:S01]  /*5f80*/  @!P1 FMUL R10, R10, R10 ;  /* 0x0000000a0a0a9220 */ /* 0x002fe20000400000 */
[----:B------:R-:W-:-:S03]  /*5f90*/  FFMA R76, R76, R8, -R2 ;  /* 0x000000084c4c7223 */ /* 0x000fc60000000802 */
[----:B------:R-:W1:Y:S02]  /*5fa0*/  LDC R24, c[0x0][0x604] ;  /* 0x00018100ff187b82 */ /* 0x000e640000000800 */
[----:B------:R-:W-:Y:S01]  /*5fb0*/  @!P6 FMUL R73, R73, 0.5 ;  /* 0x3f0000004949e820 */ /* 0x000fe20000400000 */
[----:B------:R-:W2:Y:S01]  /*5fc0*/  MUFU.EX2 R11, R60 ;  /* 0x0000003c000b7308 */ /* 0x000ea20000000800 */
[----:B------:R-:W-:Y:S01]  /*5fd0*/  @!P4 FMUL R57, R57, R57 ;  /* 0x000000393939c220 */ /* 0x000fe20000400000 */
[----:B------:R-:W-:Y:S02]  /*5fe0*/  FSETP.GEU.AND P4, PT, R69, -126, PT ;  /* 0xc2fc00004500780b */ /* 0x000fe40003f8e000 */
[----:B------:R-:W-:Y:S01]  /*5ff0*/  FSETP.GEU.AND P1, PT, R76, -126, PT ;  /* 0xc2fc00004c00780b */ /* 0x000fe20003f2e000 */
[--C-:B---3--:R-:W-:Y:S01]  /*6000*/  FFMA R81, R81, R5, -R2.reuse ;  /* 0x0000000551517223 */ /* 0x108fe20000000802 */
[----:B------:R-:W3:Y:S02]  /*6010*/  LDC R27, c[0x0][0x604] ;  /* 0x00018100ff1b7b82 */ /* 0x000ee40000000800 */
[----:B------:R-:W1:Y:S01]  /*6020*/  MUFU.EX2 R9, R68 ;  /* 0x0000004400097308 */ /* 0x000e620000000800 */
[----:B----4-:R-:W-:Y:S01]  /*6030*/  @!P2 FMUL R64, R64, R64 ;  /* 0x000000404040a220 */ /* 0x010fe20000400000 */
[----:B------:R-:W-:Y:S01]  /*6040*/  FSETP.GEU.AND P2, PT, R77, -126, PT ;  /* 0xc2fc00004d00780b */ /* 0x000fe20003f4e000 */
[----:B--2---:R-:W-:-:S04]  /*6050*/  FFMA R84, R84, R4, -R2 ;  /* 0x0000000454547223 */ /* 0x004fc80000000802 */
[----:B------:R-:W-:Y:S01]  /*6060*/  @!P4 FMUL R69, R69, 0.5 ;  /* 0x3f0000004545c820 */ /* 0x000fe20000400000 */
[----:B------:R-:W2:Y:S01]  /*6070*/  MUFU.EX2 R60, R73 ;  /* 0x00000049003c7308 */ /* 0x000ea20000000800 */
[----:B------:R-:W-:Y:S01]  /*6080*/  @!P5 FMUL R11, R11, R11 ;  /* 0x0000000b0b0bd220 */ /* 0x000fe20000400000 */
[----:B------:R-:W-:Y:S01]  /*6090*/  FSETP.GEU.AND P5, PT, R72, -126, PT ;  /* 0xc2fc00004800780b */ /* 0x000fe20003fae000 */
[----:B------:R-:W-:Y:S01]  /*60a0*/  @!P1 FMUL R76, R76, 0.5 ;  /* 0x3f0000004c4c9820 */ /* 0x000fe20000400000 */
[----:B------:R-:W4:Y:S01]  /*60b0*/  LDC R5, c[0x0][0x604] ;  /* 0x00018100ff057b82 */ /* 0x000f220000000800 */
[----:B-1----:R-:W-:Y:S02]  /*60c0*/  FFMA R120, R120, R24, -R2 ;  /* 0x0000001878787223 */ /* 0x002fe40000000802 */
[----:B------:R-:W-:Y:S01]  /*60d0*/  @!P2 FMUL R77, R77, 0.5 ;  /* 0x3f0000004d4da820 */ /* 0x000fe20000400000 */
[----:B------:R-:W1:Y:S01]  /*60e0*/  MUFU.EX2 R69, R69 ;  /* 0x0000004500457308 */ /* 0x000e620000000800 */
[----:B------:R-:W-:Y:S01]  /*60f0*/  @!P3 FMUL R9, R9, R9 ;  /* 0x000000090909b220 */ /* 0x000fe20000400000 */
[----:B------:R-:W-:-:S02]  /*6100*/  FSETP.GEU.AND P3, PT, R80, -126, PT ;  /* 0xc2fc00005000780b */ /* 0x000fc40003f6e000 */
[----:B------:R-:W4:Y:S03]  /*6110*/  LDC R4, c[0x0][0x604] ;  /* 0x00018100ff047b82 */ /* 0x000f260000000800 */
[----:B------:R-:W-:Y:S01]  /*6120*/  @!P5 FMUL R72, R72, 0.5 ;  /* 0x3f0000004848d820 */ /* 0x000fe20000400000 */
[----:B------:R-:W4:Y:S01]  /*6130*/  MUFU.EX2 R77, R77 ;  /* 0x0000004d004d7308 */ /* 0x000f220000000800 */
[----:B--2---:R-:W-:Y:S01]  /*6140*/  @!P6 FMUL R60, R60, R60 ;  /* 0x0000003c3c3ce220 */ /* 0x004fe20000400000 */
[----:B------:R-:W-:Y:S01]  /*6150*/  FSETP.GEU.AND P6, PT, R88, -126, PT ;  /* 0xc2fc00005800780b */ /* 0x000fe20003fce000 */
[--C-:B---3--:R-:W-:Y:S01]  /*6160*/  FFMA R136, R136, R27, -R2.reuse ;  /* 0x0000001b88887223 */ /* 0x108fe20000000802 */
[----:B------:R-:W2:Y:S03]  /*6170*/  LDC R24, c[0x0][0x604] ;  /* 0x00018100ff187b82 */ /* 0x000ea60000000800 */
[----:B------:R-:W-:Y:S01]  /*6180*/  @!P3 FMUL R80, R80, 0.5 ;  /* 0x3f0000005050b820 */ /* 0x000fe20000400000 */
[----:B------:R-:W3:Y:S01]  /*6190*/  MUFU.EX2 R8, R72 ;  /* 0x0000004800087308 */ /* 0x000ee20000000800 */
[----:B-1----:R-:W-:Y:S01]  /*61a0*/  @!P4 FMUL R69, R69, R69 ;  /* 0x000000454545c220 */ /* 0x002fe20000400000 */
[----:B------:R-:W-:Y:S01]  /*61b0*/  FSETP.GEU.AND P4, PT, R81, -126, PT ;  /* 0xc2fc00005100780b */ /* 0x000fe20003f8e000 */
[--C-:B----4-:R-:W-:Y:S01]  /*61c0*/  FFMA R96, R96, R5, -R2.reuse ;  /* 0x0000000560607223 */ /* 0x110fe20000000802 */
[----:B------:R-:W1:Y:S03]  /*61d0*/  LDC R27, c[0x0][0x604] ;  /* 0x00018100ff1b7b82 */ /* 0x000e660000000800 */
[----:B------:R-:W-:Y:S01]  /*61e0*/  @!P6 FMUL R88, R88, 0.5 ;  /* 0x3f0000005858e820 */ /* 0x000fe20000400000 */
[----:B------:R-:W4:Y:S01]  /*61f0*/  MUFU.EX2 R6, R80 ;  /* 0x0000005000067308 */ /* 0x000f220000000800 */
[----:B------:R-:W-:Y:S01]  /*6200*/  @!P2 FMUL R77, R77, R77 ;  /* 0x0000004d4d4da220 */ /* 0x000fe20000400000 */
[----:B------:R-:W-:Y:S01]  /*6210*/  FSETP.GEU.AND P2, PT, R92, -126, PT ;  /* 0xc2fc00005c00780b */ /* 0x000fe20003f4e000 */
[--C-:B------:R-:W-:Y:S01]  /*6220*/  FFMA R97, R97, R4, -R2.reuse ;  /* 0x0000000461617223 */ /* 0x100fe20000000802 */
[----:B------:R-:W1:Y:S03]  /*6230*/  LDC R5, c[0x0][0x604] ;  /* 0x00018100ff057b82 */ /* 0x000e660000000800 */
[----:B------:R-:W-:Y:S01]  /*6240*/  @!P4 FMUL R81, R81, 0.5 ;  /* 0x3f0000005151c820 */ /* 0x000fe20000400000 */
[----:B------:R-:W1:Y:S01]  /*6250*/  MUFU.EX2 R7, R76 ;  /* 0x0000004c00077308 */ /* 0x000e620000000800 */
[----:B---3--:R-:W-:Y:S01]  /*6260*/  @!P5 FMUL R8, R8, R8 ;  /* 0x000000080808d220 */ /* 0x008fe20000400000 */
[----:B------:R-:W-:Y:S01]  /*6270*/  FSETP.GEU.AND P5, PT, R84, -126, PT ;  /* 0xc2fc00005400780b */ /* 0x000fe20003fae000 */
[----:B--2---:R-:W-:Y:S01]  /*6280*/  FFMA R129, R129, R24, -R2 ;  /* 0x0000001881817223 */ /* 0x004fe20000000802 */
[----:B------:R-:W2:Y:S03]  /*6290*/  LDC R4, c[0x0][0x604] ;  /* 0x00018100ff047b82 */ /* 0x000ea60000000800 */
[----:B------:R-:W-:Y:S01]  /*62a0*/  @!P2 FMUL R92, R92, 0.5 ;  /* 0x3f0000005c5ca820 */ /* 0x000fe20000400000 */
[----:B------:R-:W3:Y:S01]  /*62b0*/  MUFU.EX2 R88, R88 ;  /* 0x0000005800587308 */ /* 0x000ee20000000800 */
[----:B----4-:R-:W-:Y:S01]  /*62c0*/  @!P3 FMUL R6, R6, R6 ;  /* 0x000000060606b220 */ /* 0x010fe20000400000 */
[----:B------:R-:W-:-:S02]  /*62d0*/  FSETP.GEU.AND P3, PT, R93, -126, PT ;  /* 0xc2fc00005d00780b */ /* 0x000fc40003f6e000 */
[----:B------:R-:W4:Y:S01]  /*62e0*/  LDC R24, c[0x0][0x604] ;  /* 0x00018100ff187b82 */ /* 0x000f220000000800 */
[--C-:B-1----:R-:W-:Y:S02]  /*62f0*/  FFMA R141, R141, R27, -R2.reuse ;  /* 0x0000001b8d8d7223 */ /* 0x102fe40000000802 */
[----:B------:R-:W-:Y:S01]  /*6300*/  @!P5 FMUL R84, R84, 0.5 ;  /* 0x3f0000005454d820 */ /* 0x000fe20000400000 */
[----:B------:R-:W1:Y:S01]  /*6310*/  MUFU.EX2 R56, R81 ;  /* 0x0000005100387308 */ /* 0x000e620000000800 */
[----:B------:R-:W-:Y:S01]  /*6320*/  @!P1 FMUL R7, R7, R7 ;  /* 0x0000000707079220 */ /* 0x000fe20000400000 */
[----:B------:R-:W-:Y:S01]  /*6330*/  FSETP.GEU.AND P1, PT, R89, -126, PT ;  /* 0xc2fc00005900780b */ /* 0x000fe20003f2e000 */
[--C-:B------:R-:W-:Y:S01]  /*6340*/  FFMA R108, R108, R5, -R2.reuse ;  /* 0x000000056c6c7223 */ /* 0x100fe20000000802 */
[----:B------:R-:W4:Y:S03]  /*6350*/  LDC R27, c[0x0][0x604] ;  /* 0x00018100ff1b7b82 */ /* 0x000f260000000800 */
        /* <DEDUP_REMOVED lines=8> */
[----:B-1----:R-:W-:Y:S01]  /*63e0*/  @!P4 FMUL R56, R56, R56 ;  /* 0x000000383838c220 */ /* 0x002fe20000400000 */
[----:B------:R-:W-:-:S02]  /*63f0*/  FSETP.GEU.AND P4, PT, R96, -126, PT ;  /* 0xc2fc00006000780b */ /* 0x000fc40003f8e000 */
[----:B------:R-:W1:Y:S03]  /*6400*/  LDC R4, c[0x0][0x604] ;  /* 0x00018100ff047b82 */ /* 0x000e660000000800 */
[----:B------:R-:W-:Y:S01]  /*6410*/  @!P6 FMUL R100, R100, 0.5 ;  /* 0x3f0000006464e820 */ /* 0x000fe20000400000 */
[----:B------:R-:W2:Y:S01]  /*6420*/  MUFU.EX2 R92, R92 ;  /* 0x0000005c005c7308 */ /* 0x000ea20000000800 */
[----:B------:R-:W-:Y:S01]  /*6430*/  @!P5 FMUL R84, R84, R84 ;  /* 0x000000545454d220 */ /* 0x000fe20000400000 */
[----:B------:R-:W-:Y:S02]  /*6440*/  FSETP.GEU.AND P5, PT, R97, -126, PT ;  /* 0xc2fc00006100780b */ /* 0x000fe40003fae000 */
[----:B------:R-:W4:Y:S03]  /*6450*/  LDC R76, c[0x0][0x604] ;  /* 0x00018100ff4c7b82 */ /* 0x000f260000000800 */
[----:B------:R-:W-:Y:S01]  /*6460*/  @!P4 FMUL R96, R96, 0.5 ;  /* 0x3f0000006060c820 */ /* 0x000fe20000400000 */
[----:B------:R-:W1:Y:S01]  /*6470*/  MUFU.EX2 R52, R89 ;  /* 0x0000005900347308 */ /* 0x000e620000000800 */
[----:B---3--:R-:W-:Y:S01]  /*6480*/  @!P3 FMUL R93, R93, R93 ;  /* 0x0000005d5d5db220 */ /* 0x008fe20000400000 */
[----:B------:R-:W-:Y:S01]  /*6490*/  FSETP.GEU.AND P3, PT, R105, -126, PT ;  /* 0xc2fc00006900780b */ /* 0x000fe20003f6e000 */
[----:B--2---:R-:W-:-:S04]  /*64a0*/  FFMA R121, R121, R5, -R2 ;  /* 0x0000000579797223 */ /* 0x004fc80000000802 */
[----:B------:R-:W-:Y:S01]  /*64b0*/  @!P5 FMUL R97, R97, 0.5 ;  /* 0x3f0000006161d820 */ /* 0x000fe20000400000 */
[----:B------:R-:W2:Y:S01]  /*64c0*/  MUFU.EX2 R100, R100 ;  /* 0x0000006400647308 */ /* 0x000ea20000000800 */
[----:B------:R-:W-:Y:S01]  /*64d0*/  @!P2 FMUL R92, R92, R92 ;  /* 0x0000005c5c5ca220 */ /* 0x000fe20000400000 */
[----:B------:R-:W-:Y:S01]  /*64e0*/  FSETP.GEU.AND P2, PT, R104, -126, PT ;  /* 0xc2fc00006800780b */ /* 0x000fe20003f4e000 */
[----:B------:R-:W3:Y:S01]  /*64f0*/  LDC R5, c[0x0][0x604] ;  /* 0x00018100ff057b82 */ /* 0x000ee20000000800 */
[----:B-1----:R-:W-:-:S03]  /*6500*/  FFMA R124, R124, R4, -R2 ;  /* 0x000000047c7c7223 */ /* 0x002fc60000000802 */
[----:B------:R-:W-:Y:S01]  /*6510*/  @!P3 FMUL R105, R105, 0.5 ;  /* 0x3f0000006969b820 */ /* 0x000fe20000400000 */
[----:B------:R1:W4:Y:S01]  /*6520*/  MUFU.EX2 R48, R97 ;  /* 0x0000006100307308 */ /* 0x0003220000000800 */
[----:B------:R-:W-:Y:S01]  /*6530*/  @!P1 FMUL R52, R52, R52 ;  /* 0x0000003434349220 */ /* 0x000fe20000400000 */
[----:B------:R-:W-:Y:S01]  /*6540*/  FSETP.GEU.AND P1, PT, R101, -126, PT ;  /* 0xc2fc00006500780b */ /* 0x000fe20003f2e000 */
[----:B------:R-:W3:Y:S04]  /*6550*/  LDC R4, c[0x0][0x604] ;  /* 0x00018100ff047b82 */ /* 0x000ee80000000800 */
[----:B------:R-:W-:Y:S01]  /*6560*/  @!P2 FMUL R104, R104, 0.5 ;  /* 0x3f0000006868a820 */ /* 0x000fe20000400000 */
[----:B------:R-:W3:Y:S01]  /*6570*/  MUFU.EX2 R44, R105 ;  /* 0x00000069002c7308 */ /* 0x000ee20000000800 */
[----:B--2---:R-:W-:Y:S01]  /*6580*/  @!P6 FMUL R100, R100, R100 ;  /* 0x000000646464e220 */ /* 0x004fe20000400000 */
[----:B------:R-:W-:Y:S01]  /*6590*/  FSETP.GEU.AND P6, PT, R112, -126, PT ;  /* 0xc2fc00007000780b */ /* 0x000fe20003fce000 */
[----:B-1----:R-:W1:Y:S02]  /*65a0*/  LDC R97, c[0x0][0x604] ;  /* 0x00018100ff617b82 */ /* 0x002e640000000800 */
[----:B------:R-:W-:-:S02]  /*65b0*/  FADD R31, R21, R100 ;  /* 0x00000064151f7221 */ /* 0x000fc40000000000 */
[----:B------:R-:W-:Y:S01]  /*65c0*/  @!P1 FMUL R101, R101, 0.5 ;  /* 0x3f00000065659820 */ /* 0x000fe20000400000 */
[----:B------:R-:W2:Y:S01]  /*65d0*/  MUFU.EX2 R96, R96 ;  /* 0x0000006000607308 */ /* 0x000ea20000000800 */
[----:B----4-:R-:W-:Y:S01]  /*65e0*/  @!P5 FMUL R48, R48, R48 ;  /* 0x000000303030d220 */ /* 0x010fe20000400000 */
[----:B------:R-:W-:Y:S01]  /*65f0*/  FSETP.GEU.AND P5, PT, R109, -126, PT ;  /* 0xc2fc00006d00780b */ /* 0x000fe20003fae000 */
[--C-:B---3--:R-:W-:Y:S01]  /*6600*/  FFMA R132, R132, R5, -R2.reuse ;  /* 0x0000000584847223 */ /* 0x108fe20000000802 */
[----:B------:R-:W3:Y:S03]  /*6610*/  LDC R89, c[0x0][0x604] ;  /* 0x00018100ff597b82 */ /* 0x000ee60000000800 */
[----:B------:R-:W-:Y:S01]  /*6620*/  @!P6 FMUL R112, R112, 0.5 ;  /* 0x3f0000007070e820 */ /* 0x000fe20000400000 */
[----:B------:R-:W4:Y:S01]  /*6630*/  MUFU.EX2 R104, R104 ;  /* 0x0000006800687308 */ /* 0x000f220000000800 */
[----:B------:R-:W-:Y:S01]  /*6640*/  @!P3 FMUL R44, R44, R44 ;  /* 0x0000002c2c2cb220 */ /* 0x000fe20000400000 */
[----:B------:R-:W-:Y:S01]  /*6650*/  FSETP.GEU.AND P3, PT, R120, -126, PT ;  /* 0xc2fc00007800780b */ /* 0x000fe20003f6e000 */
[----:B------:R-:W-:Y:S01]  /*6660*/  FFMA R133, R133, R4, -R2 ;  /* 0x0000000485857223 */ /* 0x000fe20000000802 */
[----:B------:R-:W3:Y:S03]  /*6670*/  LDC R5, c[0x0][0x604] ;  /* 0x00018100ff057b82 */ /* 0x000ee60000000800 */
[----:B------:R-:W-:Y:S01]  /*6680*/  @!P5 FMUL R109, R109, 0.5 ;  /* 0x3f0000006d6dd820 */ /* 0x000fe20000400000 */
[----:B------:R-:W3:Y:S01]  /*6690*/  MUFU.EX2 R101, R101 ;  /* 0x0000006500657308 */ /* 0x000ee20000000800 */
[----:B--2---:R-:W-:Y:S01]  /*66a0*/  @!P4 FMUL R96, R96, R96 ;  /* 0x000000606060c220 */ /* 0x004fe20000400000 */
[----:B------:R-:W-:Y:S01]  /*66b0*/  FSETP.GEU.AND P4, PT, R108, -126, PT ;  /* 0xc2fc00006c00780b */ /* 0x000fe20003f8e000 */
[----:B-1----:R-:W-:Y:S01]  /*66c0*/  FFMA R58, R58, R97, -R0 ;  /* 0x000000613a3a7223 */ /* 0x002fe20000000800 */
[----:B------:R-:W1:Y:S03]  /*66d0*/  LDC R4, c[0x0][0x604] ;  /* 0x00018100ff047b82 */ /* 0x000e660000000800 */
[----:B------:R-:W-:Y:S01]  /*66e0*/  @!P3 FMUL R120, R120, 0.5 ;  /* 0x3f0000007878b820 */ /* 0x000fe20000400000 */
[----:B------:R-:W2:Y:S01]  /*66f0*/  MUFU.EX2 R112, R112 ;  /* 0x0000007000707308 */ /* 0x000ea20000000800 */
[----:B----4-:R-:W-:Y:S01]  /*6700*/  @!P2 FMUL R104, R104, R104 ;  /* 0x000000686868a220 */ /* 0x010fe20000400000 */
[----:B------:R-:W-:-:S02]  /*6710*/  FSETP.GEU.AND P2, PT, R116, -126, PT ;  /* 0xc2fc00007400780b */ /* 0x000fc40003f4e000 */
[----:B------:R-:W4:Y:S01]  /*6720*/  LDC R105, c[0x0][0x604] ;  /* 0x00018100ff697b82 */ /* 0x000f220000000800 */
[----:B---3--:R-:W-:Y:S02]  /*6730*/  FFMA R89, R70, R89, -R0 ;  /* 0x0000005946597223 */ /* 0x008fe40000000800 */
[----:B------:R-:W-:Y:S01]  /*6740*/  @!P4 FMUL R108, R108, 0.5 ;  /* 0x3f0000006c6cc820 */ /* 0x000fe20000400000 */
[----:B------:R-:W3:Y:S01]  /*6750*/  MUFU.EX2 R109, R109 ;  /* 0x0000006d006d7308 */ /* 0x000ee20000000800 */
[----:B------:R-:W-:Y:S01]  /*6760*/  @!P1 FMUL R101, R101, R101 ;  /* 0x0000006565659220 */ /* 0x000fe20000400000 */
[----:B------:R-:W-:Y:S01]  /*6770*/  FSETP.GEU.AND P1, PT, R113, -126, PT ;  /* 0xc2fc00007100780b */ /* 0x000fe20003f2e000 */
[--C-:B------:R-:W-:Y:S01]  /*6780*/  FFMA R137, R137, R5, -R2.reuse ;  /* 0x0000000589897223 */ /* 0x100fe20000000802 */
[--C-:B------:R-:W-:Y:S01]  /*6790*/  FFMA R5, R53, R24, -R2.reuse ;  /* 0x0000001835057223 */ /* 0x100fe20000000802 */
[----:B------:R-:W4:Y:S02]  /*67a0*/  LDC R70, c[0x0][0x604] ;  /* 0x00018100ff467b82 */ /* 0x000f240000000800 */
[----:B------:R-:W-:Y:S01]  /*67b0*/  @!P2 FMUL R116, R116, 0.5 ;  /* 0x3f0000007474a820 */ /* 0x000fe20000400000 */
[----:B------:R-:W3:Y:S01]  /*67c0*/  MUFU.EX2 R120, R120 ;  /* 0x0000007800787308 */ /* 0x000ee20000000800 */
[----:B--2---:R-:W-:Y:S01]  /*67d0*/  @!P6 FMUL R112, R112, R112 ;  /* 0x000000707070e220 */ /* 0x004fe20000400000 */
[----:B------:R-:W-:Y:S01]  /*67e0*/  FSETP.GEU.AND P6, PT, R125, -126, PT ;  /* 0xc2fc00007d00780b */ /* 0x000fe20003fce000 */
[--C-:B-1----:R-:W-:Y:S01]  /*67f0*/  FFMA R140, R140, R4, -R2.reuse ;  /* 0x000000048c8c7223 */ /* 0x102fe20000000802 */
[----:B------:R-:W-:Y:S01]  /*6800*/  FFMA R4, R85, R26, -R2 ;  /* 0x0000001a55047223 */ /* 0x000fe20000000802 */
[----:B------:R-:W-:-:S02]  /*6810*/  FADD R26, R3, R88 ;  /* 0x00000058031a7221 */ /* 0x000fc40000000000 */
[----:B------:R-:W-:Y:S01]  /*6820*/  @!P1 FMUL R113, R113, 0.5 ;  /* 0x3f00000071719820 */ /* 0x000fe20000400000 */
[----:B------:R-:W1:Y:S01]  /*6830*/  MUFU.EX2 R108, R108 ;  /* 0x0000006c006c7308 */ /* 0x000e620000000800 */
[----:B---3--:R-:W-:Y:S01]  /*6840*/  @!P5 FMUL R109, R109, R109 ;  /* 0x0000006d6d6dd220 */ /* 0x008fe20000400000 */
[----:B------:R-:W-:Y:S01]  /*6850*/  FSETP.GEU.AND P5, PT, R124, -126, PT ;  /* 0xc2fc00007c00780b */ /* 0x000fe20003fae000 */
[----:B------:R-:W-:Y:S01]  /*6860*/  FFMA R3, R117, R28, -R2 ;  /* 0x0000001c75037223 */ /* 0x000fe20000000802 */
[----:B------:R-:W2:Y:S03]  /*6870*/  LDC R85, c[0x0][0x604] ;  /* 0x00018100ff557b82 */ /* 0x000ea60000000800 */
[----:B------:R-:W-:Y:S01]  /*6880*/  @!P6 FMUL R125, R125, 0.5 ;  /* 0x3f0000007d7de820 */ /* 0x000fe20000400000 */
[----:B------:R-:W3:Y:S01]  /*6890*/  MUFU.EX2 R116, R116 ;  /* 0x0000007400747308 */ /* 0x000ee20000000800 */
[----:B------:R-:W-:Y:S01]  /*68a0*/  @!P3 FMUL R120, R120, R120 ;  /* 0x000000787878b220 */ /* 0x000fe20000400000 */
[----:B------:R-:W-:-:S02]  /*68b0*/  FSETP.GEU.AND P3, PT, R132, -126, PT ;  /* 0xc2fc00008400780b */ /* 0x000fc40003f6e000 */
[----:B------:R-:W2:Y:S01]  /*68c0*/  LDC R117, c[0x0][0x604] ;  /* 0x00018100ff757b82 */ /* 0x000ea20000000800 */
[----:B------:R-:W-:Y:S01]  /*68d0*/  FADD R24, R12, R120 ;  /* 0x000000780c187221 */ /* 0x000fe20000000000 */
[----:B----4-:R-:W-:Y:S01]  /*68e0*/  FFMA R110, R110, R70, -R0 ;  /* 0x000000466e6e7223 */ /* 0x010fe20000000800 */
[----:B------:R-:W-:Y:S01]  /*68f0*/  @!P5 FMUL R124, R124, 0.5 ;  /* 0x3f0000007c7cd820 */ /* 0x000fe20000400000 */
[----:B------:R4:W4:Y:S01]  /*6900*/  MUFU.EX2 R40, R113 ;  /* 0x0000007100287308 */ /* 0x0009220000000800 */
[----:B-1----:R-:W-:Y:S01]  /*6910*/  @!P4 FMUL R108, R108, R108 ;  /* 0x0000006c6c6cc220 */ /* 0x002fe20000400000 */
[----:B------:R-:W-:Y:S01]  /*6920*/  FSETP.GEU.AND P4, PT, R121, -126, PT ;  /* 0xc2fc00007900780b */ /* 0x000fe20003f8e000 */
[----:B------:R-:W-:Y:S01]  /*6930*/  FADD R72, R26, R24 ;  /* 0x000000181a487221 */ /* 0x000fe20000000000 */
[----:B------:R-:W-:Y:S01]  /*6940*/  FADD R24, R20, R52 ;  /* 0x0000003414187221 */ /* 0x000fe20000000000 */
[----:B------:R-:W1:Y:S01]  /*6950*/  LDC R26, c[0x0][0x604] ;  /* 0x00018100ff1a7b82 */ /* 0x000e620000000800 */
[----:B------:R-:W-:Y:S01]  /*6960*/  F2FP.BF16.F32.PACK_AB R52, R52, R88 ;  /* 0x000000583434723e */ /* 0x000fe200000010ff */
[----:B------:R-:W-:Y:S01]  /*6970*/  @!P3 FMUL R132, R132, 0.5 ;  /* 0x3f0000008484b820 */ /* 0x000fe20000400000 */
[----:B------:R-:W4:Y:S01]  /*6980*/  MUFU.EX2 R125, R125 ;  /* 0x0000007d007d7308 */ /* 0x000f220000000800 */
[----:B---3--:R-:W-:Y:S01]  /*6990*/  @!P2 FMUL R116, R116, R116 ;  /* 0x000000747474a220 */ /* 0x008fe20000400000 */
[----:B------:R-:W-:Y:S01]  /*69a0*/  FSETP.GEU.AND P2, PT, R129, -126, PT ;  /* 0xc2fc00008100780b */ /* 0x000fe20003f4e000 */
[----:B--2---:R-:W-:-:S02]  /*69b0*/  FFMA R85, R38, R85, -R0 ;  /* 0x0000005526557223 */ /* 0x004fc40000000800 */
[----:B----4-:R-:W2:Y:S02]  /*69c0*/  LDC R113, c[0x0][0x604] ;  /* 0x00018100ff717b82 */ /* 0x010ea40000000800 */
[----:B------:R-:W-:Y:S01]  /*69d0*/  @!P4 FMUL R121, R121, 0.5 ;  /* 0x3f0000007979c820 */ /* 0x000fe20000400000 */
[----:B------:R-:W3:Y:S01]  /*69e0*/  MUFU.EX2 R124, R124 ;  /* 0x0000007c007c7308 */ /* 0x000ee20000000800 */
[----:B------:R-:W-:Y:S01]  /*69f0*/  @!P1 FMUL R40, R40, R40 ;  /* 0x0000002828289220 */ /* 0x000fe20000400000 */
[----:B------:R-:W-:Y:S01]  /*6a00*/  FSETP.GEU.AND P1, PT, R128, -126, PT ;  /* 0xc2fc00008000780b */ /* 0x000fe20003f2e000 */
[----:B------:R-:W-:Y:S02]  /*6a10*/  FFMA R63, R63, R117, -R0 ;  /* 0x000000753f3f7223 */ /* 0x000fe40000000800 */
[----:B------:R-:W4:Y:S02]  /*6a20*/  LDC R38, c[0x0][0x604] ;  /* 0x00018100ff267b82 */ /* 0x000f240000000800 */
[----:B------:R-:W-:Y:S01]  /*6a30*/  @!P2 FMUL R129, R129, 0.5 ;  /* 0x3f0000008181a820 */ /* 0x000fe20000400000 */
[----:B------:R3:W3:Y:S01]  /*6a40*/  MUFU.EX2 R36, R121 ;  /* 0x0000007900247308 */ /* 0x0006e20000000800 */
[----:B------:R-:W-:Y:S01]  /*6a50*/  @!P6 FMUL R125, R125, R125 ;  /* 0x0000007d7d7de220 */ /* 0x000fe20000400000 */
[----:B------:R-:W-:-:S03]  /*6a60*/  FSETP.GEU.AND P6, PT, R137, -126, PT ;  /* 0xc2fc00008900780b */ /* 0x000fc60003fce000 */
[----:B------:R-:W2:Y:S02]  /*6a70*/  LDC R70, c[0x0][0x604] ;  /* 0x00018100ff467b82 */ /* 0x000ea40000000800 */
[----:B------:R-:W-:Y:S01]  /*6a80*/  @!P1 FMUL R128, R128, 0.5 ;  /* 0x3f00000080809820 */ /* 0x000fe20000400000 */
[----:B------:R-:W1:Y:S01]  /*6a90*/  MUFU.EX2 R132, R132 ;  /* 0x0000008400847308 */ /* 0x000e620000000800 */
[----:B---3--:R-:W-:Y:S01]  /*6aa0*/  @!P5 FMUL R124, R124, R124 ;  /* 0x0000007c7c7cd220 */ /* 0x008fe20000400000 */
[----:B------:R-:W-:-:S03]  /*6ab0*/  FSETP.GEU.AND P5, PT, R136, -126, PT ;  /* 0xc2fc00008800780b */ /* 0x000fc60003fae000 */
[----:B------:R-:W3:Y:S02]  /*6ac0*/  LDC R121, c[0x0][0x604] ;  /* 0x00018100ff797b82 */ /* 0x000ee40000000800 */
[----:B------:R-:W-:Y:S01]  /*6ad0*/  @!P6 FMUL R137, R137, 0.5 ;  /* 0x3f0000008989e820 */ /* 0x000fe20000400000 */
[----:B------:R-:W1:Y:S01]  /*6ae0*/  MUFU.EX2 R32, R129 ;  /* 0x0000008100207308 */ /* 0x000e620000000800 */
[----:B------:R-:W-:Y:S01]  /*6af0*/  @!P4 FMUL R36, R36, R36 ;  /* 0x000000242424c220 */ /* 0x000fe20000400000 */
[----:B------:R-:W-:-:S03]  /*6b00*/  FSETP.GEU.AND P4, PT, R133, -126, PT ;  /* 0xc2fc00008500780b */ /* 0x000fc60003f8e000 */
[----:B------:R-:W-:Y:S01]  /*6b10*/  FADD R20, R57, R36 ;  /* 0x0000002439147221 */ /* 0x000fe20000000000 */
[----:B----4-:R-:W-:Y:S01]  /*6b20*/  FFMA R97, R67, R38, -R0 ;  /* 0x0000002643617223 */ /* 0x010fe20000000800 */
[----:B------:R-:W-:Y:S01]  /*6b30*/  @!P5 FMUL R136, R136, 0.5 ;  /* 0x3f0000008888d820 */ /* 0x000fe20000400000 */
[----:B------:R-:W4:Y:S01]  /*6b40*/  MUFU.EX2 R128, R128 ;  /* 0x0000008000807308 */ /* 0x000f220000000800 */
[----:B-1----:R-:W-:Y:S01]  /*6b50*/  @!P3 FMUL R132, R132, R132 ;  /* 0x000000848484b220 */ /* 0x002fe20000400000 */
[----:B------:R-:W-:Y:S01]  /*6b60*/  FSETP.GEU.AND P3, PT, R144, -126, PT ;  /* 0xc2fc00009000780b */ /* 0x000fe20003f6e000 */
[----:B------:R-:W-:Y:S01]  /*6b70*/  FADD R68, R24, R20 ;  /* 0x0000001418447221 */ /* 0x000fe20000000000 */
[----:B------:R-:W-:Y:S01]  /*6b80*/  FADD R24, R22, R92 ;  /* 0x0000005c16187221 */ /* 0x000fe20000000000 */
[----:B------:R-:W-:Y:S01]  /*6b90*/  FADD R20, R11, R124 ;  /* 0x0000007c0b147221 */ /* 0x000fe20000000000 */
[----:B------:R-:W-:Y:S01]  /*6ba0*/  FADD R22, R19, R93 ;  /* 0x0000005d13167221 */ /* 0x000fe20000000000 */
[----:B------:R-:W-:Y:S01]  /*6bb0*/  @!P4 FMUL R133, R133, 0.5 ;  /* 0x3f0000008585c820 */ /* 0x000fe20000400000 */
[----:B------:R-:W1:Y:S01]  /*6bc0*/  MUFU.EX2 R28, R137 ;  /* 0x00000089001c7308 */ /* 0x000e620000000800 */
[----:B------:R-:W-:Y:S01]  /*6bd0*/  @!P2 FMUL R32, R32, R32 ;  /* 0x000000202020a220 */ /* 0x000fe20000400000 */
[----:B------:R-:W-:Y:S01]  /*6be0*/  FSETP.GEU.AND P2, PT, R141, -126, PT ;  /* 0xc2fc00008d00780b */ /* 0x000fe20003f4e000 */
[----:B------:R-:W-:Y:S01]  /*6bf0*/  FADD R65, R24, R20 ;  /* 0x0000001418417221 */ /* 0x000fe20000000000 */
[--C-:B------:R-:W-:Y:S01]  /*6c00*/  FFMA R24, R145, R26, -R2.reuse ;  /* 0x0000001a91187223 */ /* 0x100fe20000000802 */
[--C-:B------:R-:W-:Y:S01]  /*6c10*/  FFMA R26, R148, R27, -R2.reuse ;  /* 0x0000001b941a7223 */ /* 0x100fe20000000802 */
[----:B------:R-:W-:Y:S01]  /*6c20*/  FFMA R2, R149, R76, -R2 ;  /* 0x0000004c95027223 */ /* 0x000fe20000000802 */
[----:B------:R-:W-:Y:S01]  /*6c30*/  @!P3 FMUL R144, R144, 0.5 ;  /* 0x3f0000009090b820 */ /* 0x000fe20000400000 */
[----:B------:R-:W2:Y:S01]  /*6c40*/  MUFU.EX2 R133, R133 ;  /* 0x0000008500857308 */ /* 0x000ea20000000800 */
[----:B----4-:R-:W-:Y:S01]  /*6c50*/  @!P1 FMUL R128, R128, R128 ;  /* 0x0000008080809220 */ /* 0x010fe20000400000 */
[----:B------:R-:W-:Y:S01]  /*6c60*/  FSETP.GEU.AND P1, PT, R140, -126, PT ;  /* 0xc2fc00008c00780b */ /* 0x000fe20003f2e000 */
[----:B------:R-:W-:Y:S01]  /*6c70*/  FADD R19, R61, R125 ;  /* 0x0000007d3d137221 */ /* 0x000fe20000000000 */
[----:B------:R-:W-:Y:S01]  /*6c80*/  FADD R27, R23, R96 ;  /* 0x00000060171b7221 */ /* 0x000fe20000000000 */
[----:B------:R-:W-:Y:S01]  /*6c90*/  FADD R20, R10, R128 ;  /* 0x000000800a147221 */ /* 0x000fe20000000000 */
[----:B------:R-:W-:Y:S01]  /*6ca0*/  FADD R29, R9, R132 ;  /* 0x00000084091d7221 */ /* 0x000fe20000000000 */
        /* <DEDUP_REMOVED lines=10> */
[----:B--2---:R-:W-:Y:S01]  /*6d50*/  @!P4 FMUL R133, R133, R133 ;  /* 0x000000858585c220 */ /* 0x004fe20000400000 */
[----:B------:R-:W-:Y:S01]  /*6d60*/  FSETP.GEU.AND P4, PT, R5, -126, PT ;  /* 0xc2fc00000500780b */ /* 0x000fe20003f8e000 */
[----:B------:R-:W-:Y:S01]  /*6d70*/  FADD R81, R22, R19 ;  /* 0x0000001316517221 */ /* 0x000fe20000000000 */
[----:B------:R-:W-:Y:S01]  /*6d80*/  FADD R73, R31, R29 ;  /* 0x0000001d1f497221 */ /* 0x000fe20000000000 */
[----:B------:R-:W-:Y:S01]  /*6d90*/  FADD R27, R37, R101 ;  /* 0x00000065251b7221 */ /* 0x000fe20000000000 */
[----:B------:R-:W-:Y:S01]  /*6da0*/  FADD R22, R18, R104 ;  /* 0x0000006812167221 */ /* 0x000fe20000000000 */
        /* <DEDUP_REMOVED lines=28> */
[----:B------:R-:W4:Y:S01]  /*6f70*/  LDC R38, c[0x0][0x604] ;  /* 0x00018100ff267b82 */ /* 0x000f220000000800 */
[----:B------:R-:W-:Y:S01]  /*6f80*/  FFMA R134, R134, R70, -R0 ;  /* 0x0000004686867223 */ /* 0x000fe20000000800 */
[----:B------:R-:W-:Y:S01]  /*6f90*/  FADD R22, R7, R140 ;  /* 0x0000008c07167221 */ /* 0x000fe20000000000 */
[----:B------:R-:W-:Y:S01]  /*6fa0*/  F2FP.BF16.F32.PACK_AB R70, R61, R11 ;  /* 0x0000000b3d46723e */ /* 0x000fe200000010ff */
[----:B------:R-:W-:Y:S01]  /*6fb0*/  @!P3 FMUL R2, R2, 0.5 ;  /* 0x3f0000000202b820 */ /* 0x000fe20000400000 */
[----:B------:R-:W3:Y:S01]  /*6fc0*/  MUFU.EX2 R3, R3 ;  /* 0x0000000300037308 */ /* 0x000ee20000000800 */
[----:B------:R-:W-:Y:S01]  /*6fd0*/  FADD R19, R27, R22 ;  /* 0x000000161b137221 */ /* 0x000fe20000000000 */
[----:B------:R-:W-:Y:S01]  /*6fe0*/  FADD R27, R16, R112 ;  /* 0x00000070101b7221 */ /* 0x000fe20000000000 */
[----:B------:R-:W-:Y:S01]  /*6ff0*/  FADD R22, R77, R30 ;  /* 0x0000001e4d167221 */ /* 0x000fe20000000000 */
[----:B-1----:R-:W-:Y:S01]  /*7000*/  @!P6 FMUL R24, R24, R24 ;  /* 0x000000181818e220 */ /* 0x002fe20000400000 */
[----:B------:R-:W-:Y:S01]  /*7010*/  FADD R65, R65, R19 ;  /* 0x0000001341417221 */ /* 0x000fe20000000000 */
[----:B------:R-:W-:Y:S01]  /*7020*/  FADD R19, R27, R20 ;  /* 0x000000141b137221 */ /* 0x000fe20000000000 */
[----:B------:R-:W-:Y:S01]  /*7030*/  @!P1 FMUL R26, R26, 0.5 ;  /* 0x3f0000001a1a9820 */ /* 0x000fe20000400000 */
[----:B------:R-:W1:Y:S01]  /*7040*/  MUFU.EX2 R4, R4 ;  /* 0x0000000400047308 */ /* 0x000e620000000800 */
[----:B------:R-:W-:Y:S01]  /*7050*/  FADD R31, R29, R22 ;  /* 0x000000161d1f7221 */ /* 0x000fe20000000000 */
[----:B------:R-:W-:Y:S01]  /*7060*/  FADD R22, R49, R40 ;  /* 0x0000002831167221 */ /* 0x000fe20000000000 */
[----:B------:R-:W-:Y:S01]  /*7070*/  FADD R20, R56, R24 ;  /* 0x0000001838147221 */ /* 0x000fe20000000000 */
[----:B--2---:R-:W-:Y:S01]  /*7080*/  @!P4 FMUL R5, R5, R5 ;  /* 0x000000050505c220 */ /* 0x004fe20000400000 */
[----:B------:R-:W-:Y:S01]  /*7090*/  FADD R53, R53, R31 ;  /* 0x0000001f35357221 */ /* 0x000fe20000000000 */
[----:B------:R-:W-:Y:S01]  /*70a0*/  FADD R29, R13, R116 ;  /* 0x000000740d1d7221 */ /* 0x000fe20000000000 */
[----:B------:R-:W-:Y:S01]  /*70b0*/  FADD R20, R22, R20 ;  /* 0x0000001416147221 */ /* 0x000fe20000000000 */
[----:B------:R-:W2:Y:S01]  /*70c0*/  MUFU.EX2 R2, R2 ;  /* 0x0000000200027308 */ /* 0x000ea20000000800 */
[----:B---3--:R-:W-:Y:S01]  /*70d0*/  @!P2 FMUL R3, R3, R3 ;  /* 0x000000030303a220 */ /* 0x008fe20000400000 */
[----:B------:R-:W-:Y:S01]  /*70e0*/  FADD R31, R80, R19 ;  /* 0x00000013501f7221 */ /* 0x000fe20000000000 */
[----:B------:R-:W-:Y:S01]  /*70f0*/  FADD R22, R81, R20 ;  /* 0x0000001451167221 */ /* 0x000fe20000000000 */
[----:B------:R-:W3:Y:S01]  /*7100*/  LDC R80, c[0x0][0x604] ;  /* 0x00018100ff507b82 */ /* 0x000ee20000000800 */
[----:B------:R-:W-:Y:S01]  /*7110*/  FADD R20, R5, R3 ;  /* 0x0000000305147221 */ /* 0x000fe20000000000 */
[----:B----4-:R-:W-:Y:S01]  /*7120*/  FFMA R91, R91, R38, -R0 ;  /* 0x000000265b5b7223 */ /* 0x010fe20000000800 */
[----:B------:R-:W-:Y:S01]  /*7130*/  FADD R22, R68, R22 ;  /* 0x0000001644167221 */ /* 0x000fe20000000000 */
[----:B------:R-:W4:Y:S01]  /*7140*/  MUFU.EX2 R26, R26 ;  /* 0x0000001a001a7308 */ /* 0x000f220000000800 */
[----:B-1----:R-:W-:Y:S01]  /*7150*/  @!P5 FMUL R4, R4, R4 ;  /* 0x000000040404d220 */ /* 0x002fe20000400000 */
[----:B------:R-:W-:-:S02]  /*7160*/  F2FP.BF16.F32.PACK_AB R64, R64, R10 ;  /* 0x0000000a4040723e */ /* 0x000fc400000010ff */
[----:B------:R-:W1:Y:S01]  /*7170*/  LDC R68, c[0x0][0x604] ;  /* 0x00018100ff447b82 */ /* 0x000e620000000800 */
[----:B------:R-:W-:Y:S02]  /*7180*/  F2FP.BF16.F32.PACK_AB R60, R60, R8 ;  /* 0x000000083c3c723e */ /* 0x000fe400000010ff */
[----:B------:R-:W-:Y:S01]  /*7190*/  F2FP.BF16.F32.PACK_AB R56, R56, R6 ;  /* 0x000000063838723e */ /* 0x000fe200000010ff */
[----:B--2---:R-:W-:Y:S01]  /*71a0*/  @!P3 FMUL R2, R2, R2 ;  /* 0x000000020202b220 */ /* 0x004fe20000400000 */
[----:B------:R-:W-:-:S03]  /*71b0*/  F2FP.BF16.F32.PACK_AB R48, R48, R96 ;  /* 0x000000603030723e */ /* 0x000fc600000010ff */
[----:B------:R-:W2:Y:S01]  /*71c0*/  LDC R81, c[0x0][0x604] ;  /* 0x00018100ff517b82 */ /* 0x000ea20000000800 */
[----:B------:R-:W-:Y:S01]  /*71d0*/  FADD R235, R4, R2 ;  /* 0x0000000204eb7221 */ /* 0x000fe20000000000 */
[----:B------:R-:W-:Y:S02]  /*71e0*/  F2FP.BF16.F32.PACK_AB R44, R44, R104 ;  /* 0x000000682c2c723e */ /* 0x000fe400000010ff */
[----:B------:R-:W-:Y:S01]  /*71f0*/  F2FP.BF16.F32.PACK_AB R40, R40, R112 ;  /* 0x000000702828723e */ /* 0x000fe200000010ff */
[----:B----4-:R-:W-:Y:S01]  /*7200*/  @!P1 FMUL R26, R26, R26 ;  /* 0x0000001a1a1a9220 */ /* 0x010fe20000400000 */
[----:B------:R-:W-:Y:S01]  /*7210*/  FADD R235, R20, R235 ;  /* 0x000000eb14eb7221 */ /* 0x000fe20000000000 */
[----:B------:R-:W-:Y:S01]  /*7220*/  FSETP.GEU.AND P1, PT, R58, -126, PT ;  /* 0xc2fc00003a00780b */ /* 0x000fe20003f2e000 */
[----:B------:R-:W4:Y:S01]  /*7230*/  LDC R20, c[0x0][0x604] ;  /* 0x00018100ff147b82 */ /* 0x000f220000000800 */
[----:B------:R-:W-:Y:S01]  /*7240*/  FADD R27, R84, R26 ;  /* 0x0000001a541b7221 */ /* 0x000fe20000000000 */
[----:B------:R-:W-:Y:S01]  /*7250*/  FADD R235, R76, R235 ;  /* 0x000000eb4ceb7221 */ /* 0x000fe20000000000 */
[--C-:B---3--:R-:W-:Y:S01]  /*7260*/  FFMA R55, R55, R80, -R0.reuse ;  /* 0x0000005037377223 */ /* 0x108fe20000000800 */
[----:B------:R-:W-:Y:S01]  /*7270*/  F2FP.BF16.F32.PACK_AB R36, R36, R120 ;  /* 0x000000782424723e */ /* 0x000fe200000010ff */
[----:B------:R-:W-:Y:S01]  /*7280*/  FADD R19, R29, R27 ;  /* 0x0000001b1d137221 */ /* 0x000fe20000000000 */
[----:B------:R-:W-:Y:S01]  /*7290*/  FADD R27, R72, R31 ;  /* 0x0000001f481b7221 */ /* 0x000fe20000000000 */
[----:B------:R-:W-:Y:S01]  /*72a0*/  FADD R235, R53, R235 ;  /* 0x000000eb35eb7221 */ /* 0x000fe20000000000 */
[----:B------:R-:W3:Y:S01]  /*72b0*/  LDC R31, c[0x0][0x604] ;  /* 0x00018100ff1f7b82 */ /* 0x000ee20000000800 */
[----:B------:R-:W-:Y:S01]  /*72c0*/  FADD R19, R73, R19 ;  /* 0x0000001349137221 */ /* 0x000fe20000000000 */
[----:B-1----:R-:W-:Y:S01]  /*72d0*/  FFMA R39, R39, R68, -R0 ;  /* 0x0000004427277223 */ /* 0x002fe20000000800 */
[----:B------:R-:W-:Y:S01]  /*72e0*/  FADD R235, R22, R235 ;  /* 0x000000eb16eb7221 */ /* 0x000fe20000000000 */
[----:B------:R-:W-:Y:S01]  /*72f0*/  @!P1 FMUL R58, R58, 0.5 ;  /* 0x3f0000003a3a9820 */ /* 0x000fe20000400000 */
[----:B------:R-:W-:Y:S01]  /*7300*/  FADD R19, R65, R19 ;  /* 0x0000001341137221 */ /* 0x000fe20000000000 */
[----:B------:R-:W-:-:S02]  /*7310*/  F2FP.BF16.F32.PACK_AB R32, R32, R128 ;  /* 0x000000802020723e */ /* 0x000fc400000010ff */
[----:B------:R-:W1:Y:S01]  /*7320*/  LDC R29, c[0x0][0x604] ;  /* 0x00018100ff1d7b82 */ /* 0x000e620000000800 */
[----:B------:R-:W-:Y:S01]  /*7330*/  FADD R19, R27, R19 ;  /* 0x000000131b137221 */ /* 0x000fe20000000000 */
[--C-:B--2---:R-:W-:Y:S01]  /*7340*/  FFMA R51, R51, R81, -R0.reuse ;  /* 0x0000005133337223 */ /* 0x104fe20000000800 */
[----:B------:R-:W-:Y:S02]  /*7350*/  F2FP.BF16.F32.PACK_AB R28, R28, R136 ;  /* 0x000000881c1c723e */ /* 0x000fe400000010ff */
[----:B------:R-:W-:Y:S01]  /*7360*/  FADD R235, R19, R235 ;  /* 0x000000eb13eb7221 */ /* 0x000fe20000000000 */
[----:B------:R-:W-:Y:S01]  /*7370*/  F2FP.BF16.F32.PACK_AB R30, R30, R140 ;  /* 0x0000008c1e1e723e */ /* 0x000fe200000010ff */
[----:B----4-:R-:W-:Y:S01]  /*7380*/  FFMA R20, R34, R20, -R0 ;  /* 0x0000001422147223 */ /* 0x010fe20000000800 */
[----:B------:R-:W2:Y:S02]  /*7390*/  LDC R72, c[0x0][0x604] ;  /* 0x00018100ff487b82 */ /* 0x000ea40000000800 */
[----:B------:R-:W-:Y:S01]  /*73a0*/  STL [R1+0x7bc], R235 ;  /* 0x0007bceb01007387 */ /* 0x000fe20000100800 */
[----:B------:R-:W-:-:S02]  /*73b0*/  F2FP.BF16.F32.PACK_AB R24, R24, R144 ;  /* 0x000000901818723e */ /* 0x000fc400000010ff */
[----:B------:R-:W-:Y:S01]  /*73c0*/  F2FP.BF16.F32.PACK_AB R26, R2, R26 ;  /* 0x0000001a021a723e */ /* 0x000fe200000010ff */
[--C-:B---3--:R-:W-:Y:S02]  /*73d0*/  FFMA R27, R42, R31, -R0.reuse ;  /* 0x0000001f2a1b7223 */ /* 0x108fe40000000800 */
[----:B------:R-:W3:Y:S01]  /*73e0*/  LDC R34, c[0x0][0x604] ;  /* 0x00018100ff227b82 */ /* 0x000ee20000000800 */
[----:B-1----:R-:W-:-:S07]  /*73f0*/  FFMA R35, R35, R29, -R0 ;  /* 0x0000001d23237223 */ /* 0x002fce0000000800 */
[----:B------:R-:W1:Y:S08]  /*7400*/  LDC R53, c[0x0][0x604] ;  /* 0x00018100ff357b82 */ /* 0x000e700000000800 */
[----:B------:R-:W4:Y:S01]  /*7410*/  LDC R73, c[0x0][0x604] ;  /* 0x00018100ff497b82 */ /* 0x000f220000000800 */
[----:B--2---:R-:W-:-:S07]  /*7420*/  FFMA R22, R46, R72, -R0 ;  /* 0x000000482e167223 */ /* 0x004fce0000000800 */
[----:B------:R-:W2:Y:S01]  /*7430*/  LDC R42, c[0x0][0x604] ;  /* 0x00018100ff2a7b82 */ /* 0x000ea20000000800 */
[----:B---3--:R-:W-:-:S07]  /*7440*/  FFMA R67, R71, R34, -R0 ;  /* 0x0000002247437223 */ /* 0x008fce0000000800 */
[----:B------:R-:W3:Y:S01]  /*7450*/  LDC R19, c[0x0][0x604] ;  /* 0x00018100ff137b82 */ /* 0x000ee20000000800 */
[----:B-1----:R-:W-:-:S07]  /*7460*/  FFMA R29, R54, R53, -R0 ;  /* 0x00000035361d7223 */ /* 0x002fce0000000800 */
[----:B------:R-:W1:Y:S01]  /*7470*/  LDC R65, c[0x0][0x604] ;  /* 0x00018100ff417b82 */ /* 0x000e620000000800 */
[----:B----4-:R-:W-:-:S05]  /*7480*/  FFMA R31, R50, R73, -R0 ;  /* 0x00000049321f7223 */ /* 0x010fca0000000800 */
[----:B------:R-:W-:Y:S02]  /*7490*/  STL [R1+0x1f50], R31 ;  /* 0x001f501f01007387 */ /* 0x000fe40000100800 */
[----:B------:R-:W4:Y:S01]  /*74a0*/  LDC R34, c[0x0][0x604] ;  /* 0x00018100ff227b82 */ /* 0x000f220000000800 */
[--C-:B--2---:R-:W-:Y:S01]  /*74b0*/  FFMA R122, R122, R42, -R0.reuse ;  /* 0x0000002a7a7a7223 */ /* 0x104fe20000000800 */
[----:B------:R-:W-:Y:S04]  /*74c0*/  STL [R1+0x1f54], R51 ;  /* 0x001f543301007387 */ /* 0x000fe80000100800 */
[----:B------:R-:W-:Y:S01]  /*74d0*/  FSETP.GEU.AND P3, PT, R122, -126, PT ;  /* 0xc2fc00007a00780b */ /* 0x000fe20003f6e000 */
[----:B------:R-:W-:Y:S01]  /*74e0*/  STL [R1+0x1f58], R29 ;  /* 0x001f581d01007387 */ /* 0x000fe20000100800 */
[----:B------:R-:W2:Y:S01]  /*74f0*/  LDC R46, c[0x0][0x604] ;  /* 0x00018100ff2e7b82 */ /* 0x000ea20000000800 */
[----:B---3--:R-:W-:-:S02]  /*7500*/  FFMA R90, R90, R19, -R0 ;  /* 0x000000135a5a7223 */ /* 0x008fc40000000800 */
[----:B------:R-:W-:Y:S01]  /*7510*/  STL [R1+0x1f5c], R55 ;  /* 0x001f5c3701007387 */ /* 0x000fe20000100800 */
[----:B------:R-:W3:Y:S02]  /*7520*/  MUFU.EX2 R19, R58 ;  /* 0x0000003a00137308 */ /* 0x000ee40000000800 */
[----:B------:R-:W-:Y:S02]  /*7530*/  FSETP.GEU.AND P2, PT, R90, -126, PT ;  /* 0xc2fc00005a00780b */ /* 0x000fe40003f4e000 */
[----:B------:R-:W2:Y:S01]  /*7540*/  LDC R53, c[0x0][0x604] ;  /* 0x00018100ff357b82 */ /* 0x000ea20000000800 */
[--C-:B-1----:R-:W-:Y:S01]  /*7550*/  FFMA R43, R43, R65, -R0.reuse ;  /* 0x000000412b2b7223 */ /* 0x102fe20000000800 */
[--C-:B------:R-:W-:Y:S01]  /*7560*/  FFMA R65, R59, R105, -R0.reuse ;  /* 0x000000693b417223 */ /* 0x100fe20000000800 */
[--C-:B------:R-:W-:Y:S01]  /*7570*/  FFMA R105, R66, R121, -R0.reuse ;  /* 0x0000007942697223 */ /* 0x100fe20000000800 */
[----:B------:R-:W-:Y:S01]  /*7580*/  FFMA R59, R62, R113, -R0 ;  /* 0x000000713e3b7223 */ /* 0x000fe20000000800 */
[----:B------:R-:W-:-:S02]  /*7590*/  @!P3 FMUL R122, R122, 0.5 ;  /* 0x3f0000007a7ab820 */ /* 0x000fc40000400000 */
[----:B------:R-:W-:Y:S01]  /*75a0*/  STL [R1+0x1f60], R65 ;  /* 0x001f604101007387 */ /* 0x000fe20000100800 */
[----:B------:R-:W1:Y:S01]  /*75b0*/  LDC R50, c[0x0][0x604] ;  /* 0x00018100ff327b82 */ /* 0x000e620000000800 */
[--C-:B----4-:R-:W-:Y:S02]  /*75c0*/  FFMA R99, R99, R34, -R0.reuse ;  /* 0x0000002263637223 */ /* 0x110fe40000000800 */
[----:B------:R-:W-:Y:S01]  /*75d0*/  @!P2 FMUL R90, R90, 0.5 ;  /* 0x3f0000005a5aa820 */ /* 0x000fe20000400000 */
[----:B------:R-:W4:Y:S01]  /*75e0*/  MUFU.EX2 R122, R122 ;  /* 0x0000007a007a7308 */ /* 0x000f220000000800 */
[----:B------:R-:W-:Y:S01]  /*75f0*/  STL [R1+0x1f64], R59 ;  /* 0x001f643b01007387 */ /* 0x000fe20000100800 */
[----:B---3--:R-:W-:Y:S02]  /*7600*/  @!P1 FMUL R19, R19, R19 ;  /* 0x0000001313139220 */ /* 0x008fe40000400000 */
[----:B------:R-:W3:Y:S01]  /*7610*/  LDC R68, c[0x0][0x604] ;  /* 0x00018100ff447b82 */ /* 0x000ee20000000800 */
[--C-:B--2---:R-:W-:Y:S01]  /*7620*/  FFMA R102, R102, R46, -R0.reuse ;  /* 0x0000002e66667223 */ /* 0x104fe20000000800 */
[----:B------:R-:W-:Y:S04]  /*7630*/  STL [R1+0x1f68], R63 ;  /* 0x001f683f01007387 */ /* 0x000fe80000100800 */
[----:B------:R-:W-:Y:S02]  /*7640*/  STL [R1+0x1bd0], R105 ;  /* 0x001bd06901007387 */ /* 0x000fe40000100800 */
[----:B------:R-:W2:Y:S01]  /*7650*/  LDC R129, c[0x0][0x604] ;  /* 0x00018100ff817b82 */ /* 0x000ea20000000800 */
[----:B------:R-:W-:Y:S01]  /*7660*/  FFMA R103, R103, R53, -R0 ;  /* 0x0000003567677223 */ /* 0x000fe20000000800 */
[----:B------:R-:W-:Y:S01]  /*7670*/  STL [R1+0x1bd4], R97 ;  /* 0x001bd46101007387 */ /* 0x000fe20000100800 */
[----:B------:R-:W3:Y:S01]  /*7680*/  MUFU.EX2 R53, R90 ;  /* 0x0000005a00357308 */ /* 0x000ee20000000800 */
[----:B----4-:R-:W-:-:S02]  /*7690*/  @!P3 FMUL R122, R122, R122 ;  /* 0x0000007a7a7ab220 */ /* 0x010fc40000400000 */
[----:B------:R-:W-:Y:S02]  /*76a0*/  STL [R1+0x1bd8], R89 ;  /* 0x001bd85901007387 */ /* 0x000fe40000100800 */
[----:B------:R-:W4:Y:S01]  /*76b0*/  LDC R148, c[0x0][0x604] ;  /* 0x00018100ff947b82 */ /* 0x000f220000000800 */
[--C-:B-1----:R-:W-:Y:S01]  /*76c0*/  FFMA R95, R95, R50, -R0.reuse ;  /* 0x000000325f5f7223 */ /* 0x102fe20000000800 */
[----:B------:R-:W-:Y:S06]  /*76d0*/  STL [R1+0x1bdc], R67 ;  /* 0x001bdc4301007387 */ /* 0x000fec0000100800 */
[----:B------:R-:W1:Y:S01]  /*76e0*/  LDC R145, c[0x0][0x604] ;  /* 0x00018100ff917b82 */ /* 0x000e620000000800 */
[----:B---3--:R-:W-:Y:S01]  /*76f0*/  FFMA R107, R107, R68, -R0 ;  /* 0x000000446b6b7223 */ /* 0x008fe20000000800 */
[----:B------:R-:W-:-:S06]  /*7700*/  @!P2 FMUL R53, R53, R53 ;  /* 0x000000353535a220 */ /* 0x000fcc0000400000 */
[----:B------:R-:W3:Y:S01]  /*7710*/  LDC R141, c[0x0][0x604] ;  /* 0x00018100ff8d7b82 */ /* 0x000ee20000000800 */
[----:B--2---:R-:W-:-:S07]  /*7720*/  FFMA R129, R74, R129, -R0 ;  /* 0x000000814a817223 */ /* 0x004fce0000000800 */
[----:B------:R-:W2:Y:S01]  /*7730*/  LDC R137, c[0x0][0x604] ;  /* 0x00018100ff897b82 */ /* 0x000ea20000000800 */
[----:B----4-:R-:W-:Y:S01]  /*7740*/  FFMA R148, R82, R148, -R0 ;  /* 0x0000009452947223 */ /* 0x010fe20000000800 */
[----:B------:R-:W-:-:S04]  /*7750*/  F2FP.BF16.F32.PACK_AB R82, R37, R21 ;  /* 0x000000152552723e */ /* 0x000fc800000010ff */
[----:B------:R-:W-:Y:S02]  /*7760*/  STL [R1+0x1864], R148 ;  /* 0x0018649401007387 */ /* 0x000fe40000100800 */
[----:B------:R-:W4:Y:S01]  /*7770*/  LDC R66, c[0x0][0x604] ;  /* 0x00018100ff427b82 */ /* 0x000f220000000800 */
[----:B-1----:R-:W-:-:S05]  /*7780*/  FFMA R145, R83, R145, -R0 ;  /* 0x0000009153917223 */ /* 0x002fca0000000800 */
[----:B------:R-:W-:Y:S02]  /*7790*/  STL [R1+0x185c], R145 ;  /* 0x00185c9101007387 */ /* 0x000fe40000100800 */
[----:B------:R-:W1:Y:S01]  /*77a0*/  LDC R62, c[0x0][0x604] ;  /* 0x00018100ff3e7b82 */ /* 0x000e620000000800 */
[----:B---3--:R-:W-:-:S05]  /*77b0*/  FFMA R141, R86, R141, -R0 ;  /* 0x0000008d568d7223 */ /* 0x008fca0000000800 */
[----:B------:R-:W-:Y:S02]  /*77c0*/  STL [R1+0x1854], R141 ;  /* 0x0018548d01007387 */ /* 0x000fe40000100800 */
[----:B------:R-:W3:Y:S01]  /*77d0*/  LDC R54, c[0x0][0x604] ;  /* 0x00018100ff367b82 */ /* 0x000ee20000000800 */
[----:B--2---:R-:W-:-:S05]  /*77e0*/  FFMA R137, R87, R137, -R0 ;  /* 0x0000008957897223 */ /* 0x004fca0000000800 */
[----:B------:R-:W-:Y:S02]  /*77f0*/  STL [R1+0x1858], R137 ;  /* 0x0018588901007387 */ /* 0x000fe40000100800 */
[----:B------:R-:W2:Y:S01]  /*7800*/  LDC R34, c[0x0][0x604] ;  /* 0x00018100ff227b82 */ /* 0x000ea20000000800 */
[--C-:B----4-:R-:W-:Y:S01]  /*7810*/  FFMA R106, R106, R66, -R0.reuse ;  /* 0x000000426a6a7223 */ /* 0x110fe20000000800 */
[----:B------:R-:W-:Y:S06]  /*7820*/  STL [R1+0x183c], R91 ;  /* 0x00183c5b01007387 */ /* 0x000fec0000100800 */
[----:B------:R-:W4:Y:S01]  /*7830*/  LDC R38, c[0x0][0x604] ;  /* 0x00018100ff267b82 */ /* 0x000f220000000800 */
[----:B-1----:R-:W-:-:S05]  /*7840*/  FFMA R94, R94, R62, -R0 ;  /* 0x0000003e5e5e7223 */ /* 0x002fca0000000800 */
[----:B------:R-:W-:Y:S02]  /*7850*/  STL [R1+0x1840], R94 ;  /* 0x0018405e01007387 */ /* 0x000fe40000100800 */
[----:B------:R-:W1:Y:S01]  /*7860*/  LDC R42, c[0x0][0x604] ;  /* 0x00018100ff2a7b82 */ /* 0x000e620000000800 */
[--C-:B---3--:R-:W-:Y:S01]  /*7870*/  FFMA R98, R98, R54, -R0.reuse ;  /* 0x0000003662627223 */ /* 0x108fe20000000800 */
[----:B------:R-:W-:Y:S04]  /*7880*/  STL [R1+0x1844], R95 ;  /* 0x0018445f01007387 */ /* 0x000fe80000100800 */
[----:B------:R-:W-:Y:S02]  /*7890*/  STL [R1+0x14c0], R98 ;  /* 0x0014c06201007387 */ /* 0x000fe40000100800 */
[----:B------:R-:W3:Y:S01]  /*78a0*/  LDC R46, c[0x0][0x604] ;  /* 0x00018100ff2e7b82 */ /* 0x000ee20000000800 */
[----:B--2---:R-:W-:Y:S01]  /*78b0*/  FFMA R111, R111, R34, -R0 ;  /* 0x000000226f6f7223 */ /* 0x004fe20000000800 */
[----:B------:R-:W-:Y:S01]  /*78c0*/  STL [R1+0x14c4], R99 ;  /* 0x0014c46301007387 */ /* 0x000fe20000100800 */
[----:B------:R-:W-:Y:S01]  /*78d0*/  FADD R34, R25, R53 ;  /* 0x0000003519227221 */ /* 0x000fe20000000000 */
[----:B------:R-:W-:-:S02]  /*78e0*/  FADD R25, R19, R122 ;  /* 0x0000007a13197221 */ /* 0x000fc40000000000 */
[----:B------:R-:W-:Y:S02]  /*78f0*/  STL [R1+0x14c8], R102 ;  /* 0x0014c86601007387 */ /* 0x000fe40000100800 */
[----:B------:R-:W2:Y:S01]  /*7900*/  LDC R50, c[0x0][0x604] ;  /* 0x00018100ff327b82 */ /* 0x000ea20000000800 */
[--C-:B----4-:R-:W-:Y:S01]  /*7910*/  FFMA R114, R114, R38, -R0.reuse ;  /* 0x0000002672727223 */ /* 0x110fe20000000800 */
[----:B------:R-:W-:Y:S01]  /*7920*/  STL [R1+0x14cc], R103 ;  /* 0x0014cc6701007387 */ /* 0x000fe20000100800 */
[----:B------:R-:W-:Y:S01]  /*7930*/  FADD R90, R34, R25 ;  /* 0x00000019225a7221 */ /* 0x000fe20000000000 */
[----:B------:R-:W-:Y:S02]  /*7940*/  F2FP.BF16.F32.PACK_AB R38, R125, R124 ;  /* 0x0000007c7d26723e */ /* 0x000fe400000010ff */
[----:B------:R-:W-:Y:S01]  /*7950*/  STL [R1+0x14e4], R106 ;  /* 0x0014e46a01007387 */ /* 0x000fe20000100800 */
[----:B------:R-:W-:Y:S01]  /*7960*/  F2FP.BF16.F32.PACK_AB R34, R133, R132 ;  /* 0x000000848522723e */ /* 0x000fe200000010ff */
[----:B------:R-:W4:Y:S01]  /*7970*/  LDC R68, c[0x0][0x604] ;  /* 0x00018100ff447b82 */ /* 0x000f220000000800 */
[----:B-1----:R-:W-:Y:S01]  /*7980*/  FFMA R115, R115, R42, -R0 ;  /* 0x0000002a73737223 */ /* 0x002fe20000000800 */
[----:B------:R-:W-:Y:S01]  /*7990*/  STL [R1+0x1848], R107 ;  /* 0x0018486b01007387 */ /* 0x000fe20000100800 */
[----:B------:R-:W-:Y:S01]  /*79a0*/  F2FP.BF16.F32.PACK_AB R42, R3, R116 ;  /* 0x00000074032a723e */ /* 0x000fe200000010ff */
[----:B------:R-:W-:-:S02]  /*79b0*/  VIADD R3, R248, 0x6000 ;  /* 0x00006000f8037836 */ /* 0x000fc40000000000 */
[----:B------:R-:W-:Y:S02]  /*79c0*/  STL [R1+0x184c], R110 ;  /* 0x00184c6e01007387 */ /* 0x000fe40000100800 */
[----:B------:R-:W1:Y:S01]  /*79d0*/  LDC R113, c[0x0][0x604] ;  /* 0x00018100ff717b82 */ /* 0x000e620000000800 */
[--C-:B---3--:R-:W-:Y:S01]  /*79e0*/  FFMA R118, R118, R46, -R0.reuse ;  /* 0x0000002e76767223 */ /* 0x108fe20000000800 */
[----:B------:R-:W-:Y:S01]  /*79f0*/  STL [R1+0x1850], R111 ;  /* 0x0018506f01007387 */ /* 0x000fe20000100800 */
[----:B------:R-:W-:Y:S02]  /*7a00*/  F2FP.BF16.F32.PACK_AB R46, R109, R108 ;  /* 0x0000006c6d2e723e */ /* 0x000fe400000010ff */
[----:B------:R-:W-:Y:S01]  /*7a10*/  R2UR UR7, R3 ;  /* 0x00000000030772ca */ /* 0x000fe200000e0000 */
[----:B------:R-:W-:Y:S02]  /*7a20*/  STL [R1+0x10d0], R114 ;  /* 0x0010d07201007387 */ /* 0x000fe40000100800 */
[----:B------:R-:W3:Y:S01]  /*7a30*/  LDC R72, c[0x0][0x604] ;  /* 0x00018100ff487b82 */ /* 0x000ee20000000800 */
[----:B--2---:R-:W-:Y:S01]  /*7a40*/  FFMA R119, R119, R50, -R0 ;  /* 0x0000003277777223 */ /* 0x004fe20000000800 */
[----:B------:R-:W-:Y:S01]  /*7a50*/  STL [R1+0x1828], R53 ;  /* 0x0018283501007387 */ /* 0x000fe20000100800 */
[----:B------:R-:W-:-:S03]  /*7a60*/  F2FP.BF16.F32.PACK_AB R50, R101, R100 ;  /* 0x000000646532723e */ /* 0x000fc600000010ff */
[----:B------:R-:W-:Y:S02]  /*7a70*/  STL [R1+0x1f6c], R19 ;  /* 0x001f6c1301007387 */ /* 0x000fe40000100800 */
[----:B------:R-:W2:Y:S01]  /*7a80*/  LDC R76, c[0x0][0x604] ;  /* 0x00018100ff4c7b82 */ /* 0x000ea20000000800 */
[--C-:B----4-:R-:W-:Y:S01]  /*7a90*/  FFMA R131, R131, R68, -R0.reuse ;  /* 0x0000004483837223 */ /* 0x110fe20000000800 */
[----:B------:R-:W-:Y:S01]  /*7aa0*/  STL [R1+0x1860], R122 ;  /* 0x0018607a01007387 */ /* 0x000fe20000100800 */
[----:B------:R-:W-:Y:S01]  /*7ab0*/  F2FP.BF16.F32.PACK_AB R68, R57, R12 ;  /* 0x0000000c3944723e */ /* 0x000fe200000010ff */
[----:B------:R-:W-:Y:S02]  /*7ac0*/  UMOV UR10, UR7 ;  /* 0x00000007000a7c82 */ /* 0x000fe40008000000 */
[----:B------:R-:W-:Y:S02]  /*7ad0*/  STL [R1+0x10d4], R115 ;  /* 0x0010d47301007387 */ /* 0x000fe40000100800 */
[----:B------:R-:W4:Y:S01]  /*7ae0*/  LDC R117, c[0x0][0x604] ;  /* 0x00018100ff757b82 */ /* 0x000f220000000800 */
[--C-:B-1----:R-:W-:Y:S01]  /*7af0*/  FFMA R113, R79, R113, -R0.reuse ;  /* 0x000000714f717223 */ /* 0x102fe20000000800 */
[----:B------:R-:W-:Y:S04]  /*7b00*/  STL [R1+0x10d8], R118 ;  /* 0x0010d87601007387 */ /* 0x000fe80000100800 */
[----:B------:R-:W-:Y:S02]  /*7b10*/  STL [R1+0x10dc], R119 ;  /* 0x0010dc7701007387 */ /* 0x000fe40000100800 */
[----:B------:R-:W1:Y:S01]  /*7b20*/  LDC R74, c[0x0][0x604] ;  /* 0x00018100ff4a7b82 */ /* 0x000e620000000800 */
[--C-:B---3--:R-:W-:Y:S01]  /*7b30*/  FFMA R138, R138, R72, -R0.reuse ;  /* 0x000000488a8a7223 */ /* 0x108fe20000000800 */
[----:B------:R-:W-:Y:S01]  /*7b40*/  F2FP.BF16.F32.PACK_AB R72, R49, R16 ;  /* 0x000000103148723e */ /* 0x000fe200000010ff */
[----:B------:R-:W-:Y:S04]  /*7b50*/  STL [R1+0xd18], R90 ;  /* 0x000d185a01007387 */ /* 0x000fe80000100800 */
[----:B------:R-:W-:Y:S01]  /*7b60*/  STL [R1+0xdbc], R131 ;  /* 0x000dbc8301007387 */ /* 0x000fe20000100800 */
[----:B------:R-:W3:Y:S01]  /*7b70*/  LDC R121, c[0x0][0x604] ;  /* 0x00018100ff797b82 */ /* 0x000ee20000000800 */
[----:B--2---:R-:W-:-:S02]  /*7b80*/  FFMA R47, R47, R76, -R0 ;  /* 0x0000004c2f2f7223 */ /* 0x004fc40000000800 */
[----:B------:R-:W-:Y:S04]  /*7b90*/  STL [R1+0xdc0], R134 ;  /* 0x000dc08601007387 */ /* 0x000fe80000100800 */
[----:B------:R-:W-:Y:S01]  /*7ba0*/  STL [R1+0x1f70], R72 ;  /* 0x001f704801007387 */ /* 0x000fe20000100800 */
[----:B------:R-:W2:Y:S01]  /*7bb0*/  LDC R66, c[0x0][0x604] ;  /* 0x00018100ff427b82 */ /* 0x000ea20000000800 */
[----:B----4-:R-:W-:-:S07]  /*7bc0*/  FFMA R117, R78, R117, -R0 ;  /* 0x000000754e757223 */ /* 0x010fce0000000800 */
[----:B------:R-:W4:Y:S01]  /*7bd0*/  LDC R62, c[0x0][0x604] ;  /* 0x00018100ff3e7b82 */ /* 0x000f220000000800 */
[----:B-1----:R-:W-:Y:S01]  /*7be0*/  FFMA R142, R142, R74, -R0 ;  /* 0x0000004a8e8e7223 */ /* 0x002fe20000000800 */
[----:B------:R-:W-:-:S05]  /*7bf0*/  F2FP.BF16.F32.PACK_AB R74, R5, R13 ;  /* 0x0000000d054a723e */ /* 0x000fca00000010ff */
[----:B------:R-:W-:Y:S01]  /*7c00*/  STL [R1+0x1f74], R74 ;  /* 0x001f744a01007387 */ /* 0x000fe20000100800 */
[----:B------:R-:W1:Y:S01]  /*7c10*/  LDC R58, c[0x0][0x604] ;  /* 0x00018100ff3a7b82 */ /* 0x000e620000000800 */
[--C-:B---3--:R-:W-:Y:S02]  /*7c20*/  FFMA R121, R75, R121, -R0.reuse ;  /* 0x000000794b797223 */ /* 0x108fe40000000800 */
[----:B------:R-:W-:Y:S04]  /*7c30*/  STL [R1+0x1f78], R68 ;  /* 0x001f784401007387 */ /* 0x000fe80000100800 */
[----:B------:R-:W-:Y:S01]  /*7c40*/  STL [R1+0x1f7c], R70 ;  /* 0x001f7c4601007387 */ /* 0x000fe20000100800 */
[----:B------:R-:W3:Y:S01]  /*7c50*/  LDC R54, c[0x0][0x604] ;  /* 0x00018100ff367b82 */ /* 0x000ee20000000800 */
[--C-:B--2---:R-:W-:Y:S01]  /*7c60*/  FFMA R130, R130, R66, -R0.reuse ;  /* 0x0000004282827223 */ /* 0x104fe20000000800 */
[----:B------:R-:W-:Y:S01]  /*7c70*/  F2FP.BF16.F32.PACK_AB R66, R69, R9 ;  /* 0x000000094542723e */ /* 0x000fe200000010ff */
[----:B------:R-:W-:Y:S04]  /*7c80*/  STL [R1+0x1be0], R64 ;  /* 0x001be04001007387 */ /* 0x000fe80000100800 */
[----:B------:R-:W-:Y:S01]  /*7c90*/  STL [R1+0x1be4], R66 ;  /* 0x001be44201007387 */ /* 0x000fe20000100800 */
[----:B------:R-:W2:Y:S01]  /*7ca0*/  LDC R79, c[0x0][0x604] ;  /* 0x00018100ff4f7b82 */ /* 0x000ea20000000800 */
[--C-:B----4-:R-:W-:Y:S01]  /*7cb0*/  FFMA R127, R127, R62, -R0.reuse ;  /* 0x0000003e7f7f7223 */ /* 0x110fe20000000800 */
[----:B------:R-:W-:Y:S01]  /*7cc0*/  F2FP.BF16.F32.PACK_AB R62, R77, R7 ;  /* 0x000000074d3e723e */ /* 0x000fe200000010ff */
[----:B------:R-:W-:Y:S04]  /*7cd0*/  STL [R1+0x1be8], R60 ;  /* 0x001be83c01007387 */ /* 0x000fe80000100800 */
[----:B------:R-:W-:Y:S01]  /*7ce0*/  STL [R1+0x1bec], R62 ;  /* 0x001bec3e01007387 */ /* 0x000fe20000100800 */
[----:B------:R-:W4:Y:S01]  /*7cf0*/  LDC R80, c[0x0][0x604] ;  /* 0x00018100ff507b82 */ /* 0x000f220000000800 */
[--C-:B-1----:R-:W-:Y:S01]  /*7d00*/  FFMA R123, R123, R58, -R0.reuse ;  /* 0x0000003a7b7b7223 */ /* 0x102fe20000000800 */
[----:B------:R-:W-:Y:S01]  /*7d10*/  F2FP.BF16.F32.PACK_AB R58, R4, R84 ;  /* 0x00000054043a723e */ /* 0x000fe200000010ff */
[----:B------:R-:W-:Y:S04]  /*7d20*/  STL [R1+0x182c], R56 ;  /* 0x00182c3801007387 */ /* 0x000fe80000100800 */
[----:B------:R-:W-:Y:S01]  /*7d30*/  STL [R1+0x1830], R58 ;  /* 0x0018303a01007387 */ /* 0x000fe20000100800 */
        /* <DEDUP_REMOVED lines=24> */
[----:B--2---:R-:W-:-:S03]  /*7ec0*/  FFMA R143, R143, R75, -R0 ;  /* 0x0000004b8f8f7223 */ /* 0x004fc60000000800 */
[----:B------:R-:W-:Y:S04]  /*7ed0*/  STL [R1+0xd1c], R32 ;  /* 0x000d1c2001007387 */ /* 0x000fe80000100800 */
[----:B------:R-:W-:Y:S01]  /*7ee0*/  STL [R1+0xd20], R34 ;  /* 0x000d202201007387 */ /* 0x000fe20000100800 */
[----:B----4-:R-:W-:-:S03]  /*7ef0*/  FFMA R139, R139, R73, -R0 ;  /* 0x000000498b8b7223 */ /* 0x010fc60000000800 */
[----:B------:R-:W-:Y:S04]  /*7f00*/  STL [R1+0xd24], R28 ;  /* 0x000d241c01007387 */ /* 0x000fe80000100800 */
[----:B------:R-:W-:Y:S01]  /*7f10*/  STL [R1+0xd28], R30 ;  /* 0x000d281e01007387 */ /* 0x000fe20000100800 */
[----:B-1----:R-:W-:Y:S01]  /*7f20*/  FFMA R135, R135, R71, -R0 ;  /* 0x0000004787877223 */ /* 0x002fe20000000800 */
[----:B------:R-:W-:Y:S02]  /*7f30*/  IADD3 R0, R248, 0x4080, RZ ;  /* 0x00004080f8007810 */ /* 0x000fe40007ffe0ff */
[----:B------:R-:W-:Y:S02]  /*7f40*/  STL.64 [R1+0x23e8], R150 ;  /* 0x0023e89601007387 */ /* 0x000fe40000100a00 */
[----:B------:R-:W-:-:S02]  /*7f50*/  R2UR UR6, R0 ;  /* 0x00000000000672ca */ /* 0x000fc400000e0000 */
[----:B------:R-:W-:Y:S04]  /*7f60*/  STL.64 [R1+0x23e0], R146 ;  /* 0x0023e09201007387 */ /* 0x000fe80000100a00 */
[----:B------:R-:W-:Y:S04]  /*7f70*/  STL.64 [R1+0x23d8], R142 ;  /* 0x0023d88e01007387 */ /* 0x000fe80000100a00 */
[----:B------:R-:W-:Y:S04]  /*7f80*/  STL.64 [R1+0x23d0], R138 ;  /* 0x0023d08a01007387 */ /* 0x000fe80000100a00 */
[----:B------:R-:W-:Y:S04]  /*7f90*/  STL [R1+0x23c8], R135 ;  /* 0x0023c88701007387 */ /* 0x000fe80000100800 */
[----:B------:R-:W-:Y:S04]  /*7fa0*/  STL [R1+0x23c4], R130 ;  /* 0x0023c48201007387 */ /* 0x000fe80000100800 */
[----:B------:R-:W-:Y:S04]  /*7fb0*/  STL [R1+0x23c0], R129 ;  /* 0x0023c08101007387 */ /* 0x000fe80000100800 */
[----:B------:R-:W-:Y:S04]  /*7fc0*/  STL.64 [R1+0x23b8], R126 ;  /* 0x0023b87e01007387 */ /* 0x000fe80000100a00 */
[----:B------:R-:W-:Y:S04]  /*7fd0*/  STL [R1+0x23b0], R123 ;  /* 0x0023b07b01007387 */ /* 0x000fe80000100800 */
[----:B------:R1:W-:Y:S04]  /*7fe0*/  STL [R1+0x23ac], R121 ;  /* 0x0023ac7901007387 */ /* 0x0003e80000100800 */
[----:B------:R-:W-:Y:S04]  /*7ff0*/  STL [R1+0x23a8], R117 ;  /* 0x0023a87501007387 */ /* 0x000fe80000100800 */
[----:B------:R-:W-:Y:S01]  /*8000*/  STL [R1+0x23a4], R113 ;  /* 0x0023a47101007387 */ /* 0x000fe20000100800 */
[----:B-1----:R-:W-:-:S03]  /*8010*/  WARPGROUP.ARRIVE ;  /* 0x00000000000079c5 */ /* 0x002fc60000000000 */
[----:B------:R-:W-:Y:S03]  /*8020*/  STL [R1+0x23a0], R85 ;  /* 0x0023a05501007387 */ /* 0x000fe60000100800 */
[----:B------:R-:W-:Y:S01]  /*8030*/  HGMMA.64x256x16.F32.BF16 R120, R160, gdesc[UR8].tnspB, RZ, !UPT, gsb0 ;  /* 0x43e00008a0787df0 */ /* 0x000fe2000c0018ff */
        /* <DEDUP_REMOVED lines=9> */
[----:B------:R-:W-:Y:S01]  /*80d0*/  STL [R1+0x7c4], R26 ;  /* 0x0007c41a01007387 */ /* 0x000fe20000100800 */
[----:B------:R-:W-:-:S03]  /*80e0*/  WARPGROUP.DEPBAR.LE gsb0, 0x0 ;  /* 0x00008000000079c5 */ /* 0x000fc60000010000 */
        /* <DEDUP_REMOVED lines=16> */
[----:B------:R-:W-:Y:S04]  /*81f0*/  STL.64 [R1+0x80], R152 ;  /* 0x0000809801007387 */ /* 0x000fe80000100a00 */
[----:B------:R-:W-:Y:S04]  /*8200*/  STL.64 [R1+0x88], R154 ;  /* 0x0000889a01007387 */ /* 0x000fe80000100a00 */
[----:B------:R-:W-:Y:S04]  /*8210*/  STL.64 [R1+0x90], R156 ;  /* 0x0000909c01007387 */ /* 0x000fe80000100a00 */
[----:B------:R2:W-:Y:S04]  /*8220*/  STL.64 [R1+0x98], R158 ;  /* 0x0000989e01007387 */ /* 0x0005e80000100a00 */
[----:B------:R-:W-:Y:S04]  /*8230*/  STL.64 [R1+0xa0], R160 ;  /* 0x0000a0a001007387 */ /* 0x000fe80000100a00 */
[----:B------:R-:W-:Y:S04]  /*8240*/  STL.64 [R1+0xa8], R162 ;  /* 0x0000a8a201007387 */ /* 0x000fe80000100a00 */
[----:B------:R-:W-:Y:S04]  /*8250*/  STL.64 [R1+0xb0], R164 ;  /* 0x0000b0a401007387 */ /* 0x000fe80000100a00 */
[----:B------:R-:W-:Y:S04]  /*8260*/  STL.64 [R1+0xb8], R166 ;  /* 0x0000b8a601007387 */ /* 0x000fe80000100a00 */
[----:B------:R-:W-:Y:S04]  /*8270*/  STL.64 [R1+0xc0], R168 ;  /* 0x0000c0a801007387 */ /* 0x000fe80000100a00 */
[----:B------:R-:W-:Y:S04]  /*8280*/  STL.64 [R1+0xc8], R170 ;  /* 0x0000c8aa01007387 */ /* 0x000fe80000100a00 */
[----:B------:R3:W-:Y:S04]  /*8290*/  STL.64 [R1+0xd0], R172 ;  /* 0x0000d0ac01007387 */ /* 0x0007e80000100a00 */
[----:B------:R4:W-:Y:S04]  /*82a0*/  STL.64 [R1+0xd8], R174 ;  /* 0x0000d8ae01007387 */ /* 0x0009e80000100a00 */
[----:B------:R4:W-:Y:S04]  /*82b0*/  STL.64 [R1+0xe0], R176 ;  /* 0x0000e0b001007387 */ /* 0x0009e80000100a00 */
[----:B------:R4:W-:Y:S04]  /*82c0*/  STL.64 [R1+0xe8], R178 ;  /* 0x0000e8b201007387 */ /* 0x0009e80000100a00 */
        /* <DEDUP_REMOVED lines=34> */
[----:B-1----:R-:W4:Y:S04]  /*84f0*/  LDL.LU.64 R150, [R1+0x23e8] ;  /* 0x0023e80001967983 */ /* 0x002f280000300a00 */
[----:B------:R-:W4:Y:S04]  /*8500*/  LDL.LU.64 R146, [R1+0x23e0] ;  /* 0x0023e00001927983 */ /* 0x000f280000300a00 */
[----:B------:R-:W4:Y:S04]  /*8510*/  LDL.LU.64 R142, [R1+0x23d8] ;  /* 0x0023d800018e7983 */ /* 0x000f280000300a00 */
[----:B------:R-:W4:Y:S04]  /*8520*/  LDL.LU.64 R138, [R1+0x23d0] ;  /* 0x0023d000018a7983 */ /* 0x000f280000300a00 */
[----:B------:R-:W4:Y:S04]  /*8530*/  LDL.LU R135, [R1+0x23c8] ;  /* 0x0023c80001877983 */ /* 0x000f280000300800 */
[----:B------:R-:W4:Y:S04]  /*8540*/  LDL.LU R130, [R1+0x23c4] ;  /* 0x0023c40001827983 */ /* 0x000f280000300800 */
[----:B------:R-:W4:Y:S04]  /*8550*/  LDL.LU R129, [R1+0x23c0] ;  /* 0x0023c00001817983 */ /* 0x000f280000300800 */
[----:B------:R-:W4:Y:S04]  /*8560*/  LDL.LU.64 R126, [R1+0x23b8] ;  /* 0x0023b800017e7983 */ /* 0x000f280000300a00 */
[----:B------:R-:W4:Y:S04]  /*8570*/  LDL.LU R123, [R1+0x23b0] ;  /* 0x0023b000017b7983 */ /* 0x000f280000300800 */
        /* <DEDUP_REMOVED lines=12> */
[----:B--2---:R-:W2:Y:S04]  /*8640*/  LDL.LU R159, [R1+0x4] ;  /* 0x00000400019f7983 */ /* 0x004ea80000300800 */
[----:B------:R-:W2:Y:S04]  /*8650*/  LDL.LU R122, [R1+0x8] ;  /* 0x00000800017a7983 */ /* 0x000ea80000300800 */
        /* <DEDUP_REMOVED lines=47> */
[----:B------:R-:W4:Y:S04]  /*8950*/  LDL.LU R92, [R1+0xc8] ;  /* 0x0000c800015c7983 */ /* 0x000f280000300800 */
[----:B------:R-:W2:Y:S04]  /*8960*/  LDL.LU R91, [R1+0xcc] ;  /* 0x0000cc00015b7983 */ /* 0x000ea80000300800 */
[----:B------:R-:W3:Y:S04]  /*8970*/  LDL.LU R90, [R1+0xd0] ;  /* 0x0000d000015a7983 */ /* 0x000ee80000300800 */
        /* <DEDUP_REMOVED lines=74> */
[----:B------:R-:W4:Y:S01]  /*8e20*/  LDL.LU R0, [R1+0x1fc] ;  /* 0x0001fc0001007983 */ /* 0x000f220000300800 */
[----:B---3--:R-:W-:Y:S01]  /*8e30*/  IMAD.MOV.U32 R172, RZ, RZ, R90 ;  /* 0x000000ffffac7224 */ /* 0x008fe200078e005a */
[----:B--2---:R-:W-:Y:S01]  /*8e40*/  MOV R171, R91 ;  /* 0x0000005b00ab7202 */ /* 0x004fe20000000f00 */
[----:B----4-:R-:W-:Y:S01]  /*8e50*/  IMAD.MOV.U32 R170, RZ, RZ, R92 ;  /* 0x000000ffffaa7224 */ /* 0x010fe200078e005c */
[----:B------:R-:W-:Y:S01]  /*8e60*/  STL.64 [R1+0x19f8], R150 ;  /* 0x0019f89601007387 */ /* 0x000fe20000100a00 */
[----:B------:R-:W-:Y:S01]  /*8e70*/  MOV R173, R89 ;  /* 0x0000005900ad7202 */ /* 0x000fe20000000f00 */
[----:B------:R-:W-:Y:S01]  /*8e80*/  IMAD.MOV.U32 R168, RZ, RZ, R94 ;  /* 0x000000ffffa87224 */ /* 0x000fe200078e005e */
[----:B------:R-:W-:Y:S01]  /*8e90*/  MOV R169, R93 ;  /* 0x0000005d00a97202 */ /* 0x000fe20000000f00 */
[----:B------:R-:W-:Y:S01]  /*8ea0*/  STL.64 [R1+0x19f0], R146 ;  /* 0x0019f09201007387 */ /* 0x000fe20000100a00 */
[----:B------:R-:W-:Y:S01]  /*8eb0*/  IMAD.MOV.U32 R174, RZ, RZ, R88 ;  /* 0x000000ffffae7224 */ /* 0x000fe200078e0058 */
[----:B------:R-:W-:Y:S01]  /*8ec0*/  MOV R167, R95 ;  /* 0x0000005f00a77202 */ /* 0x000fe20000000f00 */
[----:B------:R-:W-:Y:S01]  /*8ed0*/  IMAD.MOV.U32 R166, RZ, RZ, R96 ;  /* 0x000000ffffa67224 */ /* 0x000fe200078e0060 */
[----:B------:R1:W-:Y:S01]  /*8ee0*/  STL.64 [R1+0x19e8], R142 ;  /* 0x0019e88e01007387 */ /* 0x0003e20000100a00 */
[----:B------:R-:W-:Y:S01]  /*8ef0*/  MOV R175, R87 ;  /* 0x0000005700af7202 */ /* 0x000fe20000000f00 */
[----:B------:R-:W-:Y:S01]  /*8f00*/  IMAD.MOV.U32 R164, RZ, RZ, R98 ;  /* 0x000000ffffa47224 */ /* 0x000fe200078e0062 */
[----:B------:R-:W-:Y:S01]  /*8f10*/  MOV R165, R97 ;  /* 0x0000006100a57202 */ /* 0x000fe20000000f00 */
[----:B------:R-:W-:Y:S01]  /*8f20*/  STL.64 [R1+0x19e0], R138 ;  /* 0x0019e08a01007387 */ /* 0x000fe20000100a00 */
[----:B------:R-:W-:Y:S01]  /*8f30*/  IMAD.MOV.U32 R176, RZ, RZ, R86 ;  /* 0x000000ffffb07224 */ /* 0x000fe200078e0056 */
[----:B------:R-:W-:Y:S01]  /*8f40*/  MOV R163, R99 ;  /* 0x0000006300a37202 */ /* 0x000fe20000000f00 */
[----:B------:R-:W-:Y:S01]  /*8f50*/  IMAD.MOV.U32 R162, RZ, RZ, R100 ;  /* 0x000000ffffa27224 */ /* 0x000fe200078e0064 */
[----:B------:R2:W-:Y:S01]  /*8f60*/  STL [R1+0x19d8], R135 ;  /* 0x0019d88701007387 */ /* 0x0005e20000100800 */
[----:B------:R-:W-:Y:S01]  /*8f70*/  MOV R177, R84 ;  /* 0x0000005400b17202 */ /* 0x000fe20000000f00 */
[----:B------:R-:W-:Y:S01]  /*8f80*/  IMAD.MOV.U32 R160, RZ, RZ, R102 ;  /* 0x000000ffffa07224 */ /* 0x000fe200078e0066 */
[----:B------:R-:W-:Y:S01]  /*8f90*/  MOV R161, R101 ;  /* 0x0000006500a17202 */ /* 0x000fe20000000f00 */
[----:B------:R3:W-:Y:S01]  /*8fa0*/  STL [R1+0x19d4], R130 ;  /* 0x0019d48201007387 */ /* 0x0007e20000100800 */
[----:B------:R-:W-:Y:S01]  /*8fb0*/  IMAD.MOV.U32 R178, RZ, RZ, R83 ;  /* 0x000000ffffb27224 */ /* 0x000fe200078e0053 */
[----:B-1----:R-:W-:Y:S01]  /*8fc0*/  MOV R142, R148 ;  /* 0x00000094008e7202 */ /* 0x002fe20000000f00 */
[----:B------:R-:W-:Y:S01]  /*8fd0*/  IMAD.MOV.U32 R150, RZ, RZ, R112 ;  /* 0x000000ffff967224 */ /* 0x000fe200078e0070 */
[----:B------:R1:W-:Y:S01]  /*8fe0*/  STL [R1+0x19d0], R129 ;  /* 0x0019d08101007387 */ /* 0x0003e20000100800 */
[----:B------:R-:W-:Y:S01]  /*8ff0*/  MOV R179, R81 ;  /* 0x0000005100b37202 */ /* 0x000fe20000000f00 */
[----:B--2---:R-:W-:Y:S01]  /*9000*/  IMAD.MOV.U32 R135, RZ, RZ, R153 ;  /* 0x000000ffff877224 */ /* 0x004fe200078e0099 */
[----:B------:R-:W-:Y:S01]  /*9010*/  MOV R138, R152 ;  /* 0x00000098008a7202 */ /* 0x000fe20000000f00 */
[----:B------:R2:W-:Y:S01]  /*9020*/  STL.64 [R1+0x19c8], R126 ;  /* 0x0019c87e01007387 */ /* 0x0005e20000100a00 */
[----:B------:R-:W-:Y:S01]  /*9030*/  IMAD.MOV.U32 R180, RZ, RZ, R79 ;  /* 0x000000ffffb47224 */ /* 0x000fe200078e004f */
[----:B---3--:R-:W-:Y:S01]  /*9040*/  MOV R130, R154 ;  /* 0x0000009a00827202 */ /* 0x008fe20000000f00 */
[----:B------:R-:W-:Y:S01]  /*9050*/  IMAD.MOV.U32 R154, RZ, RZ, R108 ;  /* 0x000000ffff9a7224 */ /* 0x000fe200078e006c */
[----:B------:R3:W-:Y:S01]  /*9060*/  STL [R1+0x19c4], R123 ;  /* 0x0019c47b01007387 */ /* 0x0007e20000100800 */
[----:B------:R-:W-:Y:S01]  /*9070*/  MOV R181, R77 ;  /* 0x0000004d00b57202 */ /* 0x000fe20000000f00 */
[----:B-1----:R-:W-:Y:S01]  /*9080*/  IMAD.MOV.U32 R129, RZ, RZ, R155 ;  /* 0x000000ffff817224 */ /* 0x002fe200078e009b */
[----:B------:R-:W-:Y:S01]  /*9090*/  MOV R155, R107 ;  /* 0x0000006b009b7202 */ /* 0x000fe20000000f00 */
[----:B------:R1:W-:Y:S01]  /*90a0*/  STL [R1+0x19c0], R121 ;  /* 0x0019c07901007387 */ /* 0x0003e20000100800 */
[----:B------:R-:W-:Y:S01]  /*90b0*/  IMAD.MOV.U32 R182, RZ, RZ, R75 ;  /* 0x000000ffffb67224 */ /* 0x000fe200078e004b */
[----:B------:R-:W-:Y:S01]  /*90c0*/  MOV R153, R109 ;  /* 0x0000006d00997202 */ /* 0x000fe20000000f00 */
[----:B------:R-:W-:Y:S01]  /*90d0*/  IMAD.MOV.U32 R152, RZ, RZ, R110 ;  /* 0x000000ffff987224 */ /* 0x000fe200078e006e */
[----:B------:R-:W-:Y:S01]  /*90e0*/  MOV R183, R74 ;  /* 0x0000004a00b77202 */ /* 0x000fe20000000f00 */
[----:B--2---:R-:W-:Y:S01]  /*90f0*/  IMAD.MOV.U32 R126, RZ, RZ, R157 ;  /* 0x000000ffff7e7224 */ /* 0x004fe200078e009d */
[----:B---3--:R-:W-:Y:S01]  /*9100*/  MOV R123, R158 ;  /* 0x0000009e007b7202 */ /* 0x008fe20000000f00 */
[----:B------:R-:W-:Y:S01]  /*9110*/  IMAD.MOV.U32 R158, RZ, RZ, R104 ;  /* 0x000000ffff9e7224 */ /* 0x000fe200078e0068 */
[----:B------:R-:W-:Y:S01]  /*9120*/  MOV R127, R156 ;  /* 0x0000009c007f7202 */ /* 0x000fe20000000f00 */
[----:B------:R-:W-:Y:S01]  /*9130*/  IMAD.MOV.U32 R184, RZ, RZ, R73 ;  /* 0x000000ffffb87224 */ /* 0x000fe200078e0049 */
[----:B------:R-:W-:Y:S01]  /*9140*/  MOV R157, R105 ;  /* 0x00000069009d7202 */ /* 0x000fe20000000f00 */
[----:B-1----:R-:W-:Y:S01]  /*9150*/  IMAD.MOV.U32 R121, RZ, RZ, R159 ;  /* 0x000000ffff797224 */ /* 0x002fe200078e009f */
[----:B------:R-:W-:Y:S01]  /*9160*/  MOV R185, R72 ;  /* 0x0000004800b97202 */ /* 0x000fe20000000f00 */
[----:B------:R-:W-:Y:S01]  /*9170*/  IMAD.MOV.U32 R156, RZ, RZ, R106 ;  /* 0x000000ffff9c7224 */ /* 0x000fe200078e006a */
        /* <DEDUP_REMOVED lines=70> */
[----:B------:R-:W-:-:S05]  /*95e0*/  MOV R247, R0 ;  /* 0x0000000000f77202 */ /* 0x000fca0000000f00 */
        /* <DEDUP_REMOVED lines=64> */
[----:B-1----:R-:W2:Y:S04]  /*99f0*/  LDL.LU R120, [R1+0x200] ;  /* 0x0002000001787983 */ /* 0x002ea80000300800 */
        /* <DEDUP_REMOVED lines=120> */
[----:B------:R-:W2:Y:S01]  /*a180*/  LDL.LU R241, [R1+0x3e4] ;  /* 0x0003e40001f17983 */ /* 0x000ea20000300800 */
[C---:B------:R-:W-:Y:S01]  /*a190*/  FSETP.GEU.AND P1, PT, R20.reuse, -126, PT ;  /* 0xc2fc00001400780b */ /* 0x040fe20003f2e000 */
[----:B------:R-:W-:Y:S01]  /*a1a0*/  IMAD.MOV.U32 R242, RZ, RZ, R252 ;  /* 0x000000fffff27224 */ /* 0x000fe200078e00fc */
[----:B------:R-:W-:Y:S01]  /*a1b0*/  MOV R243, R251 ;  /* 0x000000fb00f37202 */ /* 0x000fe20000000f00 */
[----:B------:R-:W-:Y:S01]  /*a1c0*/  IMAD.MOV.U32 R244, RZ, RZ, R250 ;  /* 0x000000fffff47224 */ /* 0x000fe200078e00fa */
[----:B------:R-:W-:Y:S01]  /*a1d0*/  MOV R245, R249 ;  /* 0x000000f900f57202 */ /* 0x000fe20000000f00 */
[----:B------:R-:W-:Y:S01]  /*a1e0*/  IMAD.MOV.U32 R246, RZ, RZ, R15 ;  /* 0x000000fffff67224 */ /* 0x000fe200078e000f */
[----:B------:R-:W-:Y:S01]  /*a1f0*/  MOV R247, R14 ;  /* 0x0000000e00f77202 */ /* 0x000fe20000000f00 */
[----:B------:R-:W-:Y:S01]  /*a200*/  UMOV UR7, 0x40000040 ;  /* 0x4000004000077882 */ /* 0x000fe20000000000 */
[----:B------:R-:W-:Y:S04]  /*a210*/  STL [R1+0x19bc], R117 ;  /* 0x0019bc7501007387 */ /* 0x000fe80000100800 */
[----:B------:R-:W-:Y:S01]  /*a220*/  STL [R1+0x19b8], R113 ;  /* 0x0019b87101007387 */ /* 0x000fe20000100800 */
[----:B------:R-:W-:-:S04]  /*a230*/  @!P1 FMUL R20, R20, 0.5 ;  /* 0x3f00000014149820 */ /* 0x000fc80000400000 */
[----:B------:R-:W1:Y:S02]  /*a240*/  MUFU.EX2 R87, R20 ;  /* 0x0000001400577308 */ /* 0x000e640000000800 */
[----:B-1----:R-:W-:Y:S01]  /*a250*/  @!P1 FMUL R87, R87, R87 ;  /* 0x0000005757579220 */ /* 0x002fe20000400000 */
[----:B------:R-:W-:-:S04]  /*a260*/  FSETP.GEU.AND P1, PT, R35, -126, PT ;  /* 0xc2fc00002300780b */ /* 0x000fc80003f2e000 */
[----:B------:R-:W-:Y:S09]  /*a270*/  STL [R1+0xd30], R87 ;  /* 0x000d305701007387 */ /* 0x000ff20000100800 */
[----:B------:R-:W-:-:S04]  /*a280*/  @!P1 FMUL R35, R35, 0.5 ;  /* 0x3f00000023239820 */ /* 0x000fc80000400000 */
[----:B------:R-:W1:Y:S02]  /*a290*/  MUFU.EX2 R86, R35 ;  /* 0x0000002300567308 */ /* 0x000e640000000800 */
[----:B-1----:R-:W-:Y:S01]  /*a2a0*/  @!P1 FMUL R86, R86, R86 ;  /* 0x0000005656569220 */ /* 0x002fe20000400000 */
[----:B------:R-:W-:-:S04]  /*a2b0*/  FSETP.GEU.AND P1, PT, R85, -126, PT ;  /* 0xc2fc00005500780b */ /* 0x000fc80003f2e000 */
[----:B------:R-:W-:Y:S01]  /*a2c0*/  F2FP.BF16.F32.PACK_AB R81, R86, R87 ;  /* 0x000000575651723e */ /* 0x000fe200000010ff */
[----:B------:R-:W-:Y:S08]  /*a2d0*/  STL [R1+0xd2c], R86 ;  /* 0x000d2c5601007387 */ /* 0x000ff00000100800 */
[----:B------:R-:W-:-:S06]  /*a2e0*/  @!P1 FMUL R85, R85, 0.5 ;  /* 0x3f00000055559820 */ /* 0x000fcc0000400000 */
[----:B------:R-:W1:Y:S02]  /*a2f0*/  MUFU.EX2 R85, R85 ;  /* 0x0000005500557308 */ /* 0x000e640000000800 */
[----:B-1----:R-:W-:Y:S01]  /*a300*/  @!P1 FMUL R85, R85, R85 ;  /* 0x0000005555559220 */ /* 0x002fe20000400000 */
[----:B------:R-:W-:-:S04]  /*a310*/  FSETP.GEU.AND P1, PT, R39, -126, PT ;  /* 0xc2fc00002700780b */ /* 0x000fc80003f2e000 */
[----:B------:R-:W-:Y:S09]  /*a320*/  STL [R1+0xd38], R85 ;  /* 0x000d385501007387 */ /* 0x000ff20000100800 */
[----:B------:R-:W-:-:S04]  /*a330*/  @!P1 FMUL R39, R39, 0.5 ;  /* 0x3f00000027279820 */ /* 0x000fc80000400000 */
[----:B------:R-:W1:Y:S02]  /*a340*/  MUFU.EX2 R84, R39 ;  /* 0x0000002700547308 */ /* 0x000e640000000800 */
[----:B-1----:R-:W-:-:S05]  /*a350*/  @!P1 FMUL R84, R84, R84 ;  /* 0x0000005454549220 */ /* 0x002fca0000400000 */
[----:B------:R-:W-:Y:S01]  /*a360*/  F2FP.BF16.F32.PACK_AB R83, R84, R85 ;  /* 0x000000555453723e */ /* 0x000fe200000010ff */
[----:B------:R-:W-:Y:S03]  /*a370*/  STL [R1+0xd34], R84 ;  /* 0x000d345401007387 */ /* 0x000fe60000100800 */
[----:B--2---:R-:W-:-:S06]  /*a380*/  WARPGROUP.ARRIVE ;  /* 0x00000000000079c5 */ /* 0x004fcc0000000000 */
[----:B------:R-:W-:Y:S03]  /*a390*/  HGMMA.64x256x16.F32.BF16 R120, R80, gdesc[UR4].tnspB, R120, gsb0 ;  /* 0x43e0000450787df0 */ /* 0x000fe60008001878 */
[----:B------:R-:W-:Y:S02]  /*a3a0*/  WARPGROUP.DEPBAR.LE gsb0, 0x0 ;  /* 0x00008000000079c5 */ /* 0x000fe40000010000 */
        /* <DEDUP_REMOVED lines=64> */
[----:B-1----:R-:W2:Y:S04]  /*a7b0*/  LDL.LU.64 R246, [R1+0x2378] ;  /* 0x0023780001f67983 */ /* 0x002ea80000300a00 */
        /* <DEDUP_REMOVED lines=62> */
[----:B------:R-:W2:Y:S01]  /*aba0*/  LDL.LU.64 R120, [R1+0x2180] ;  /* 0x0021800001787983 */ /* 0x000ea20000300a00 */
[----:B------:R-:W-:Y:S01]  /*abb0*/  VIADD R0, R248, 0x6080 ;  /* 0x00006080f8007836 */ /* 0x000fe20000000000 */
[----:B------:R-:W-:-:S04]  /*abc0*/  UMOV UR7, 0x40000040 ;  /* 0x4000004000077882 */ /* 0x000fc80000000000 */
[----:B------:R-:W-:Y:S01]  /*abd0*/  R2UR UR6, R0 ;  /* 0x00000000000672ca */ /* 0x000fe200000e0000 */
[----:B--2---:R-:W-:-:S12]  /*abe0*/  WARPGROUP.ARRIVE ;  /* 0x00000000000079c5 */ /* 0x004fd80000000000 */
        /* <DEDUP_REMOVED lines=130> */
[----:B------:R-:W-:Y:S01]  /*b410*/  FSETP.GEU.AND P1, PT, R27, -126, PT ;  /* 0xc2fc00001b00780b */ /* 0x000fe20003f2e000 */
[----:B------:R-:W-:Y:S01]  /*b420*/  UMOV UR7, 0x40000040 ;  /* 0x4000004000077882 */ /* 0x000fe20000000000 */
[----:B------:R-:W-:-:S04]  /*b430*/  IADD3 R2, R248, 0x4100, RZ ;  /* 0x00004100f8027810 */ /* 0x000fc80007ffe0ff */
[----:B------:R-:W-:-:S07]  /*b440*/  R2UR UR6, R2 ;  /* 0x00000000020672ca */ /* 0x000fce00000e0000 */
[----:B------:R-:W-:-:S04]  /*b450*/  @!P1 FMUL R27, R27, 0.5 ;  /* 0x3f0000001b1b9820 */ /* 0x000fc80000400000 */
[----:B------:R-:W1:Y:S02]  /*b460*/  MUFU.EX2 R0, R27 ;  /* 0x0000001b00007308 */ /* 0x000e640000000800 */
[----:B-1----:R-:W-:Y:S01]  /*b470*/  @!P1 FMUL R0, R0, R0 ;  /* 0x0000000000009220 */ /* 0x002fe20000400000 */
[----:B------:R-:W-:-:S04]  /*b480*/  FSETP.GEU.AND P1, PT, R43, -126, PT ;  /* 0xc2fc00002b00780b */ /* 0x000fc80003f2e000 */
[----:B------:R1:W-:Y:S09]  /*b490*/  STL [R1+0x14e0], R0 ;  /* 0x0014e00001007387 */ /* 0x0003f20000100800 */
[----:B------:R-:W-:-:S04]  /*b4a0*/  @!P1 FMUL R43, R43, 0.5 ;  /* 0x3f0000002b2b9820 */ /* 0x000fc80000400000 */
[----:B------:R-:W3:Y:S02]  /*b4b0*/  MUFU.EX2 R82, R43 ;  /* 0x0000002b00527308 */ /* 0x000ee40000000800 */
[----:B---3--:R-:W-:Y:S01]  /*b4c0*/  @!P1 FMUL R82, R82, R82 ;  /* 0x0000005252529220 */ /* 0x008fe20000400000 */
[----:B------:R-:W-:-:S04]  /*b4d0*/  FSETP.GEU.AND P1, PT, R22, -126, PT ;  /* 0xc2fc00001600780b */ /* 0x000fc80003f2e000 */
[----:B------:R-:W-:Y:S01]  /*b4e0*/  F2FP.BF16.F32.PACK_AB R77, R82, R0 ;  /* 0x00000000524d723e */ /* 0x000fe200000010ff */
[----:B------:R3:W-:Y:S08]  /*b4f0*/  STL [R1+0xd3c], R82 ;  /* 0x000d3c5201007387 */ /* 0x0007f00000100800 */
[----:B------:R-:W-:-:S04]  /*b500*/  @!P1 FMUL R22, R22, 0.5 ;  /* 0x3f00000016169820 */ /* 0x000fc80000400000 */
[----:B------:R-:W4:Y:S02]  /*b510*/  MUFU.EX2 R81, R22 ;  /* 0x0000001600517308 */ /* 0x000f240000000800 */
[----:B----4-:R-:W-:Y:S01]  /*b520*/  @!P1 FMUL R81, R81, R81 ;  /* 0x0000005151519220 */ /* 0x010fe20000400000 */
[----:B------:R-:W-:-:S04]  /*b530*/  FSETP.GEU.AND P1, PT, R47, -126, PT ;  /* 0xc2fc00002f00780b */ /* 0x000fc80003f2e000 */
[----:B------:R-:W-:Y:S09]  /*b540*/  STL [R1+0xd44], R81 ;  /* 0x000d445101007387 */ /* 0x000ff20000100800 */
[----:B------:R-:W-:-:S04]  /*b550*/  @!P1 FMUL R47, R47, 0.5 ;  /* 0x3f0000002f2f9820 */ /* 0x000fc80000400000 */
[----:B------:R-:W4:Y:S02]  /*b560*/  MUFU.EX2 R80, R47 ;  /* 0x0000002f00507308 */ /* 0x000f240000000800 */
[----:B----4-:R-:W-:-:S05]  /*b570*/  @!P1 FMUL R80, R80, R80 ;  /* 0x0000005050509220 */ /* 0x010fca0000400000 */
[----:B------:R-:W-:Y:S01]  /*b580*/  F2FP.BF16.F32.PACK_AB R79, R80, R81 ;  /* 0x00000051504f723e */ /* 0x000fe200000010ff */
[----:B------:R4:W-:Y:S03]  /*b590*/  STL [R1+0xd40], R80 ;  /* 0x000d405001007387 */ /* 0x0009e60000100800 */
[----:B--2---:R-:W-:-:S06]  /*b5a0*/  WARPGROUP.ARRIVE ;  /* 0x00000000000079c5 */ /* 0x004fcc0000000000 */
[----:B------:R-:W-:Y:S03]  /*b5b0*/  HGMMA.64x256x16.F32.BF16 R120, R76, gdesc[UR4].tnspB, R120, gsb0 ;  /* 0x43e000044c787df0 */ /* 0x000fe60008001878 */
[----:B------:R-:W-:Y:S02]  /*b5c0*/  WARPGROUP.DEPBAR.LE gsb0, 0x0 ;  /* 0x00008000000079c5 */ /* 0x000fe40000010000 */
[----:B------:R-:W-:Y:S01]  /*b5d0*/  STL.64 [R1+0x2a0], R160 ;  /* 0x0002a0a001007387 */ /* 0x000fe20000100a00 */
[----:B------:R-:W-:Y:S01]  /*b5e0*/  IMAD.MOV.U32 R3, RZ, RZ, R246 ;  /* 0x000000ffff037224 */ /* 0x000fe200078e00f6 */
[----:B-1----:R-:W-:Y:S01]  /*b5f0*/  MOV R0, R247 ;  /* 0x000000f700007202 */ /* 0x002fe20000000f00 */
[----:B------:R-:W-:Y:S01]  /*b600*/  IMAD.MOV.U32 R5, RZ, RZ, R244 ;  /* 0x000000ffff057224 */ /* 0x000fe200078e00f4 */
        /* <DEDUP_REMOVED lines=12> */
[----:B------:R-:W-:Y:S01]  /*b6d0*/  STL [R1+0x2c0], R168 ;  /* 0x0002c0a801007387 */ /* 0x000fe20000100800 */
[----:B------:R-:W-:Y:S01]  /*b6e0*/  IMAD.MOV.U32 R15, RZ, RZ, R234 ;  /* 0x000000ffff0f7224 */ /* 0x000fe200078e00ea */
[----:B------:R-:W-:Y:S01]  /*b6f0*/  MOV R14, R235 ;  /* 0x000000eb000e7202 */ /* 0x000fe20000000f00 */
[----:B------:R-:W-:Y:S01]  /*b700*/  IMAD.MOV.U32 R17, RZ, RZ, R232 ;  /* 0x000000ffff117224 */ /* 0x000fe200078e00e8 */
[----:B------:R1:W-:Y:S01]  /*b710*/  STL [R1+0x2f4], R181 ;  /* 0x0002f4b501007387 */ /* 0x0003e20000100800 */
[----:B------:R-:W-:Y:S01]  /*b720*/  MOV R16, R233 ;  /* 0x000000e900107202 */ /* 0x000fe20000000f00 */
[----:B------:R-:W-:Y:S01]  /*b730*/  IMAD.MOV.U32 R20, RZ, RZ, R230 ;  /* 0x000000ffff147224 */ /* 0x000fe200078e00e6 */
[----:B------:R-:W-:Y:S01]  /*b740*/  MOV R18, R231 ;  /* 0x000000e700127202 */ /* 0x000fe20000000f00 */
[----:B------:R-:W2:Y:S01]  /*b750*/  LDL.LU.64 R246, [R1+0x2178] ;  /* 0x0021780001f67983 */ /* 0x000ea20000300a00 */
[----:B------:R-:W-:Y:S01]  /*b760*/  IMAD.MOV.U32 R22, RZ, RZ, R228 ;  /* 0x000000ffff167224 */ /* 0x000fe200078e00e4 */
[----:B------:R-:W-:Y:S01]  /*b770*/  MOV R21, R229 ;  /* 0x000000e500157202 */ /* 0x000fe20000000f00 */
[----:B------:R-:W-:Y:S01]  /*b780*/  IMAD.MOV.U32 R24, RZ, RZ, R226 ;  /* 0x000000ffff187224 */ /* 0x000fe200078e00e2 */
[----:B------:R-:W2:Y:S01]  /*b790*/  LDL.LU.64 R244, [R1+0x2170] ;  /* 0x0021700001f47983 */ /* 0x000ea20000300a00 */
        /* <DEDUP_REMOVED lines=124> */
[----:B---3--:R-:W-:Y:S01]  /*bf60*/  IMAD.MOV.U32 R82, RZ, RZ, R122 ;  /* 0x000000ffff527224 */ /* 0x008fe200078e007a */
[----:B------:R-:W-:Y:S01]  /*bf70*/  MOV R83, R123 ;  /* 0x0000007b00537202 */ /* 0x000fe20000000f00 */
[----:B----4-:R-:W-:Y:S01]  /*bf80*/  IMAD.MOV.U32 R80, RZ, RZ, R120 ;  /* 0x000000ffff507224 */ /* 0x010fe200078e0078 */
[----:B-1----:R-:W2:Y:S01]  /*bf90*/  LDL.LU.64 R180, [R1+0x2070] ;  /* 0x0020700001b47983 */ /* 0x002ea20000300a00 */
[----:B------:R-:W-:-:S03]  /*bfa0*/  MOV R81, R121 ;  /* 0x0000007900517202 */ /* 0x000fc60000000f00 */
        /* <DEDUP_REMOVED lines=30> */
[----:B------:R-:W-:-:S05]  /*c190*/  VIADD R2, R248, 0x6100 ;  /* 0x00006100f8027836 */ /* 0x000fca0000000000 */
[----:B------:R-:W-:Y:S01]  /*c1a0*/  R2UR UR6, R2 ;  /* 0x00000000020672ca */ /* 0x000fe200000e0000 */
[----:B------:R-:W-:Y:S01]  /*c1b0*/  UMOV UR7, 0x40000040 ;  /* 0x4000004000077882 */ /* 0x000fe20000000000 */
[----:B------:R-:W3:Y:S01]  /*c1c0*/  LDL.LU R2, [R1+0x2f4] ;  /* 0x0002f40001027983 */ /* 0x000ee20000300800 */
[----:B--2---:R-:W-:-:S10]  /*c1d0*/  WARPGROUP.ARRIVE ;  /* 0x00000000000079c5 */ /* 0x004fd40000000000 */
        /* <DEDUP_REMOVED lines=45> */
[----:B------:R2:W-:Y:S01]  /*c4b0*/  STL.64 [R1+0x1df0], R120 ;  /* 0x001df07801007387 */ /* 0x0005e20000100a00 */
[----:B-1----:R-:W-:Y:S01]  /*c4c0*/  MOV R129, R70 ;  /* 0x0000004600817202 */ /* 0x002fe20000000f00 */
[----:B------:R-:W-:-:S02]  /*c4d0*/  IMAD.MOV.U32 R130, RZ, RZ, R68 ;  /* 0x000000ffff827224 */ /* 0x000fc400078e0044 */
[----:B--2---:R-:W2:Y:S04]  /*c4e0*/  LDL.LU R120, [R1+0x2a0] ;  /* 0x0002a00001787983 */ /* 0x004ea80000300800 */
[----:B------:R-:W2:Y:S04]  /*c4f0*/  LDL.LU R121, [R1+0x2a4] ;  /* 0x0002a40001797983 */ /* 0x000ea80000300800 */
[----:B------:R-:W2:Y:S04]  /*c500*/  LDL.LU R122, [R1+0x2a8] ;  /* 0x0002a800017a7983 */ /* 0x000ea80000300800 */
[----:B------:R-:W2:Y:S04]  /*c510*/  LDL.LU R123, [R1+0x2ac] ;  /* 0x0002ac00017b7983 */ /* 0x000ea80000300800 */
[----:B------:R-:W2:Y:S04]  /*c520*/  LDL.LU R124, [R1+0x2b0] ;  /* 0x0002b000017c7983 */ /* 0x000ea80000300800 */
[----:B------:R-:W2:Y:S04]  /*c530*/  LDL.LU R125, [R1+0x2b4] ;  /* 0x0002b400017d7983 */ /* 0x000ea80000300800 */
[----:B------:R-:W2:Y:S01]  /*c540*/  LDL.LU R126, [R1+0x2b8] ;  /* 0x0002b800017e7983 */ /* 0x000ea20000300800 */
[----:B------:R-:W-:-:S03]  /*c550*/  MOV R131, R74 ;  /* 0x0000004a00837202 */ /* 0x000fc60000000f00 */
[----:B------:R-:W2:Y:S01]  /*c560*/  LDL.LU R127, [R1+0x2bc] ;  /* 0x0002bc00017f7983 */ /* 0x000ea20000300800 */
[----:B------:R-:W-:-:S03]  /*c570*/  IMAD.MOV.U32 R132, RZ, RZ, R72 ;  /* 0x000000ffff847224 */ /* 0x000fc600078e0048 */
[----:B------:R-:W2:Y:S01]  /*c580*/  LDL.LU R128, [R1+0x2c0] ;  /* 0x0002c00001807983 */ /* 0x000ea20000300800 */
[----:B------:R-:W-:-:S03]  /*c590*/  MOV R133, R19 ;  /* 0x0000001300857202 */ /* 0x000fc60000000f00 */
[----:B------:R-:W4:Y:S01]  /*c5a0*/  LDL.LU R70, [R1+0x1f7c] ;  /* 0x001f7c0001467983 */ /* 0x000f220000300800 */
[----:B------:R-:W-:-:S03]  /*c5b0*/  IMAD.MOV.U32 R134, RZ, RZ, R63 ;  /* 0x000000ffff867224 */ /* 0x000fc600078e003f */
[----:B------:R-:W4:Y:S01]  /*c5c0*/  LDL.LU R68, [R1+0x1f78] ;  /* 0x001f780001447983 */ /* 0x000f220000300800 */
        /* <DEDUP_REMOVED lines=9> */
[----:B------:R-:W4:Y:S01]  /*c660*/  LDL.LU R59, [R1+0x1f64] ;  /* 0x001f6400013b7983 */ /* 0x000f220000300800 */
[----:B------:R-:W-:-:S03]  /*c670*/  IMAD.MOV.U32 R140, RZ, RZ, R31 ;  /* 0x000000ffff8c7224 */ /* 0x000fc600078e001f */
[----:B------:R-:W4:Y:S04]  /*c680*/  LDL.LU R65, [R1+0x1f60] ;  /* 0x001f600001417983 */ /* 0x000f280000300800 */
[----:B------:R-:W2:Y:S04]  /*c690*/  LDL.LU R55, [R1+0x1f5c] ;  /* 0x001f5c0001377983 */ /* 0x000ea80000300800 */
[----:B------:R-:W4:Y:S04]  /*c6a0*/  LDL.LU R29, [R1+0x1f58] ;  /* 0x001f5800011d7983 */ /* 0x000f280000300800 */
[----:B------:R-:W2:Y:S04]  /*c6b0*/  LDL.LU R51, [R1+0x1f54] ;  /* 0x001f540001337983 */ /* 0x000ea80000300800 */
[----:B------:R-:W4:Y:S01]  /*c6c0*/  LDL.LU R31, [R1+0x1f50] ;  /* 0x001f5000011f7983 */ /* 0x000f220000300800 */
[----:B---3--:R-:W-:Y:S01]  /*c6d0*/  MOV R141, R2 ;  /* 0x00000002008d7202 */ /* 0x008fe20000000f00 */
[----:B------:R-:W-:Y:S01]  /*c6e0*/  VIADD R2, R248, 0x4180 ;  /* 0x00004180f8027836 */ /* 0x000fe20000000000 */
[----:B------:R-:W-:Y:S01]  /*c6f0*/  MOV R143, R251 ;  /* 0x000000fb008f7202 */ /* 0x000fe20000000f00 */
[----:B------:R-:W-:Y:S01]  /*c700*/  IMAD.MOV.U32 R142, RZ, RZ, R252 ;  /* 0x000000ffff8e7224 */ /* 0x000fe200078e00fc */
[----:B------:R-:W-:Y:S01]  /*c710*/  MOV R145, R249 ;  /* 0x000000f900917202 */ /* 0x000fe20000000f00 */
[----:B------:R-:W-:Y:S01]  /*c720*/  IMAD.MOV.U32 R144, RZ, RZ, R250 ;  /* 0x000000ffff907224 */ /* 0x000fe200078e00fa */
[----:B------:R-:W-:Y:S01]  /*c730*/  R2UR UR6, R2 ;  /* 0x00000000020672ca */ /* 0x000fe200000e0000 */
        /* <DEDUP_REMOVED lines=62> */
[----:B------:R-:W-:Y:S01]  /*cb20*/  UMOV UR7, 0x40000040 ;  /* 0x4000004000077882 */ /* 0x000fe20000000000 */
[----:B----4-:R-:W-:-:S13]  /*cb30*/  FSETP.GEU.AND P1, PT, R31, -126, PT ;  /* 0xc2fc00001f00780b */ /* 0x010fda0003f2e000 */
[----:B------:R-:W-:-:S04]  /*cb40*/  @!P1 FMUL R31, R31, 0.5 ;  /* 0x3f0000001f1f9820 */ /* 0x000fc80000400000 */
[----:B------:R-:W1:Y:S02]  /*cb50*/  MUFU.EX2 R79, R31 ;  /* 0x0000001f004f7308 */ /* 0x000e640000000800 */
[----:B-1----:R-:W-:Y:S01]  /*cb60*/  @!P1 FMUL R79, R79, R79 ;  /* 0x0000004f4f4f9220 */ /* 0x002fe20000400000 */
[----:B--2---:R-:W-:-:S13]  /*cb70*/  FSETP.GEU.AND P1, PT, R51, -126, PT ;  /* 0xc2fc00003300780b */ /* 0x004fda0003f2e000 */
[----:B------:R-:W-:-:S04]  /*cb80*/  @!P1 FMUL R51, R51, 0.5 ;  /* 0x3f00000033339820 */ /* 0x000fc80000400000 */
[----:B------:R-:W1:Y:S02]  /*cb90*/  MUFU.EX2 R78, R51 ;  /* 0x00000033004e7308 */ /* 0x000e640000000800 */
[----:B-1----:R-:W-:Y:S01]  /*cba0*/  @!P1 FMUL R78, R78, R78 ;  /* 0x0000004e4e4e9220 */ /* 0x002fe20000400000 */
[----:B------:R-:W-:-:S13]  /*cbb0*/  FSETP.GEU.AND P1, PT, R29, -126, PT ;  /* 0xc2fc00001d00780b */ /* 0x000fda0003f2e000 */
[----:B------:R-:W-:-:S04]  /*cbc0*/  @!P1 FMUL R29, R29, 0.5 ;  /* 0x3f0000001d1d9820 */ /* 0x000fc80000400000 */
[----:B------:R-:W1:Y:S02]  /*cbd0*/  MUFU.EX2 R77, R29 ;  /* 0x0000001d004d7308 */ /* 0x000e640000000800 */
[----:B-1----:R-:W-:Y:S01]  /*cbe0*/  @!P1 FMUL R77, R77, R77 ;  /* 0x0000004d4d4d9220 */ /* 0x002fe20000400000 */
[----:B------:R-:W-:-:S13]  /*cbf0*/  FSETP.GEU.AND P1, PT, R55, -126, PT ;  /* 0xc2fc00003700780b */ /* 0x000fda0003f2e000 */
[----:B------:R-:W-:-:S04]  /*cc00*/  @!P1 FMUL R55, R55, 0.5 ;  /* 0x3f00000037379820 */ /* 0x000fc80000400000 */
[----:B------:R-:W1:Y:S01]  /*cc10*/  MUFU.EX2 R76, R55 ;  /* 0x00000037004c7308 */ /* 0x000e620000000800 */
[----:B------:R-:W-:Y:S01]  /*cc20*/  F2FP.BF16.F32.PACK_AB R73, R78, R79 ;  /* 0x0000004f4e49723e */ /* 0x000fe200000010ff */
[----:B-1----:R-:W-:-:S05]  /*cc30*/  @!P1 FMUL R76, R76, R76 ;  /* 0x0000004c4c4c9220 */ /* 0x002fca0000400000 */
[----:B------:R-:W-:-:S04]  /*cc40*/  F2FP.BF16.F32.PACK_AB R75, R76, R77 ;  /* 0x0000004d4c4b723e */ /* 0x000fc800000010ff */
[----:B------:R-:W-:-:S06]  /*cc50*/  WARPGROUP.ARRIVE ;  /* 0x00000000000079c5 */ /* 0x000fcc0000000000 */
[----:B------:R-:W-:Y:S01]  /*cc60*/  HGMMA.64x256x16.F32.BF16 R80, R72, gdesc[UR4].tnspB, R80, gsb0 ;  /* 0x43e0000448507df0 */ /* 0x000fe20008001850 */
[----:B------:R-:W-:Y:S04]  /*cc70*/  STL [R1+0xd4c], R79 ;  /* 0x000d4c4f01007387 */ /* 0x000fe80000100800 */
[----:B------:R-:W-:Y:S04]  /*cc80*/  STL [R1+0xd48], R78 ;  /* 0x000d484e01007387 */ /* 0x000fe80000100800 */
[----:B------:R-:W-:Y:S04]  /*cc90*/  STL [R1+0xd54], R77 ;  /* 0x000d544d01007387 */ /* 0x000fe80000100800 */
[----:B------:R-:W-:Y:S01]  /*cca0*/  STL [R1+0xd50], R76 ;  /* 0x000d504c01007387 */ /* 0x000fe20000100800 */
[----:B------:R-:W-:-:S03]  /*ccb0*/  WARPGROUP.DEPBAR.LE gsb0, 0x0 ;  /* 0x00008000000079c5 */ /* 0x000fc60000010000 */
        /* <DEDUP_REMOVED lines=108> */
[----:B------:R-:W-:-:S04]  /*d380*/  IADD3 R2, R248, 0x6180, RZ ;  /* 0x00006180f8027810 */ /* 0x000fc80007ffe0ff */
[----:B------:R-:W-:Y:S01]  /*d390*/  R2UR UR6, R2 ;  /* 0x00000000020672ca */ /* 0x000fe200000e0000 */
[----:B------:R-:W-:Y:S01]  /*d3a0*/  UMOV UR7, 0x40000040 ;  /* 0x4000004000077882 */ /* 0x000fe20000000000 */
[----:B--2---:R-:W-:-:S11]  /*d3b0*/  WARPGROUP.ARRIVE ;  /* 0x00000000000079c5 */ /* 0x004fd60000000000 */
        /* <DEDUP_REMOVED lines=130> */
[----:B------:R-:W-:-:S13]  /*dbe0*/  FSETP.GEU.AND P1, PT, R65, -126, PT ;  /* 0xc2fc00004100780b */ /* 0x000fda0003f2e000 */
        /* <DEDUP_REMOVED lines=10> */
[----:B------:R-:W-:Y:S01]  /*dc90*/  VIADD R2, R248, 0x4200 ;  /* 0x00004200f8027836 */ /* 0x000fe20000000000 */
[----:B------:R-:W-:-:S04]  /*dca0*/  F2FP.BF16.F32.PACK_AB R69, R74, R19 ;  /* 0x000000134a45723e */ /* 0x000fc800000010ff */
[----:B------:R-:W-:Y:S01]  /*dcb0*/  R2UR UR6, R2 ;  /* 0x00000000020672ca */ /* 0x000fe200000e0000 */
[----:B-1----:R-:W-:-:S05]  /*dcc0*/  @!P1 FMUL R72, R72, R72 ;  /* 0x0000004848489220 */ /* 0x002fca0000400000 */
[----:B------:R-:W-:Y:S01]  /*dcd0*/  F2FP.BF16.F32.PACK_AB R71, R72, R73 ;  /* 0x000000494847723e */ /* 0x000fe200000010ff */
[----:B------:R-:W-:Y:S01]  /*dce0*/  UMOV UR7, 0x40000040 ;  /* 0x4000004000077882 */ /* 0x000fe20000000000 */
[----:B------:R-:W-:Y:S04]  /*dcf0*/  STL [R1+0xd58], R74 ;  /* 0x000d584a01007387 */ /* 0x000fe80000100800 */
[----:B------:R-:W-:Y:S04]  /*dd00*/  STL [R1+0xd60], R73 ;  /* 0x000d604901007387 */ /* 0x000fe80000100800 */
[----:B------:R1:W-:Y:S01]  /*dd10*/  STL [R1+0xd5c], R72 ;  /* 0x000d5c4801007387 */ /* 0x0003e20000100800 */
[----:B--2---:R-:W-:-:S06]  /*dd20*/  WARPGROUP.ARRIVE ;  /* 0x00000000000079c5 */ /* 0x004fcc0000000000 */
[----:B------:R-:W-:Y:S03]  /*dd30*/  HGMMA.64x256x16.F32.BF16 R120, R68, gdesc[UR4].tnspB, R120, gsb0 ;  /* 0x43e0000444787df0 */ /* 0x000fe60008001878 */
[----:B------:R-:W-:Y:S02]  /*dd40*/  WARPGROUP.DEPBAR.LE gsb0, 0x0 ;  /* 0x00008000000079c5 */ /* 0x000fe40000010000 */
[----:B------:R-:W-:Y:S04]  /*dd50*/  STL.64 [R1+0x230], R132 ;  /* 0x0002308401007387 */ /* 0x000fe80000100a00 */
[----:B------:R-:W-:Y:S01]  /*dd60*/  STL.64 [R1+0x238], R134 ;  /* 0x0002388601007387 */ /* 0x000fe20000100a00 */
[----:B------:R-:W-:-:S03]  /*dd70*/  MOV R3, R246 ;  /* 0x000000f600037202 */ /* 0x000fc60000000f00 */
[----:B------:R-:W-:Y:S01]  /*dd80*/  STL.64 [R1+0x240], R136 ;  /* 0x0002408801007387 */ /* 0x000fe20000100a00 */
[----:B------:R-:W-:-:S03]  /*dd90*/  IMAD.MOV.U32 R0, RZ, RZ, R247 ;  /* 0x000000ffff007224 */ /* 0x000fc600078e00f7 */
[----:B------:R-:W-:Y:S01]  /*dda0*/  STL.64 [R1+0x248], R138 ;  /* 0x0002488a01007387 */ /* 0x000fe20000100a00 */
[----:B------:R-:W-:Y:S01]  /*ddb0*/  MOV R5, R244 ;  /* 0x000000f400057202 */ /* 0x000fe20000000f00 */
[----:B------:R-:W-:Y:S02]  /*ddc0*/  IMAD.MOV.U32 R4, RZ, RZ, R245 ;  /* 0x000000ffff047224 */ /* 0x000fe400078e00f5 */
[----:B------:R-:W-:Y:S01]  /*ddd0*/  STL [R1+0x250], R140 ;  /* 0x0002508c01007387 */ /* 0x000fe20000100800 */
[----:B------:R-:W-:Y:S01]  /*dde0*/  MOV R7, R242 ;  /* 0x000000f200077202 */ /* 0x000fe20000000f00 */
[----:B------:R-:W-:Y:S02]  /*ddf0*/  IMAD.MOV.U32 R6, RZ, RZ, R243 ;  /* 0x000000ffff067224 */ /* 0x000fe400078e00f3 */
[----:B------:R2:W-:Y:S01]  /*de00*/  STL [R1+0x274], R149 ;  /* 0x0002749501007387 */ /* 0x0005e20000100800 */
[----:B------:R-:W-:Y:S01]  /*de10*/  MOV R9, R240 ;  /* 0x000000f000097202 */ /* 0x000fe20000000f00 */
[----:B------:R-:W-:-:S02]  /*de20*/  IMAD.MOV.U32 R8, RZ, RZ, R241 ;  /* 0x000000ffff087224 */ /* 0x000fc400078e00f1 */
[----:B------:R-:W3:Y:S01]  /*de30*/  LDL.LU.64 R246, [R1+0x1de8] ;  /* 0x001de80001f67983 */ /* 0x000ee20000300a00 */
[----:B------:R-:W-:Y:S01]  /*de40*/  MOV R11, R238 ;  /* 0x000000ee000b7202 */ /* 0x000fe20000000f00 */
[----:B------:R-:W-:Y:S02]  /*de50*/  IMAD.MOV.U32 R10, RZ, RZ, R239 ;  /* 0x000000ffff0a7224 */ /* 0x000fe400078e00ef */
[----:B------:R-:W3:Y:S01]  /*de60*/  LDL.LU.64 R244, [R1+0x1de0] ;  /* 0x001de00001f47983 */ /* 0x000ee20000300a00 */
[----:B------:R-:W-:Y:S01]  /*de70*/  MOV R13, R236 ;  /* 0x000000ec000d7202 */ /* 0x000fe20000000f00 */
[----:B------:R-:W-:Y:S02]  /*de80*/  IMAD.MOV.U32 R12, RZ, RZ, R237 ;  /* 0x000000ffff0c7224 */ /* 0x000fe400078e00ed */
[----:B------:R-:W3:Y:S01]  /*de90*/  LDL.LU.64 R242, [R1+0x1dd8] ;  /* 0x001dd80001f27983 */ /* 0x000ee20000300a00 */
        /* <DEDUP_REMOVED lines=72> */
[----:B-1----:R-:W-:Y:S01]  /*e320*/  MOV R72, R186 ;  /* 0x000000ba00487202 */ /* 0x002fe20000000f00 */
        /* <DEDUP_REMOVED lines=56> */
[----:B------:R-:W-:-:S03]  /*e6b0*/  IMAD.MOV.U32 R105, RZ, RZ, R148 ;  /* 0x000000ffff697224 */ /* 0x000fc600078e0094 */
[----:B------:R-:W3:Y:S01]  /*e6c0*/  LDL.LU.64 R154, [R1+0x1c78] ;  /* 0x001c7800019a7983 */ /* 0x000ee20000300a00 */
[----:B------:R-:W-:Y:S01]  /*e6d0*/  IMAD.MOV.U32 R89, RZ, RZ, R146 ;  /* 0x000000ffff597224 */ /* 0x000fe200078e0092 */
[----:B------:R-:W-:Y:S02]  /*e6e0*/  MOV R97, R147 ;  /* 0x0000009300617202 */ /* 0x000fe40000000f00 */
[----:B------:R-:W3:Y:S01]  /*e6f0*/  LDL.LU.64 R152, [R1+0x1c70] ;  /* 0x001c700001987983 */ /* 0x000ee20000300a00 */
[----:B------:R-:W-:Y:S01]  /*e700*/  IMAD.MOV.U32 R64, RZ, RZ, R144 ;  /* 0x000000ffff407224 */ /* 0x000fe200078e0090 */
[----:B------:R-:W-:Y:S02]  /*e710*/  MOV R67, R145 ;  /* 0x0000009100437202 */ /* 0x000fe40000000f00 */
[----:B------:R-:W3:Y:S01]  /*e720*/  LDL.LU.64 R150, [R1+0x1c68] ;  /* 0x001c680001967983 */ /* 0x000ee20000300a00 */
[----:B------:R-:W-:Y:S01]  /*e730*/  IMAD.MOV.U32 R60, RZ, RZ, R142 ;  /* 0x000000ffff3c7224 */ /* 0x000fe200078e008e */
[----:B------:R-:W-:-:S02]  /*e740*/  MOV R66, R143 ;  /* 0x0000008f00427202 */ /* 0x000fc40000000f00 */
[----:B--2---:R-:W3:Y:S01]  /*e750*/  LDL.LU.64 R148, [R1+0x1c60] ;  /* 0x001c600001947983 */ /* 0x004ee20000300a00 */
[----:B------:R-:W-:-:S03]  /*e760*/  MOV R62, R141 ;  /* 0x0000008d003e7202 */ /* 0x000fc60000000f00 */
[----:B------:R-:W3:Y:S04]  /*e770*/  LDL.LU.64 R146, [R1+0x1c58] ;  /* 0x001c580001927983 */ /* 0x000ee80000300a00 */
[----:B------:R-:W3:Y:S04]  /*e780*/  LDL.LU.64 R144, [R1+0x1c50] ;  /* 0x001c500001907983 */ /* 0x000ee80000300a00 */
[----:B------:R-:W3:Y:S04]  /*e790*/  LDL.LU.64 R142, [R1+0x1c48] ;  /* 0x001c4800018e7983 */ /* 0x000ee80000300a00 */
[----:B------:R-:W3:Y:S01]  /*e7a0*/  LDL.LU.64 R140, [R1+0x1c40] ;  /* 0x001c4000018c7983 */ /* 0x000ee20000300a00 */
[----:B------:R-:W-:-:S03]  /*e7b0*/  MOV R118, R130 ;  /* 0x0000008200767202 */ /* 0x000fc60000000f00 */
[----:B------:R-:W3:Y:S01]  /*e7c0*/  LDL.LU.64 R138, [R1+0x1c38] ;  /* 0x001c3800018a7983 */ /* 0x000ee20000300a00 */
[----:B------:R-:W-:-:S03]  /*e7d0*/  IMAD.MOV.U32 R119, RZ, RZ, R131 ;  /* 0x000000ffff777224 */ /* 0x000fc600078e0083 */
        /* <DEDUP_REMOVED lines=15> */
[----:B------:R-:W3:Y:S04]  /*e8d0*/  LDL.LU.64 R126, [R1+0x1c08] ;  /* 0x001c0800017e7983 */ /* 0x000ee80000300a00 */
[----:B------:R-:W3:Y:S04]  /*e8e0*/  LDL.LU.64 R124, [R1+0x1c00] ;  /* 0x001c0000017c7983 */ /* 0x000ee80000300a00 */
[----:B------:R-:W3:Y:S04]  /*e8f0*/  LDL.LU.64 R122, [R1+0x1bf8] ;  /* 0x001bf800017a7983 */ /* 0x000ee80000300a00 */
[----:B------:R-:W3:Y:S01]  /*e900*/  LDL.LU.64 R120, [R1+0x1bf0] ;  /* 0x001bf00001787983 */ /* 0x000ee20000300a00 */
[----:B------:R-:W-:-:S04]  /*e910*/  IADD3 R2, R248, 0x6200, RZ ;  /* 0x00006200f8027810 */ /* 0x000fc80007ffe0ff */
[----:B------:R-:W-:Y:S01]  /*e920*/  R2UR UR6, R2 ;  /* 0x00000000020672ca */ /* 0x000fe200000e0000 */
[----:B------:R-:W-:Y:S01]  /*e930*/  UMOV UR7, 0x40000040 ;  /* 0x4000004000077882 */ /* 0x000fe20000000000 */
[----:B------:R-:W2:Y:S01]  /*e940*/  LDL.LU R2, [R1+0x274] ;  /* 0x0002740001027983 */ /* 0x000ea20000300800 */
[----:B---3--:R-:W-:-:S10]  /*e950*/  WARPGROUP.ARRIVE ;  /* 0x00000000000079c5 */ /* 0x008fd40000000000 */
        /* <DEDUP_REMOVED lines=60> */
[----:B-1----:R-:W-:Y:S01]  /*ed20*/  IMAD.MOV.U32 R129, RZ, RZ, R62 ;  /* 0x000000ffff817224 */ /* 0x002fe200078e003e */
[----:B------:R-:W-:-:S02]  /*ed30*/  MOV R130, R60 ;  /* 0x0000003c00827202 */ /* 0x000fc40000000f00 */
[----:B---3--:R-:W3:Y:S04]  /*ed40*/  LDL.LU R120, [R1+0x230] ;  /* 0x0002300001787983 */ /* 0x008ee80000300800 */
[----:B------:R-:W3:Y:S04]  /*ed50*/  LDL.LU R121, [R1+0x234] ;  /* 0x0002340001797983 */ /* 0x000ee80000300800 */
[----:B------:R-:W3:Y:S04]  /*ed60*/  LDL.LU R122, [R1+0x238] ;  /* 0x00023800017a7983 */ /* 0x000ee80000300800 */
[----:B------:R-:W3:Y:S04]  /*ed70*/  LDL.LU R123, [R1+0x23c] ;  /* 0x00023c00017b7983 */ /* 0x000ee80000300800 */
[----:B------:R-:W3:Y:S04]  /*ed80*/  LDL.LU R124, [R1+0x240] ;  /* 0x00024000017c7983 */ /* 0x000ee80000300800 */
[----:B------:R-:W3:Y:S04]  /*ed90*/  LDL.LU R125, [R1+0x244] ;  /* 0x00024400017d7983 */ /* 0x000ee80000300800 */
[----:B------:R-:W3:Y:S01]  /*eda0*/  LDL.LU R126, [R1+0x248] ;  /* 0x00024800017e7983 */ /* 0x000ee20000300800 */
[----:B------:R-:W-:-:S03]  /*edb0*/  IMAD.MOV.U32 R131, RZ, RZ, R66 ;  /* 0x000000ffff837224 */ /* 0x000fc600078e0042 */
[----:B------:R-:W3:Y:S01]  /*edc0*/  LDL.LU R127, [R1+0x24c] ;  /* 0x00024c00017f7983 */ /* 0x000ee20000300800 */
[----:B------:R-:W-:-:S03]  /*edd0*/  MOV R132, R64 ;  /* 0x0000004000847202 */ /* 0x000fc60000000f00 */
[----:B------:R-:W3:Y:S01]  /*ede0*/  LDL.LU R128, [R1+0x250] ;  /* 0x0002500001807983 */ /* 0x000ee20000300800 */
[----:B------:R-:W-:-:S03]  /*edf0*/  IMAD.MOV.U32 R133, RZ, RZ, R67 ;  /* 0x000000ffff857224 */ /* 0x000fc600078e0043 */
[----:B------:R-:W4:Y:S01]  /*ee00*/  LDL.LU R62, [R1+0x1bec] ;  /* 0x001bec00013e7983 */ /* 0x000f220000300800 */
[----:B------:R-:W-:-:S03]  /*ee10*/  MOV R134, R89 ;  /* 0x0000005900867202 */ /* 0x000fc60000000f00 */
[----:B------:R-:W4:Y:S01]  /*ee20*/  LDL.LU R60, [R1+0x1be8] ;  /* 0x001be800013c7983 */ /* 0x000f220000300800 */
[----:B------:R-:W-:-:S03]  /*ee30*/  IMAD.MOV.U32 R135, RZ, RZ, R97 ;  /* 0x000000ffff877224 */ /* 0x000fc600078e0061 */
[----:B------:R-:W3:Y:S01]  /*ee40*/  LDL.LU R66, [R1+0x1be4] ;  /* 0x001be40001427983 */ /* 0x000ee20000300800 */
[----:B------:R-:W-:-:S03]  /*ee50*/  MOV R136, R105 ;  /* 0x0000006900887202 */ /* 0x000fc60000000f00 */
[----:B------:R-:W3:Y:S04]  /*ee60*/  LDL.LU R64, [R1+0x1be0] ;  /* 0x001be00001407983 */ /* 0x000ee80000300800 */
[----:B------:R-:W4:Y:S04]  /*ee70*/  LDL.LU R67, [R1+0x1bdc] ;  /* 0x001bdc0001437983 */ /* 0x000f280000300800 */
[----:B------:R-:W3:Y:S04]  /*ee80*/  LDL.LU R89, [R1+0x1bd8] ;  /* 0x001bd80001597983 */ /* 0x000ee80000300800 */
[----:B------:R-:W4:Y:S04]  /*ee90*/  LDL.LU R97, [R1+0x1bd4] ;  /* 0x001bd40001617983 */ /* 0x000f280000300800 */
[----:B------:R-:W3:Y:S01]  /*eea0*/  LDL.LU R105, [R1+0x1bd0] ;  /* 0x001bd00001697983 */ /* 0x000ee20000300800 */
[----:B--2---:R-:W-:Y:S01]  /*eeb0*/  IMAD.MOV.U32 R137, RZ, RZ, R2 ;  /* 0x000000ffff897224 */ /* 0x004fe200078e0002 */
[----:B------:R-:W-:Y:S01]  /*eec0*/  IADD3 R2, R248, 0x4280, RZ ;  /* 0x00004280f8027810 */ /* 0x000fe20007ffe0ff */
        /* <DEDUP_REMOVED lines=97> */
[----:B------:R-:W-:-:S02]  /*f4e0*/  MOV R232, R5 ;  /* 0x0000000500e87202 */ /* 0x000fc40000000f00 */
[----:B------:R-:W-:Y:S01]  /*f4f0*/  MOV R234, R3 ;  /* 0x0000000300ea7202 */ /* 0x000fe20000000f00 */
[----:B------:R-:W-:Y:S01]  /*f500*/  UMOV UR7, 0x40000040 ;  /* 0x4000004000077882 */ /* 0x000fe20000000000 */
[----:B---3--:R-:W-:-:S13]  /*f510*/  FSETP.GEU.AND P1, PT, R105, -126, PT ;  /* 0xc2fc00006900780b */ /* 0x008fda0003f2e000 */
[----:B------:R-:W-:-:S04]  /*f520*/  @!P1 FMUL R105, R105, 0.5 ;  /* 0x3f00000069699820 */ /* 0x000fc80000400000 */
[----:B------:R-:W1:Y:S02]  /*f530*/  MUFU.EX2 R71, R105 ;  /* 0x0000006900477308 */ /* 0x000e640000000800 */
[----:B-1----:R-:W-:Y:S01]  /*f540*/  @!P1 FMUL R71, R71, R71 ;  /* 0x0000004747479220 */ /* 0x002fe20000400000 */
[----:B----4-:R-:W-:-:S13]  /*f550*/  FSETP.GEU.AND P1, PT, R97, -126, PT ;  /* 0xc2fc00006100780b */ /* 0x010fda0003f2e000 */
        /* <DEDUP_REMOVED lines=145> */
[----:B--2---:R-:W-:-:S11]  /*fe70*/  WARPGROUP.ARRIVE ;  /* 0x00000000000079c5 */ /* 0x004fd60000000000 */
[----:B------:R-:W-:Y:S03]  /*fe80*/  HGMMA.64x256x16.F32.BF16 R120, R64, gdesc[UR4].tnspB, R120, gsb0 ;  /* 0x43e0000440787df0 */ /* 0x000fe60008001878 */
[----:B------:R-:W-:Y:S02]  /*fe90*/  WARPGROUP.DEPBAR.LE gsb0, 0x0 ;  /* 0x00008000000079c5 */ /* 0x000fe40000010000 */
[----:B------:R-:W-:Y:S04]  /*fea0*/  STL.64 [R1], R120 ;  /* 0x0000007801007387 */ /* 0x000fe80000100a00 */
        /* <DEDUP_REMOVED lines=63> */
[----:B-1----:R-:W2:Y:S04]  /*102a0*/  LDL.LU.64 R150, [R1+0x19f8] ;  /* 0x0019f80001967983 */ /* 0x002ea80000300a00 */
[----:B------:R-:W3:Y:S04]  /*102b0*/  LDL.LU.64 R146, [R1+0x19f0] ;  /* 0x0019f00001927983 */ /* 0x000ee80000300a00 */
[----:B------:R-:W4:Y:S04]  /*102c0*/  LDL.LU.64 R142, [R1+0x19e8] ;  /* 0x0019e800018e7983 */ /* 0x000f280000300a00 */
[----:B------:R-:W4:Y:S04]  /*102d0*/  LDL.LU.64 R138, [R1+0x19e0] ;  /* 0x0019e000018a7983 */ /* 0x000f280000300a00 */
[----:B------:R-:W4:Y:S04]  /*102e0*/  LDL.LU R135, [R1+0x19d8] ;  /* 0x0019d80001877983 */ /* 0x000f280000300800 */
[----:B------:R-:W4:Y:S04]  /*102f0*/  LDL.LU R130, [R1+0x19d4] ;  /* 0x0019d40001827983 */ /* 0x000f280000300800 */
[----:B------:R-:W2:Y:S04]  /*10300*/  LDL.LU R129, [R1+0x19d0] ;  /* 0x0019d00001817983 */ /* 0x000ea80000300800 */
[----:B------:R-:W4:Y:S04]  /*10310*/  LDL.LU.64 R126, [R1+0x19c8] ;  /* 0x0019c800017e7983 */ /* 0x000f280000300a00 */
[----:B------:R-:W4:Y:S04]  /*10320*/  LDL.LU R123, [R1+0x19c4] ;  /* 0x0019c400017b7983 */ /* 0x000f280000300800 */
[----:B------:R-:W3:Y:S04]  /*10330*/  LDL.LU R121, [R1+0x19c0] ;  /* 0x0019c00001797983 */ /* 0x000ee80000300800 */
[----:B------:R-:W4:Y:S04]  /*10340*/  LDL.LU R117, [R1+0x19bc] ;  /* 0x0019bc0001757983 */ /* 0x000f280000300800 */
[----:B------:R-:W4:Y:S01]  /*10350*/  LDL.LU R113, [R1+0x19b8] ;  /* 0x0019b80001717983 */ /* 0x000f220000300800 */
[----:B--2---:R-:W-:-:S13]  /*10360*/  FSETP.GEU.AND P1, PT, R129, -126, PT ;  /* 0xc2fc00008100780b */ /* 0x004fda0003f2e000 */
[----:B------:R-:W-:-:S04]  /*10370*/  @!P1 FMUL R129, R129, 0.5 ;  /* 0x3f00000081819820 */ /* 0x000fc80000400000 */
[----:B------:R-:W1:Y:S01]  /*10380*/  MUFU.EX2 R2, R129 ;  /* 0x0000008100027308 */ /* 0x000e620000000800 */
[----:B------:R-:W-:Y:S01]  /*10390*/  STL.64 [R1+0x19b0], R150 ;  /* 0x0019b09601007387 */ /* 0x000fe20000100a00 */
[----:B-1----:R-:W-:Y:S01]  /*103a0*/  @!P1 FMUL R2, R2, R2 ;  /* 0x0000000202029220 */ /* 0x002fe20000400000 */
[C---:B---3--:R-:W-:Y:S02]  /*103b0*/  FSETP.GEU.AND P1, PT, R121.reuse, -126, PT ;  /* 0xc2fc00007900780b */ /* 0x048fe40003f2e000 */
[----:B------:R-:W-:Y:S04]  /*103c0*/  STL.64 [R1+0x19a8], R146 ;  /* 0x0019a89201007387 */ /* 0x000fe80000100a00 */
[----:B----4-:R-:W-:Y:S04]  /*103d0*/  STL.64 [R1+0x19a0], R142 ;  /* 0x0019a08e01007387 */ /* 0x010fe80000100a00 */
[----:B------:R-:W-:Y:S03]  /*103e0*/  STL.64 [R1+0x1998], R138 ;  /* 0x0019988a01007387 */ /* 0x000fe60000100a00 */
[----:B------:R-:W-:Y:S01]  /*103f0*/  @!P1 FMUL R121, R121, 0.5 ;  /* 0x3f00000079799820 */ /* 0x000fe20000400000 */
[----:B------:R-:W-:Y:S04]  /*10400*/  STL [R1+0x1994], R135 ;  /* 0x0019948701007387 */ /* 0x000fe80000100800 */
[----:B------:R-:W-:Y:S01]  /*10410*/  STL [R1+0x1990], R130 ;  /* 0x0019908201007387 */ /* 0x000fe20000100800 */
[----:B------:R1:W2:Y:S03]  /*10420*/  MUFU.EX2 R66, R121 ;  /* 0x0000007900427308 */ /* 0x0002a60000000800 */
[----:B------:R-:W-:Y:S04]  /*10430*/  STL.64 [R1+0x1988], R126 ;  /* 0x0019887e01007387 */ /* 0x000fe80000100a00 */
[----:B------:R3:W-:Y:S04]  /*10440*/  STL [R1+0x1980], R123 ;  /* 0x0019807b01007387 */ /* 0x0007e80000100800 */
[----:B-1----:R-:W4:Y:S04]  /*10450*/  LDL.LU.64 R120, [R1+0x200] ;  /* 0x0002000001787983 */ /* 0x002f280000300a00 */
[----:B---3--:R-:W4:Y:S04]  /*10460*/  LDL.LU.64 R122, [R1+0x208] ;  /* 0x00020800017a7983 */ /* 0x008f280000300a00 */
[----:B------:R-:W4:Y:S04]  /*10470*/  LDL.LU.64 R124, [R1+0x210] ;  /* 0x00021000017c7983 */ /* 0x000f280000300a00 */
        /* <DEDUP_REMOVED lines=60> */
[----:B------:R-:W4:Y:S01]  /*10840*/  LDL.LU.64 R246, [R1+0x3f8] ;  /* 0x0003f80001f67983 */ /* 0x000f220000300a00 */
[----:B--2---:R-:W-:Y:S01]  /*10850*/  @!P1 FMUL R66, R66, R66 ;  /* 0x0000004242429220 */ /* 0x004fe20000400000 */
[----:B------:R-:W-:-:S13]  /*10860*/  FSETP.GEU.AND P1, PT, R117, -126, PT ;  /* 0xc2fc00007500780b */ /* 0x000fda0003f2e000 */
[----:B------:R-:W-:-:S04]  /*10870*/  @!P1 FMUL R117, R117, 0.5 ;  /* 0x3f00000075759820 */ /* 0x000fc80000400000 */
[----:B------:R-:W1:Y:S02]  /*10880*/  MUFU.EX2 R65, R117 ;  /* 0x0000007500417308 */ /* 0x000e640000000800 */
[----:B-1----:R-:W-:Y:S01]  /*10890*/  @!P1 FMUL R65, R65, R65 ;  /* 0x0000004141419220 */ /* 0x002fe20000400000 */
[----:B------:R-:W-:-:S13]  /*108a0*/  FSETP.GEU.AND P1, PT, R113, -126, PT ;  /* 0xc2fc00007100780b */ /* 0x000fda0003f2e000 */
[----:B------:R-:W-:-:S04]  /*108b0*/  @!P1 FMUL R113, R113, 0.5 ;  /* 0x3f00000071719820 */ /* 0x000fc80000400000 */
[----:B------:R-:W1:Y:S01]  /*108c0*/  MUFU.EX2 R64, R113 ;  /* 0x0000007100407308 */ /* 0x000e620000000800 */
[----:B------:R-:W-:-:S04]  /*108d0*/  IADD3 R3, R248, 0x4300, RZ ;  /* 0x00004300f8037810 */ /* 0x000fc80007ffe0ff */
[----:B------:R-:W-:Y:S02]  /*108e0*/  R2UR UR6, R3 ;  /* 0x00000000030672ca */ /* 0x000fe400000e0000 */
[----:B------:R-:W-:Y:S01]  /*108f0*/  F2FP.BF16.F32.PACK_AB R61, R66, R2 ;  /* 0x00000002423d723e */ /* 0x000fe200000010ff */
[----:B-1----:R-:W-:-:S05]  /*10900*/  @!P1 FMUL R64, R64, R64 ;  /* 0x0000004040409220 */ /* 0x002fca0000400000 */
[----:B------:R-:W-:Y:S01]  /*10910*/  F2FP.BF16.F32.PACK_AB R63, R64, R65 ;  /* 0x00000041403f723e */ /* 0x000fe200000010ff */
[----:B------:R-:W-:Y:S01]  /*10920*/  UMOV UR7, 0x40000040 ;  /* 0x4000004000077882 */ /* 0x000fe20000000000 */
[----:B------:R-:W-:Y:S04]  /*10930*/  STL [R1+0xd78], R2 ;  /* 0x000d780201007387 */ /* 0x000fe80000100800 */
[----:B------:R-:W-:Y:S04]  /*10940*/  STL [R1+0xd74], R66 ;  /* 0x000d744201007387 */ /* 0x000fe80000100800 */
[----:B------:R-:W-:Y:S04]  /*10950*/  STL [R1+0xd80], R65 ;  /* 0x000d804101007387 */ /* 0x000fe80000100800 */
[----:B------:R-:W-:Y:S01]  /*10960*/  STL [R1+0xd7c], R64 ;  /* 0x000d7c4001007387 */ /* 0x000fe20000100800 */
[----:B----4-:R-:W-:-:S06]  /*10970*/  WARPGROUP.ARRIVE ;  /* 0x00000000000079c5 */ /* 0x010fcc0000000000 */
[----:B------:R-:W-:Y:S03]  /*10980*/  HGMMA.64x256x16.F32.BF16 R120, R60, gdesc[UR4].tnspB, R120, gsb0 ;  /* 0x43e000043c787df0 */ /* 0x000fe60008001878 */
[----:B------:R-:W-:Y:S02]  /*10990*/  WARPGROUP.DEPBAR.LE gsb0, 0x0 ;  /* 0x00008000000079c5 */ /* 0x000fe40000010000 */
[----:B------:R-:W-:Y:S04]  /*109a0*/  STL [R1+0x26c], R147 ;  /* 0x00026c9301007387 */ /* 0x000fe80000100800 */
[----:B------:R1:W-:Y:S04]  /*109b0*/  STL.64 [R1+0x278], R150 ;  /* 0x0002789601007387 */ /* 0x0003e80000100a00 */
[----:B------:R-:W-:Y:S04]  /*109c0*/  STL [R1+0x2ac], R163 ;  /* 0x0002aca301007387 */ /* 0x000fe80000100800 */
[----:B------:R-:W-:Y:S04]  /*109d0*/  STL.64 [R1+0x2b8], R166 ;  /* 0x0002b8a601007387 */ /* 0x000fe80000100a00 */
[----:B------:R-:W-:Y:S04]  /*109e0*/  STL.64 [R1+0x2e0], R176 ;  /* 0x0002e0b001007387 */ /* 0x000fe80000100a00 */
[----:B------:R-:W-:Y:S04]  /*109f0*/  STL.64 [R1+0x2e8], R178 ;  /* 0x0002e8b201007387 */ /* 0x000fe80000100a00 */
[----:B------:R-:W-:Y:S04]  /*10a00*/  STL.64 [R1+0x2f0], R180 ;  /* 0x0002f0b401007387 */ /* 0x000fe80000100a00 */
[----:B------:R-:W-:Y:S04]  /*10a10*/  STL.64 [R1+0x2f8], R182 ;  /* 0x0002f8b601007387 */ /* 0x000fe80000100a00 */
        /* <DEDUP_REMOVED lines=24> */
[----:B------:R-:W-:Y:S01]  /*10ba0*/  STL.64 [R1+0x3e0], R240 ;  /* 0x0003e0f001007387 */ /* 0x000fe20000100a00 */
[----:B------:R-:W-:-:S03]  /*10bb0*/  IMAD.MOV.U32 R90, RZ, RZ, R146 ;  /* 0x000000ffff5a7224 */ /* 0x000fc600078e0092 */
[----:B------:R-:W-:Y:S01]  /*10bc0*/  STL.64 [R1+0x3e8], R242 ;  /* 0x0003e8f201007387 */ /* 0x000fe20000100a00 */
[----:B------:R-:W-:-:S03]  /*10bd0*/  IMAD.MOV.U32 R86, RZ, RZ, R142 ;  /* 0x000000ffff567224 */ /* 0x000fc600078e008e */
[----:B------:R-:W-:Y:S01]  /*10be0*/  STL.64 [R1+0x3f0], R244 ;  /* 0x0003f0f401007387 */ /* 0x000fe20000100a00 */
[----:B------:R-:W-:-:S03]  /*10bf0*/  MOV R87, R143 ;  /* 0x0000008f00577202 */ /* 0x000fc60000000f00 */
[----:B------:R2:W-:Y:S01]  /*10c00*/  STL.64 [R1+0x3f8], R246 ;  /* 0x0003f8f601007387 */ /* 0x0005e20000100a00 */
[----:B------:R-:W-:Y:S01]  /*10c10*/  IMAD.MOV.U32 R82, RZ, RZ, R138 ;  /* 0x000000ffff527224 */ /* 0x000fe200078e008a */
[----:B------:R-:W-:Y:S02]  /*10c20*/  MOV R83, R139 ;  /* 0x0000008b00537202 */ /* 0x000fe40000000f00 */
[----:B-1----:R-:W3:Y:S01]  /*10c30*/  LDL.LU.64 R150, [R1+0x19b0] ;  /* 0x0019b00001967983 */ /* 0x002ee20000300a00 */
[----:B------:R-:W-:-:S03]  /*10c40*/  MOV R79, R135 ;  /* 0x00000087004f7202 */ /* 0x000fc60000000f00 */
[----:B------:R-:W4:Y:S01]  /*10c50*/  LDL.LU.64 R146, [R1+0x19a8] ;  /* 0x0019a80001927983 */ /* 0x000f220000300a00 */
[----:B------:R-:W-:-:S03]  /*10c60*/  IMAD.MOV.U32 R74, RZ, RZ, R130 ;  /* 0x000000ffff4a7224 */ /* 0x000fc600078e0082 */
[----:B------:R-:W4:Y:S01]  /*10c70*/  LDL.LU.64 R142, [R1+0x19a0] ;  /* 0x0019a000018e7983 */ /* 0x000f220000300a00 */
[----:B------:R-:W-:Y:S01]  /*10c80*/  IMAD.MOV.U32 R70, RZ, RZ, R126 ;  /* 0x000000ffff467224 */ /* 0x000fe200078e007e */
[----:B------:R-:W-:Y:S02]  /*10c90*/  MOV R71, R127 ;  /* 0x0000007f00477202 */ /* 0x000fe40000000f00 */
[----:B------:R-:W4:Y:S01]  /*10ca0*/  LDL.LU.64 R138, [R1+0x1998] ;  /* 0x00199800018a7983 */ /* 0x000f220000300a00 */
[----:B------:R-:W-:-:S03]  /*10cb0*/  MOV R67, R123 ;  /* 0x0000007b00437202 */ /* 0x000fc60000000f00 */
[----:B------:R-:W4:Y:S04]  /*10cc0*/  LDL.LU R135, [R1+0x1994] ;  /* 0x0019940001877983 */ /* 0x000f280000300800 */
[----:B------:R-:W4:Y:S04]  /*10cd0*/  LDL.LU R130, [R1+0x1990] ;  /* 0x0019900001827983 */ /* 0x000f280000300800 */
[----:B------:R-:W4:Y:S04]  /*10ce0*/  LDL.LU.64 R126, [R1+0x1988] ;  /* 0x00198800017e7983 */ /* 0x000f280000300a00 */
[----:B------:R-:W4:Y:S04]  /*10cf0*/  LDL.LU R123, [R1+0x1980] ;  /* 0x00198000017b7983 */ /* 0x000f280000300800 */
[----:B--2---:R-:W2:Y:S04]  /*10d00*/  LDL.LU R246, [R1+0x32c] ;  /* 0x00032c0001f67983 */ /* 0x004ea80000300800 */
[----:B------:R-:W3:Y:S04]  /*10d10*/  LDL.LU R245, [R1+0x330] ;  /* 0x0003300001f57983 */ /* 0x000ee80000300800 */
        /* <DEDUP_REMOVED lines=46> */
[----:B------:R-:W-:-:S03]  /*11000*/  MOV R247, R194 ;  /* 0x000000c200f77202 */ /* 0x000fc60000000f00 */
[----:B------:R-:W4:Y:S04]  /*11010*/  LDL.LU R198, [R1+0x3ec] ;  /* 0x0003ec0001c67983 */ /* 0x000f280000300800 */
[----:B------:R-:W4:Y:S04]  /*11020*/  LDL.LU R197, [R1+0x3f0] ;  /* 0x0003f00001c57983 */ /* 0x000f280000300800 */
[----:B------:R-:W4:Y:S04]  /*11030*/  LDL.LU R196, [R1+0x3f4] ;  /* 0x0003f40001c47983 */ /* 0x000f280000300800 */
[----:B------:R-:W4:Y:S04]  /*11040*/  LDL.LU R195, [R1+0x3f8] ;  /* 0x0003f80001c37983 */ /* 0x000f280000300800 */
[----:B------:R-:W4:Y:S01]  /*11050*/  LDL.LU R194, [R1+0x3fc] ;  /* 0x0003fc0001c27983 */ /* 0x000f220000300800 */
[----:B------:R-:W-:Y:S01]  /*11060*/  IMAD.MOV.U32 R251, RZ, RZ, R191 ;  /* 0x000000fffffb7224 */ /* 0x000fe200078e00bf */
[----:B------:R-:W-:Y:S01]  /*11070*/  MOV R250, R192 ;  /* 0x000000c000fa7202 */ /* 0x000fe20000000f00 */
[----:B------:R-:W-:-:S04]  /*11080*/  IMAD.MOV.U32 R249, RZ, RZ, R193 ;  /* 0x000000fffff97224 */ /* 0x000fc800078e00c1 */
[----:B------:R-:W-:Y:S04]  /*11090*/  STL.64 [R1+0x1978], R250 ;  /* 0x001978fa01007387 */ /* 0x000fe80000100a00 */
[----:B------:R-:W-:Y:S01]  /*110a0*/  STL.64 [R1+0x1970], R248 ;  /* 0x001970f801007387 */ /* 0x000fe20000100a00 */
        /* <DEDUP_REMOVED lines=28> */
[----:B--2---:R-:W-:Y:S04]  /*11270*/  STL.64 [R1+0x1968], R246 ;  /* 0x001968f601007387 */ /* 0x004fe80000100a00 */
[----:B---3--:R-:W-:Y:S04]  /*11280*/  STL.64 [R1+0x1960], R244 ;  /* 0x001960f401007387 */ /* 0x008fe80000100a00 */
[----:B----4-:R-:W-:Y:S04]  /*11290*/  STL.64 [R1+0x1958], R242 ;  /* 0x001958f201007387 */ /* 0x010fe80000100a00 */
        /* <DEDUP_REMOVED lines=30> */
[----:B------:R1:W-:Y:S04]  /*11480*/  STL.64 [R1+0x1868], R126 ;  /* 0x0018687e01007387 */ /* 0x0003e80000100a00 */
[----:B------:R-:W2:Y:S04]  /*11490*/  LDL.LU.64 R124, [R1] ;  /* 0x00000000017c7983 */ /* 0x000ea80000300a00 */
        /* <DEDUP_REMOVED lines=15> */
[----:B------:R-:W-:-:S03]  /*11590*/  MOV R109, R165 ;  /* 0x000000a5006d7202 */ /* 0x000fc60000000f00 */
[----:B------:R-:W2:Y:S04]  /*115a0*/  LDL.LU.64 R156, [R1+0x80] ;  /* 0x00008000019c7983 */ /* 0x000ea80000300a00 */
[----:B------:R-:W2:Y:S01]  /*115b0*/  LDL.LU.64 R158, [R1+0x88] ;  /* 0x00008800019e7983 */ /* 0x000ea20000300a00 */
[----:B------:R-:W-:-:S03]  /*115c0*/  IMAD.MOV.U32 R112, RZ, RZ, R168 ;  /* 0x000000ffff707224 */ /* 0x000fc600078e00a8 */
[----:B------:R-:W2:Y:S01]  /*115d0*/  LDL.LU.64 R160, [R1+0x90] ;  /* 0x0000900001a07983 */ /* 0x000ea20000300a00 */
[----:B------:R-:W-:-:S03]  /*115e0*/  MOV R113, R169 ;  /* 0x000000a900717202 */ /* 0x000fc60000000f00 */
[----:B------:R-:W2:Y:S01]  /*115f0*/  LDL.LU.64 R162, [R1+0x98] ;  /* 0x0000980001a27983 */ /* 0x000ea20000300a00 */
[----:B------:R-:W-:Y:S01]  /*11600*/  IMAD.MOV.U32 R114, RZ, RZ, R170 ;  /* 0x000000ffff727224 */ /* 0x000fe200078e00aa */
[----:B------:R-:W-:Y:S02]  /*11610*/  MOV R115, R171 ;  /* 0x000000ab00737202 */ /* 0x000fe40000000f00 */
[----:B------:R-:W2:Y:S01]  /*11620*/  LDL.LU.64 R164, [R1+0xa0] ;  /* 0x0000a00001a47983 */ /* 0x000ea20000300a00 */
[----:B------:R-:W-:Y:S01]  /*11630*/  IMAD.MOV.U32 R116, RZ, RZ, R172 ;  /* 0x000000ffff747224 */ /* 0x000fe200078e00ac */
[----:B------:R-:W-:Y:S02]  /*11640*/  MOV R117, R173 ;  /* 0x000000ad00757202 */ /* 0x000fe40000000f00 */
[----:B------:R-:W2:Y:S01]  /*11650*/  LDL.LU.64 R166, [R1+0xa8] ;  /* 0x0000a80001a67983 */ /* 0x000ea20000300a00 */
[----:B------:R-:W-:Y:S01]  /*11660*/  IMAD.MOV.U32 R118, RZ, RZ, R174 ;  /* 0x000000ffff767224 */ /* 0x000fe200078e00ae */
[----:B------:R-:W-:-:S02]  /*11670*/  MOV R119, R175 ;  /* 0x000000af00777202 */ /* 0x000fc40000000f00 */
[----:B------:R-:W2:Y:S04]  /*11680*/  LDL.LU.64 R168, [R1+0xb0] ;  /* 0x0000b00001a87983 */ /* 0x000ea80000300a00 */
[----:B------:R-:W2:Y:S04]  /*11690*/  LDL.LU.64 R170, [R1+0xb8] ;  /* 0x0000b80001aa7983 */ /* 0x000ea80000300a00 */
[----:B------:R-:W2:Y:S04]  /*116a0*/  LDL.LU.64 R172, [R1+0xc0] ;  /* 0x0000c00001ac7983 */ /* 0x000ea80000300a00 */
[----:B------:R-:W2:Y:S01]  /*116b0*/  LDL.LU.64 R174, [R1+0xc8] ;  /* 0x0000c80001ae7983 */ /* 0x000ea20000300a00 */
[----:B------:R-:W-:-:S03]  /*116c0*/  IMAD.MOV.U32 R54, RZ, RZ, R185 ;  /* 0x000000ffff367224 */ /* 0x000fc600078e00b9 */
[----:B------:R-:W2:Y:S01]  /*116d0*/  LDL.LU.64 R176, [R1+0xd0] ;  /* 0x0000d00001b07983 */ /* 0x000ea20000300a00 */
[----:B------:R-:W-:-:S03]  /*116e0*/  MOV R52, R186 ;  /* 0x000000ba00347202 */ /* 0x000fc60000000f00 */
[----:B------:R-:W2:Y:S01]  /*116f0*/  LDL.LU.64 R178, [R1+0xd8] ;  /* 0x0000d80001b27983 */ /* 0x000ea20000300a00 */
[----:B------:R-:W-:-:S03]  /*11700*/  IMAD.MOV.U32 R58, RZ, RZ, R187 ;  /* 0x000000ffff3a7224 */ /* 0x000fc600078e00bb */
[----:B------:R-:W2:Y:S01]  /*11710*/  LDL.LU.64 R180, [R1+0xe0] ;  /* 0x0000e00001b47983 */ /* 0x000ea20000300a00 */
[----:B------:R-:W-:Y:S01]  /*11720*/  MOV R56, R188 ;  /* 0x000000bc00387202 */ /* 0x000fe20000000f00 */
[----:B------:R-:W-:Y:S02]  /*11730*/  IMAD.MOV.U32 R53, RZ, RZ, R189 ;  /* 0x000000ffff357224 */ /* 0x000fe400078e00bd */
[----:B------:R-:W2:Y:S01]  /*11740*/  LDL.LU.64 R182, [R1+0xe8] ;  /* 0x0000e80001b67983 */ /* 0x000ea20000300a00 */
        /* <DEDUP_REMOVED lines=29> */
[----:B------:R-:W-:-:S03]  /*11920*/  VIADD R3, R248, 0x6300 ;  /* 0x00006300f8037836 */ /* 0x000fc60000000000 */
[----:B------:R-:W2:Y:S04]  /*11930*/  LDL.LU.64 R240, [R1+0x1d0] ;  /* 0x0001d00001f07983 */ /* 0x000ea80000300a00 */
[----:B------:R-:W2:Y:S04]  /*11940*/  LDL.LU.64 R242, [R1+0x1d8] ;  /* 0x0001d80001f27983 */ /* 0x000ea80000300a00 */
[----:B------:R-:W2:Y:S04]  /*11950*/  LDL.LU.64 R244, [R1+0x1e0] ;  /* 0x0001e00001f47983 */ /* 0x000ea80000300a00 */
[----:B------:R-:W2:Y:S04]  /*11960*/  LDL.LU.64 R246, [R1+0x1e8] ;  /* 0x0001e80001f67983 */ /* 0x000ea80000300a00 */
[----:B------:R-:W2:Y:S04]  /*11970*/  LDL.LU.64 R248, [R1+0x1f0] ;  /* 0x0001f00001f87983 */ /* 0x000ea80000300a00 */
[----:B------:R-:W2:Y:S01]  /*11980*/  LDL.LU.64 R250, [R1+0x1f8] ;  /* 0x0001f80001fa7983 */ /* 0x000ea20000300a00 */
[----:B------:R-:W-:Y:S01]  /*11990*/  R2UR UR6, R3 ;  /* 0x00000000030672ca */ /* 0x000fe200000e0000 */
[----:B------:R-:W-:Y:S01]  /*119a0*/  UMOV UR7, 0x40000040 ;  /* 0x4000004000077882 */ /* 0x000fe20000000000 */
[----:B------:R-:W-:Y:S01]  /*119b0*/  IMAD.MOV.U32 R64, RZ, RZ, R120 ;  /* 0x000000ffff407224 */ /* 0x000fe200078e0078 */
[----:B------:R-:W-:Y:S01]  /*119c0*/  MOV R65, R121 ;  /* 0x0000007900417202 */ /* 0x000fe20000000f00 */
[----:B--2---:R-:W-:-:S09]  /*119d0*/  WARPGROUP.ARRIVE ;  /* 0x00000000000079c5 */ /* 0x004fd20000000000 */
[----:B------:R-:W-:Y:S01]  /*119e0*/  HGMMA.64x256x16.F32.BF16 R124, R60, gdesc[UR4].tnspB, R124, gsb0 ;  /* 0x43e000043c7c7df0 */ /* 0x000fe2000800187c */
[----:B------:R-:W-:Y:S02]  /*119f0*/  IMAD.MOV.U32 R66, RZ, RZ, R122 ;  /* 0x000000ffff427224 */ /* 0x000fe400078e007a */
[----:B------:R-:W-:Y:S02]  /*11a00*/  WARPGROUP.DEPBAR.LE gsb0, 0x0 ;  /* 0x00008000000079c5 */ /* 0x000fe40000010000 */
[----:B------:R-:W-:Y:S04]  /*11a10*/  STL.64 [R1+0x8], R126 ;  /* 0x0000087e01007387 */ /* 0x000fe80000100a00 */
        /* <DEDUP_REMOVED lines=9> */
[----:B------:R-:W-:Y:S04]  /*11ab0*/  STL.64 [R1+0x58], R146 ;  /* 0x0000589201007387 */ /* 0x000fe80000100a00 */
[----:B------:R-:W-:Y:S04]  /*11ac0*/  STL [R1+0x60], R148 ;  /* 0x0000609401007387 */ /* 0x000fe80000100800 */
        /* <DEDUP_REMOVED lines=52> */
[----:B------:R-:W3:Y:S04]  /*11e10*/  LDL.LU.64 R248, [R1+0x1970] ;  /* 0x0019700001f87983 */ /* 0x000ee80000300a00 */
[----:B------:R-:W4:Y:S04]  /*11e20*/  LDL.LU.64 R246, [R1+0x1968] ;  /* 0x0019680001f67983 */ /* 0x000f280000300a00 */
[----:B------:R-:W2:Y:S04]  /*11e30*/  LDL.LU.64 R244, [R1+0x1960] ;  /* 0x0019600001f47983 */ /* 0x000ea80000300a00 */
        /* <DEDUP_REMOVED lines=25> */
[----:B------:R-:W3:Y:S04]  /*11fd0*/  LDL.LU.64 R150, [R1+0x1890] ;  /* 0x0018900001967983 */ /* 0x000ee80000300a00 */
[----:B------:R-:W2:Y:S04]  /*11fe0*/  LDL.LU.64 R146, [R1+0x1888] ;  /* 0x0018880001927983 */ /* 0x000ea80000300a00 */
[----:B------:R-:W4:Y:S01]  /*11ff0*/  LDL.LU.64 R142, [R1+0x1880] ;  /* 0x00188000018e7983 */ /* 0x000f220000300a00 */
[----:B------:R-:W-:-:S03]  /*12000*/  IMAD.MOV.U32 R120, RZ, RZ, R124 ;  /* 0x000000ffff787224 */ /* 0x000fc600078e007c */
[----:B------:R-:W4:Y:S01]  /*12010*/  LDL.LU.64 R138, [R1+0x1878] ;  /* 0x00187800018a7983 */ /* 0x000f220000300a00 */
[----:B------:R-:W-:-:S03]  /*12020*/  MOV R121, R125 ;  /* 0x0000007d00797202 */ /* 0x000fc60000000f00 */
[----:B------:R-:W4:Y:S01]  /*12030*/  LDL.LU R135, [R1+0x1874] ;  /* 0x0018740001877983 */ /* 0x000f220000300800 */
[----:B------:R-:W-:-:S03]  /*12040*/  IMAD.MOV.U32 R124, RZ, RZ, R128 ;  /* 0x000000ffff7c7224 */ /* 0x000fc600078e0080 */
        /* <DEDUP_REMOVED lines=12> */
[----:B------:R-:W-:-:S03]  /*12110*/  IMAD.MOV.U32 R61, RZ, RZ, R149 ;  /* 0x000000ffff3d7224 */ /* 0x000fc600078e0095 */
        /* <DEDUP_REMOVED lines=110> */
[----:B---3--:R-:W-:Y:S04]  /*12800*/  STL.64 [R1+0xec8], R150 ;  /* 0x000ec89601007387 */ /* 0x008fe80000100a00 */
[----:B--2---:R-:W-:Y:S04]  /*12810*/  STL.64 [R1+0xec0], R146 ;  /* 0x000ec09201007387 */ /* 0x004fe80000100a00 */
[----:B----4-:R1:W-:Y:S04]  /*12820*/  STL.64 [R1+0xeb8], R142 ;  /* 0x000eb88e01007387 */ /* 0x0103e80000100a00 */
[----:B------:R-:W-:Y:S04]  /*12830*/  STL.64 [R1+0xeb0], R138 ;  /* 0x000eb08a01007387 */ /* 0x000fe80000100a00 */
[----:B------:R-:W-:Y:S04]  /*12840*/  STL [R1+0xeac], R135 ;  /* 0x000eac8701007387 */ /* 0x000fe80000100800 */
[----:B------:R-:W-:Y:S04]  /*12850*/  STL [R1+0xea8], R130 ;  /* 0x000ea88201007387 */ /* 0x000fe80000100800 */
[----:B------:R-:W-:Y:S01]  /*12860*/  STL.64 [R1+0xea0], R126 ;  /* 0x000ea07e01007387 */ /* 0x000fe20000100a00 */
[----:B-1----:R-:W-:Y:S01]  /*12870*/  IMAD.MOV.U32 R142, RZ, RZ, R111 ;  /* 0x000000ffff8e7224 */ /* 0x002fe200078e006f */
[----:B------:R-:W-:Y:S01]  /*12880*/  MOV R143, R110 ;  /* 0x0000006e008f7202 */ /* 0x000fe20000000f00 */
[----:B------:R-:W-:Y:S01]  /*12890*/  IMAD.MOV.U32 R146, RZ, RZ, R107 ;  /* 0x000000ffff927224 */ /* 0x000fe200078e006b */
[----:B------:R-:W-:Y:S01]  /*128a0*/  MOV R147, R95 ;  /* 0x0000005f00937202 */ /* 0x000fe20000000f00 */
[----:B------:R-:W-:Y:S01]  /*128b0*/  IMAD.MOV.U32 R150, RZ, RZ, R94 ;  /* 0x000000ffff967224 */ /* 0x000fe200078e005e */
[----:B------:R-:W-:-:S02]  /*128c0*/  MOV R151, R91 ;  /* 0x0000005b00977202 */ /* 0x000fc40000000f00 */
[----:B------:R-:W-:-:S13]  /*128d0*/  FSETP.GEU.AND P1, PT, R148, -126, PT ;  /* 0xc2fc00009400780b */ /* 0x000fda0003f2e000 */
[----:B------:R-:W-:-:S04]  /*128e0*/  @!P1 FMUL R148, R148, 0.5 ;  /* 0x3f00000094949820 */ /* 0x000fc80000400000 */
[----:B------:R-:W1:Y:S02]  /*128f0*/  MUFU.EX2 R63, R148 ;  /* 0x00000094003f7308 */ /* 0x000e640000000800 */
[----:B-1----:R-:W-:Y:S01]  /*12900*/  @!P1 FMUL R63, R63, R63 ;  /* 0x0000003f3f3f9220 */ /* 0x002fe20000400000 */
[----:B------:R-:W-:Y:S02]  /*12910*/  FSETP.GEU.AND P1, PT, R145, -126, PT ;  /* 0xc2fc00009100780b */ /* 0x000fe40003f2e000 */
[----:B------:R-:W-:-:S11]  /*12920*/  MOV R148, R62 ;  /* 0x0000003e00947202 */ /* 0x000fd60000000f00 */
[----:B------:R-:W-:-:S04]  /*12930*/  @!P1 FMUL R145, R145, 0.5 ;  /* 0x3f00000091919820 */ /* 0x000fc80000400000 */
[----:B------:R-:W1:Y:S02]  /*12940*/  MUFU.EX2 R62, R145 ;  /* 0x00000091003e7308 */ /* 0x000e640000000800 */
[----:B-1----:R-:W-:Y:S01]  /*12950*/  @!P1 FMUL R62, R62, R62 ;  /* 0x0000003e3e3e9220 */ /* 0x002fe20000400000 */
[----:B------:R-:W-:Y:S01]  /*12960*/  FSETP.GEU.AND P1, PT, R141, -126, PT ;  /* 0xc2fc00008d00780b */ /* 0x000fe20003f2e000 */
[----:B------:R-:W-:-:S12]  /*12970*/  IMAD.MOV.U32 R145, RZ, RZ, R61 ;  /* 0x000000ffff917224 */ /* 0x000fd800078e003d */
[----:B------:R-:W-:-:S04]  /*12980*/  @!P1 FMUL R141, R141, 0.5 ;  /* 0x3f0000008d8d9820 */ /* 0x000fc80000400000 */
[----:B------:R1:W2:Y:S01]  /*12990*/  MUFU.EX2 R61, R141 ;  /* 0x0000008d003d7308 */ /* 0x0002a20000000800 */
[----:B------:R3:W-:Y:S01]  /*129a0*/  STL.64 [R1+0xe98], R122 ;  /* 0x000e987a01007387 */ /* 0x0007e20000100a00 */
[----:B-1----:R-:W-:-:S03]  /*129b0*/  MOV R141, R60 ;  /* 0x0000003c008d7202 */ /* 0x002fc60000000f00 */
[----:B---3--:R-:W3:Y:S01]  /*129c0*/  LDL.LU R122, [R1+0x8] ;  /* 0x00000800017a7983 */ /* 0x008ee20000300800 */
[----:B--2---:R-:W-:Y:S01]  /*129d0*/  @!P1 FMUL R61, R61, R61 ;  /* 0x0000003d3d3d9220 */ /* 0x004fe20000400000 */
[C---:B------:R-:W-:Y:S02]  /*129e0*/  FSETP.GEU.AND P1, PT, R137.reuse, -126, PT ;  /* 0xc2fc00008900780b */ /* 0x040fe40003f2e000 */
[----:B------:R-:W3:Y:S04]  /*129f0*/  LDL.LU R123, [R1+0xc] ;  /* 0x00000c00017b7983 */ /* 0x000ee80000300800 */
[----:B------:R-:W2:Y:S04]  /*12a00*/  LDL.LU R126, [R1+0x18] ;  /* 0x00001800017e7983 */ /* 0x000ea80000300800 */
[----:B------:R-:W2:Y:S03]  /*12a10*/  LDL.LU R127, [R1+0x1c] ;  /* 0x00001c00017f7983 */ /* 0x000ea60000300800 */
[----:B------:R-:W-:Y:S01]  /*12a20*/  @!P1 FMUL R137, R137, 0.5 ;  /* 0x3f00000089899820 */ /* 0x000fe20000400000 */
[----:B------:R-:W4:Y:S03]  /*12a30*/  LDL.LU R130, [R1+0x28] ;  /* 0x0000280001827983 */ /* 0x000f260000300800 */
[----:B------:R1:W3:Y:S01]  /*12a40*/  MUFU.EX2 R60, R137 ;  /* 0x00000089003c7308 */ /* 0x0002e20000000800 */
[----:B------:R-:W3:Y:S04]  /*12a50*/  LDL.LU R135, [R1+0x3c] ;  /* 0x00003c0001877983 */ /* 0x000ee80000300800 */
[----:B-1----:R-:W2:Y:S04]  /*12a60*/  LDL.LU R137, [R1+0x44] ;  /* 0x0000440001897983 */ /* 0x002ea80000300800 */
[----:B------:R-:W4:Y:S04]  /*12a70*/  LDL.LU R138, [R1+0x48] ;  /* 0x00004800018a7983 */ /* 0x000f280000300800 */
[----:B------:R-:W4:Y:S04]  /*12a80*/  LDL.LU R139, [R1+0x4c] ;  /* 0x00004c00018b7983 */ /* 0x000f280000300800 */
[----:B------:R-:W3:Y:S04]  /*12a90*/  LDL.LU R111, [R1+0x1850] ;  /* 0x00185000016f7983 */ /* 0x000ee80000300800 */
[----:B------:R-:W3:Y:S04]  /*12aa0*/  LDL.LU R110, [R1+0x184c] ;  /* 0x00184c00016e7983 */ /* 0x000ee80000300800 */
[----:B------:R-:W3:Y:S04]  /*12ab0*/  LDL.LU R107, [R1+0x1848] ;  /* 0x00184800016b7983 */ /* 0x000ee80000300800 */
[----:B------:R-:W3:Y:S04]  /*12ac0*/  LDL.LU R95, [R1+0x1844] ;  /* 0x00184400015f7983 */ /* 0x000ee80000300800 */
[----:B------:R-:W3:Y:S04]  /*12ad0*/  LDL.LU R94, [R1+0x1840] ;  /* 0x00184000015e7983 */ /* 0x000ee80000300800 */
[----:B------:R-:W3:Y:S04]  /*12ae0*/  LDL.LU R91, [R1+0x183c] ;  /* 0x00183c00015b7983 */ /* 0x000ee80000300800 */
        /* <DEDUP_REMOVED lines=26> */
[----:B----4-:R-:W-:Y:S04]  /*12c90*/  STL.64 [R1+0x1750], R138 ;  /* 0x0017508a01007387 */ /* 0x010fe80000100a00 */
[----:B--2---:R-:W-:Y:S04]  /*12ca0*/  STL.64 [R1+0x1748], R136 ;  /* 0x0017488801007387 */ /* 0x004fe80000100a00 */
[----:B---3--:R-:W-:Y:S04]  /*12cb0*/  STL.64 [R1+0x1740], R134 ;  /* 0x0017408601007387 */ /* 0x008fe80000100a00 */
        /* <DEDUP_REMOVED lines=10> */
[----:B------:R1:W-:Y:S04]  /*12d60*/  STL [R1+0x16e8], R91 ;  /* 0x0016e85b01007387 */ /* 0x0003e80000100800 */
        /* <DEDUP_REMOVED lines=11> */
[----:B------:R-:W-:-:S03]  /*12e20*/  IMAD.MOV.U32 R129, RZ, RZ, R54 ;  /* 0x000000ffff817224 */ /* 0x000fc600078e0036 */
[----:B------:R-:W2:Y:S01]  /*12e30*/  LDL.LU R125, [R1+0x2f4] ;  /* 0x0002f400017d7983 */ /* 0x000ea20000300800 */
[----:B------:R-:W-:-:S03]  /*12e40*/  MOV R130, R52 ;  /* 0x0000003400827202 */ /* 0x000fc60000000f00 */
[----:B------:R-:W2:Y:S01]  /*12e50*/  LDL.LU R126, [R1+0x2f8] ;  /* 0x0002f800017e7983 */ /* 0x000ea20000300800 */
[----:B------:R-:W-:-:S03]  /*12e60*/  IMAD.MOV.U32 R131, RZ, RZ, R58 ;  /* 0x000000ffff837224 */ /* 0x000fc600078e003a */
[----:B------:R-:W2:Y:S01]  /*12e70*/  LDL.LU R127, [R1+0x2fc] ;  /* 0x0002fc00017f7983 */ /* 0x000ea20000300800 */
[----:B------:R-:W-:-:S03]  /*12e80*/  MOV R132, R56 ;  /* 0x0000003800847202 */ /* 0x000fc60000000f00 */
[----:B------:R-:W2:Y:S04]  /*12e90*/  LDL.LU R128, [R1+0x300] ;  /* 0x0003000001807983 */ /* 0x000ea80000300800 */
[----:B------:R-:W3:Y:S04]  /*12ea0*/  LDL.LU R54, [R1+0x1838] ;  /* 0x0018380001367983 */ /* 0x000ee80000300800 */
[----:B------:R-:W3:Y:S04]  /*12eb0*/  LDL.LU R52, [R1+0x1834] ;  /* 0x0018340001347983 */ /* 0x000ee80000300800 */
[----:B------:R-:W2:Y:S04]  /*12ec0*/  LDL.LU R58, [R1+0x1830] ;  /* 0x00183000013a7983 */ /* 0x000ea80000300800 */
[----:B------:R-:W2:Y:S01]  /*12ed0*/  LDL.LU R56, [R1+0x182c] ;  /* 0x00182c0001387983 */ /* 0x000ea20000300800 */
[----:B------:R-:W-:Y:S01]  /*12ee0*/  MOV R140, R245 ;  /* 0x000000f5008c7202 */ /* 0x000fe20000000f00 */
[----:B------:R-:W-:Y:S01]  /*12ef0*/  IMAD.MOV.U32 R245, RZ, RZ, R3 ;  /* 0x000000fffff57224 */ /* 0x000fe200078e0003 */
[----:B------:R-:W-:Y:S01]  /*12f00*/  IADD3 R3, R248, 0x4380, RZ ;  /* 0x00004380f8037810 */ /* 0x000fe20007ffe0ff */
[----:B------:R-:W-:Y:S01]  /*12f10*/  @!P1 FMUL R60, R60, R60 ;  /* 0x0000003c3c3c9220 */ /* 0x000fe20000400000 */
        /* <DEDUP_REMOVED lines=61> */
[----:B------:R-:W-:Y:S01]  /*132f0*/  F2FP.BF16.F32.PACK_AB R57, R62, R63 ;  /* 0x0000003f3e39723e */ /* 0x000fe200000010ff */
[----:B------:R-:W-:Y:S01]  /*13300*/  UMOV UR7, 0x40000040 ;  /* 0x4000004000077882 */ /* 0x000fe20000000000 */
[----:B------:R-:W-:Y:S01]  /*13310*/  F2FP.BF16.F32.PACK_AB R59, R60, R61 ;  /* 0x0000003d3c3b723e */ /* 0x000fe200000010ff */
[----:B------:R-:W4:Y:S04]  /*13320*/  LDL.LU R53, [R1+0x1828] ;  /* 0x0018280001357983 */ /* 0x000f280000300800 */
[----:B------:R-:W-:Y:S04]  /*13330*/  STL [R1+0xd88], R63 ;  /* 0x000d883f01007387 */ /* 0x000fe80000100800 */
[----:B------:R-:W-:Y:S04]  /*13340*/  STL [R1+0xd84], R62 ;  /* 0x000d843e01007387 */ /* 0x000fe80000100800 */
[----:B------:R-:W-:Y:S04]  /*13350*/  STL [R1+0xd90], R61 ;  /* 0x000d903d01007387 */ /* 0x000fe80000100800 */
[----:B------:R-:W-:Y:S01]  /*13360*/  STL [R1+0xd8c], R60 ;  /* 0x000d8c3c01007387 */ /* 0x000fe20000100800 */
        /* <DEDUP_REMOVED lines=157> */
[----:B------:R-:W3:Y:S04]  /*13d40*/  LDL.LU.64 R110, [R1+0x1700] ;  /* 0x00170000016e7983 */ /* 0x000ee80000300a00 */
[----:B------:R-:W3:Y:S04]  /*13d50*/  LDL.LU R107, [R1+0x16f8] ;  /* 0x0016f800016b7983 */ /* 0x000ee80000300800 */
[----:B------:R-:W4:Y:S04]  /*13d60*/  LDL.LU.64 R94, [R1+0x16f0] ;  /* 0x0016f000015e7983 */ /* 0x000f280000300a00 */
[----:B------:R-:W3:Y:S01]  /*13d70*/  LDL.LU R91, [R1+0x16e8] ;  /* 0x0016e800015b7983 */ /* 0x000ee20000300800 */
        /* <DEDUP_REMOVED lines=163> */
[----:B------:R-:W-:Y:S01]  /*147b0*/  STL.64 [R1+0x258], R142 ;  /* 0x0002588e01007387 */ /* 0x000fe20000100a00 */
        /* <DEDUP_REMOVED lines=60> */
[----:B-1----:R-:W-:Y:S01]  /*14b80*/  MOV R56, R202 ;  /* 0x000000ca00387202 */ /* 0x002fe20000000f00 */
        /* <DEDUP_REMOVED lines=81> */
[----:B------:R-:W3:Y:S01]  /*150a0*/  LDL.LU.64 R154, [R1+0x1570] ;  /* 0x00157000019a7983 */ /* 0x000ee20000300a00 */
[----:B------:R-:W-:Y:S01]  /*150b0*/  IMAD.MOV.U32 R50, RZ, RZ, R148 ;  /* 0x000000ffff327224 */ /* 0x000fe200078e0094 */
[----:B------:R-:W-:Y:S02]  /*150c0*/  MOV R44, R147 ;  /* 0x00000093002c7202 */ /* 0x000fe40000000f00 */
[----:B------:R-:W3:Y:S01]  /*150d0*/  LDL.LU.64 R152, [R1+0x1568] ;  /* 0x0015680001987983 */ /* 0x000ee20000300a00 */
[----:B------:R-:W-:Y:S01]  /*150e0*/  IMAD.MOV.U32 R46, RZ, RZ, R146 ;  /* 0x000000ffff2e7224 */ /* 0x000fe200078e0092 */
[----:B------:R-:W-:Y:S02]  /*150f0*/  MOV R0, R145 ;  /* 0x0000009100007202 */ /* 0x000fe40000000f00 */
[----:B------:R-:W3:Y:S04]  /*15100*/  LDL.LU.64 R150, [R1+0x1560] ;  /* 0x0015600001967983 */ /* 0x000ee80000300a00 */
[----:B------:R-:W3:Y:S04]  /*15110*/  LDL.LU.64 R148, [R1+0x1558] ;  /* 0x0015580001947983 */ /* 0x000ee80000300a00 */
[----:B------:R-:W3:Y:S04]  /*15120*/  LDL.LU.64 R146, [R1+0x1550] ;  /* 0x0015500001927983 */ /* 0x000ee80000300a00 */
[----:B--2---:R-:W3:Y:S01]  /*15130*/  LDL.LU.64 R144, [R1+0x1548] ;  /* 0x0015480001907983 */ /* 0x004ee20000300a00 */
        /* <DEDUP_REMOVED lines=13> */
[----:B------:R-:W-:-:S03]  /*15210*/  MOV R108, R124 ;  /* 0x0000007c006c7202 */ /* 0x000fc60000000f00 */
[----:B------:R-:W3:Y:S01]  /*15220*/  LDL.LU.64 R132, [R1+0x1518] ;  /* 0x0015180001847983 */ /* 0x000ee20000300a00 */
[----:B------:R-:W-:-:S03]  /*15230*/  IMAD.MOV.U32 R109, RZ, RZ, R125 ;  /* 0x000000ffff6d7224 */ /* 0x000fc600078e007d */
[----:B------:R-:W3:Y:S01]  /*15240*/  LDL.LU.64 R130, [R1+0x1510] ;  /* 0x0015100001827983 */ /* 0x000ee20000300a00 */
[----:B------:R-:W-:-:S03]  /*15250*/  MOV R104, R120 ;  /* 0x0000007800687202 */ /* 0x000fc60000000f00 */
[----:B------:R-:W3:Y:S01]  /*15260*/  LDL.LU.64 R128, [R1+0x1508] ;  /* 0x0015080001807983 */ /* 0x000ee20000300a00 */
[----:B------:R-:W-:-:S03]  /*15270*/  IMAD.MOV.U32 R105, RZ, RZ, R121 ;  /* 0x000000ffff697224 */ /* 0x000fc600078e0079 */
[----:B------:R-:W3:Y:S04]  /*15280*/  LDL.LU.64 R126, [R1+0x1500] ;  /* 0x00150000017e7983 */ /* 0x000ee80000300a00 */
[----:B------:R-:W3:Y:S04]  /*15290*/  LDL.LU.64 R124, [R1+0x14f8] ;  /* 0x0014f800017c7983 */ /* 0x000ee80000300a00 */
[----:B------:R-:W3:Y:S04]  /*152a0*/  LDL.LU.64 R122, [R1+0x14f0] ;  /* 0x0014f000017a7983 */ /* 0x000ee80000300a00 */
[----:B------:R-:W3:Y:S01]  /*152b0*/  LDL.LU.64 R120, [R1+0x14e8] ;  /* 0x0014e80001787983 */ /* 0x000ee20000300a00 */
[----:B------:R-:W-:-:S04]  /*152c0*/  IADD3 R3, R248, 0x6400, RZ ;  /* 0x00006400f8037810 */ /* 0x000fc80007ffe0ff */
[----:B------:R-:W-:Y:S01]  /*152d0*/  R2UR UR6, R3 ;  /* 0x00000000030672ca */ /* 0x000fe200000e0000 */
[----:B------:R-:W-:Y:S02]  /*152e0*/  IMAD.MOV.U32 R3, RZ, RZ, R106 ;  /* 0x000000ffff037224 */ /* 0x000fe400078e006a */
[----:B------:R-:W2:Y:S01]  /*152f0*/  LDL.LU R106, [R1+0x14e4] ;  /* 0x0014e400016a7983 */ /* 0x000ea20000300800 */
[----:B------:R-:W-:Y:S01]  /*15300*/  UMOV UR7, 0x40000040 ;  /* 0x4000004000077882 */ /* 0x000fe20000000000 */
[----:B---3--:R-:W-:-:S08]  /*15310*/  WARPGROUP.ARRIVE ;  /* 0x00000000000079c5 */ /* 0x008fd00000000000 */
        /* <DEDUP_REMOVED lines=59> */
[----:B--2---:R1:W-:Y:S04]  /*156d0*/  STL.64 [R1+0x12f0], R106 ;  /* 0x0012f06a01007387 */ /* 0x0043e80000100a00 */
        /* <DEDUP_REMOVED lines=18> */
[----:B------:R-:W3:Y:S01]  /*15800*/  LDL.LU R0, [R1+0x14e0] ;  /* 0x0014e00001007983 */ /* 0x000ee20000300800 */
[----:B------:R-:W-:-:S03]  /*15810*/  IMAD.MOV.U32 R134, RZ, RZ, R103 ;  /* 0x000000ffff867224 */ /* 0x000fc600078e0067 */
[----:B------:R-:W4:Y:S01]  /*15820*/  LDL.LU R46, [R1+0x14dc] ;  /* 0x0014dc00012e7983 */ /* 0x000f220000300800 */
[----:B------:R-:W-:-:S03]  /*15830*/  MOV R135, R102 ;  /* 0x0000006600877202 */ /* 0x000fc60000000f00 */
[----:B------:R-:W4:Y:S01]  /*15840*/  LDL.LU R44, [R1+0x14d8] ;  /* 0x0014d800012c7983 */ /* 0x000f220000300800 */
[----:B------:R-:W-:-:S03]  /*15850*/  IMAD.MOV.U32 R136, RZ, RZ, R99 ;  /* 0x000000ffff887224 */ /* 0x000fc600078e0063 */
[----:B------:R-:W2:Y:S01]  /*15860*/  LDL.LU R50, [R1+0x14d4] ;  /* 0x0014d40001327983 */ /* 0x000ea20000300800 */
[----:B------:R-:W-:-:S03]  /*15870*/  MOV R137, R98 ;  /* 0x0000006200897202 */ /* 0x000fc60000000f00 */
[----:B------:R-:W2:Y:S04]  /*15880*/  LDL.LU R48, [R1+0x14d0] ;  /* 0x0014d00001307983 */ /* 0x000ea80000300800 */
[----:B------:R-:W3:Y:S04]  /*15890*/  LDL.LU R103, [R1+0x14cc] ;  /* 0x0014cc0001677983 */ /* 0x000ee80000300800 */
[----:B------:R-:W4:Y:S04]  /*158a0*/  LDL.LU R102, [R1+0x14c8] ;  /* 0x0014c80001667983 */ /* 0x000f280000300800 */
[----:B------:R-:W2:Y:S04]  /*158b0*/  LDL.LU R99, [R1+0x14c4] ;  /* 0x0014c40001637983 */ /* 0x000ea80000300800 */
[----:B------:R-:W3:Y:S01]  /*158c0*/  LDL.LU R98, [R1+0x14c0] ;  /* 0x0014c00001627983 */ /* 0x000ee20000300800 */
[----:B------:R-:W-:-:S02]  /*158d0*/  IMAD.MOV.U32 R138, RZ, RZ, R3 ;  /* 0x000000ffff8a7224 */ /* 0x000fc400078e0003 */
        /* <DEDUP_REMOVED lines=100> */
[----:B--2---:R-:W-:-:S13]  /*15f20*/  FSETP.GEU.AND P1, PT, R99, -126, PT ;  /* 0xc2fc00006300780b */ /* 0x004fda0003f2e000 */
        /* <DEDUP_REMOVED lines=140> */
[----:B------:R-:W-:Y:S01]  /*167f0*/  IADD3 R3, R248, 0x6480, RZ ;  /* 0x00006480f8037810 */ /* 0x000fe20007ffe0ff */
[----:B------:R-:W-:-:S02]  /*16800*/  UMOV UR7, 0x40000040 ;  /* 0x4000004000077882 */ /* 0x000fc40000000000 */
[----:B------:R-:W3:Y:S01]  /*16810*/  LDL.LU.64 R110, [R1+0x12f8] ;  /* 0x0012f800016e7983 */ /* 0x000ee20000300a00 */
[----:B------:R-:W-:-:S03]  /*16820*/  R2UR UR6, R3 ;  /* 0x00000000030672ca */ /* 0x000fc600000e0000 */
[----:B------:R-:W4:Y:S01]  /*16830*/  LDL.LU.64 R106, [R1+0x12f0] ;  /* 0x0012f000016a7983 */ /* 0x000f220000300a00 */
[----:B--2---:R-:W-:-:S09]  /*16840*/  WARPGROUP.ARRIVE ;  /* 0x00000000000079c5 */ /* 0x004fd20000000000 */
        /* <DEDUP_REMOVED lines=138> */
[----:B---3--:R-:W-:-:S13]  /*170f0*/  FSETP.GEU.AND P1, PT, R110, -126, PT ;  /* 0xc2fc00006e00780b */ /* 0x008fda0003f2e000 */
[----:B------:R-:W-:-:S04]  /*17100*/  @!P1 FMUL R110, R110, 0.5 ;  /* 0x3f0000006e6e9820 */ /* 0x000fc80000400000 */
[----:B------:R-:W1:Y:S02]  /*17110*/  MUFU.EX2 R22, R110 ;  /* 0x0000006e00167308 */ /* 0x000e640000000800 */
[----:B-1----:R-:W-:Y:S01]  /*17120*/  @!P1 FMUL R22, R22, R22 ;  /* 0x0000001616169220 */ /* 0x002fe20000400000 */
[----:B------:R-:W-:-:S13]  /*17130*/  FSETP.GEU.AND P1, PT, R111, -126, PT ;  /* 0xc2fc00006f00780b */ /* 0x000fda0003f2e000 */
[----:B------:R-:W-:-:S04]  /*17140*/  @!P1 FMUL R111, R111, 0.5 ;  /* 0x3f0000006f6f9820 */ /* 0x000fc80000400000 */
[----:B------:R-:W1:Y:S01]  /*17150*/  MUFU.EX2 R21, R111 ;  /* 0x0000006f00157308 */ /* 0x000e620000000800 */
[----:B------:R-:W-:Y:S01]  /*17160*/  FADD R48, R0, R45 ;  /* 0x0000002d00307221 */ /* 0x000fe20000000000 */
[----:B------:R-:W-:Y:S01]  /*17170*/  VIADD R0, R248, 0x4500 ;  /* 0x00004500f8007836 */ /* 0x000fe20000000000 */
[----:B------:R-:W-:-:S04]  /*17180*/  F2FP.BF16.F32.PACK_AB R45, R23, R45 ;  /* 0x0000002d172d723e */ /* 0x000fc800000010ff */
[----:B------:R-:W-:Y:S01]  /*17190*/  R2UR UR6, R0 ;  /* 0x00000000000672ca */ /* 0x000fe200000e0000 */
[----:B-1----:R-:W-:-:S05]  /*171a0*/  @!P1 FMUL R21, R21, R21 ;  /* 0x0000001515159220 */ /* 0x002fca0000400000 */
[----:B------:R-:W-:Y:S01]  /*171b0*/  F2FP.BF16.F32.PACK_AB R47, R21, R22 ;  /* 0x00000016152f723e */ /* 0x000fe200000010ff */
[----:B------:R-:W-:-:S03]  /*171c0*/  UMOV UR7, 0x40000040 ;  /* 0x4000004000077882 */ /* 0x000fc60000000000 */
[----:B--2---:R-:W-:-:S06]  /*171d0*/  WARPGROUP.ARRIVE ;  /* 0x00000000000079c5 */ /* 0x004fcc0000000000 */
[----:B------:R-:W-:Y:S01]  /*171e0*/  HGMMA.64x256x16.F32.BF16 R120, R44, gdesc[UR4].tnspB, R120, gsb0 ;  /* 0x43e000042c787df0 */ /* 0x000fe20008001878 */
[----:B------:R-:W-:Y:S04]  /*171f0*/  STL [R1+0xdb0], R48 ;  /* 0x000db03001007387 */ /* 0x000fe80000100800 */
[----:B------:R-:W-:Y:S04]  /*17200*/  STL [R1+0x7c8], R23 ;  /* 0x0007c81701007387 */ /* 0x000fe80000100800 */
[----:B------:R-:W-:Y:S04]  /*17210*/  STL [R1+0x7d0], R22 ;  /* 0x0007d01601007387 */ /* 0x000fe80000100800 */
[----:B------:R1:W-:Y:S01]  /*17220*/  STL [R1+0x7cc], R21 ;  /* 0x0007cc1501007387 */ /* 0x0003e20000100800 */
[----:B------:R-:W-:-:S03]  /*17230*/  WARPGROUP.DEPBAR.LE gsb0, 0x0 ;  /* 0x00008000000079c5 */ /* 0x000fc60000010000 */
        /* <DEDUP_REMOVED lines=183> */
[----:B------:R-:W3:Y:S04]  /*17db0*/  LDL.LU.64 R128, [R1+0x1110] ;  /* 0x0011100001807983 */ /* 0x000ee80000300a00 */
        /* <DEDUP_REMOVED lines=100> */
[----:B------:R-:W-:Y:S01]  /*18400*/  IMAD.MOV.U32 R229, RZ, RZ, R20 ;  /* 0x000000ffffe57224 */ /* 0x000fe200078e0014 */
[----:B------:R-:W-:Y:S01]  /*18410*/  MOV R230, R19 ;  /* 0x0000001300e67202 */ /* 0x000fe20000000f00 */
[----:B------:R-:W-:Y:S01]  /*18420*/  IMAD.MOV.U32 R231, RZ, RZ, R18 ;  /* 0x000000ffffe77224 */ /* 0x000fe200078e0012 */
[----:B------:R-:W-:Y:S01]  /*18430*/  MOV R232, R17 ;  /* 0x0000001100e87202 */ /* 0x000fe20000000f00 */
        /* <DEDUP_REMOVED lines=339> */
[----:B------:R-:W2:Y:S04]  /*19970*/  LDL.LU.64 R126, [R1+0xea0] ;  /* 0x000ea000017e7983 */ /* 0x000ea80000300a00 */
[----:B------:R-:W3:Y:S02]  /*19980*/  LDL.LU.64 R122, [R1+0xe98] ;  /* 0x000e9800017a7983 */ /* 0x000ee40000300a00 */
[----:B---3--:R-:W-:-:S13]  /*19990*/  FSETP.GEU.AND P1, PT, R123, -126, PT ;  /* 0xc2fc00007b00780b */ /* 0x008fda0003f2e000 */
[----:B------:R-:W-:-:S04]  /*199a0*/  @!P1 FMUL R123, R123, 0.5 ;  /* 0x3f0000007b7b9820 */ /* 0x000fc80000400000 */
[----:B------:R-:W1:Y:S02]  /*199b0*/  MUFU.EX2 R16, R123 ;  /* 0x0000007b00107308 */ /* 0x000e640000000800 */
[----:B-1----:R-:W-:Y:S01]  /*199c0*/  @!P1 FMUL R16, R16, R16 ;  /* 0x0000001010109220 */ /* 0x002fe20000400000 */
[----:B--2---:R-:W-:-:S13]  /*199d0*/  FSETP.GEU.AND P1, PT, R126, -126, PT ;  /* 0xc2fc00007e00780b */ /* 0x004fda0003f2e000 */
[----:B------:R-:W-:-:S04]  /*199e0*/  @!P1 FMUL R126, R126, 0.5 ;  /* 0x3f0000007e7e9820 */ /* 0x000fc80000400000 */
[----:B------:R-:W1:Y:S01]  /*199f0*/  MUFU.EX2 R13, R126 ;  /* 0x0000007e000d7308 */ /* 0x000e620000000800 */
[----:B------:R-:W-:Y:S04]  /*19a00*/  STL.64 [R1+0xe90], R150 ;  /* 0x000e909601007387 */ /* 0x000fe80000100a00 */
[----:B------:R-:W-:Y:S04]  /*19a10*/  STL.64 [R1+0xe88], R146 ;  /* 0x000e889201007387 */ /* 0x000fe80000100a00 */
[----:B----4-:R-:W-:Y:S04]  /*19a20*/  STL.64 [R1+0xe80], R142 ;  /* 0x000e808e01007387 */ /* 0x010fe80000100a00 */
[----:B------:R-:W-:Y:S01]  /*19a30*/  STL.64 [R1+0xe78], R138 ;  /* 0x000e788a01007387 */ /* 0x000fe20000100a00 */
[----:B-1----:R-:W-:Y:S01]  /*19a40*/  @!P1 FMUL R13, R13, R13 ;  /* 0x0000000d0d0d9220 */ /* 0x002fe20000400000 */
[----:B------:R-:W-:-:S02]  /*19a50*/  FSETP.GEU.AND P1, PT, R127, -126, PT ;  /* 0xc2fc00007f00780b */ /* 0x000fc40003f2e000 */
[----:B------:R-:W-:Y:S04]  /*19a60*/  STL [R1+0xe74], R135 ;  /* 0x000e748701007387 */ /* 0x000fe80000100800 */
[----:B------:R1:W-:Y:S04]  /*19a70*/  STL [R1+0xe70], R130 ;  /* 0x000e708201007387 */ /* 0x0003e80000100800 */
        /* <DEDUP_REMOVED lines=8> */
[----:B------:R-:W-:-:S03]  /*19b00*/  @!P1 FMUL R127, R127, 0.5 ;  /* 0x3f0000007f7f9820 */ /* 0x000fc60000400000 */
[----:B------:R-:W2:Y:S04]  /*19b10*/  LDL.LU.64 R108, [R1+0x240] ;  /* 0x00024000016c7983 */ /* 0x000ea80000300a00 */
[----:B------:R-:W2:Y:S04]  /*19b20*/  LDL.LU.64 R110, [R1+0x248] ;  /* 0x00024800016e7983 */ /* 0x000ea80000300a00 */
[----:B------:R-:W2:Y:S01]  /*19b30*/  LDL.LU.64 R112, [R1+0x250] ;  /* 0x0002500001707983 */ /* 0x000ea20000300a00 */
[----:B------:R-:W-:-:S03]  /*19b40*/  F2FP.BF16.F32.PACK_AB R37, R16, R122 ;  /* 0x0000007a1025723e */ /* 0x000fc600000010ff */
[----:B------:R-:W2:Y:S04]  /*19b50*/  LDL.LU.64 R114, [R1+0x258] ;  /* 0x0002580001727983 */ /* 0x000ea80000300a00 */
[----:B------:R-:W2:Y:S01]  /*19b60*/  LDL.LU.64 R116, [R1+0x260] ;  /* 0x0002600001747983 */ /* 0x000ea20000300a00 */
[----:B------:R3:W4:Y:S03]  /*19b70*/  MUFU.EX2 R12, R127 ;  /* 0x0000007f000c7308 */ /* 0x0007260000000800 */
[----:B------:R-:W2:Y:S04]  /*19b80*/  LDL.LU.64 R118, [R1+0x268] ;  /* 0x0002680001767983 */ /* 0x000ea80000300a00 */
[----:B------:R-:W2:Y:S04]  /*19b90*/  LDL.LU.64 R120, [R1+0x270] ;  /* 0x0002700001787983 */ /* 0x000ea80000300a00 */
[----:B------:R-:W2:Y:S04]  /*19ba0*/  LDL.LU.64 R122, [R1+0x278] ;  /* 0x00027800017a7983 */ /* 0x000ea80000300a00 */
[----:B------:R-:W2:Y:S04]  /*19bb0*/  LDL.LU.64 R124, [R1+0x280] ;  /* 0x00028000017c7983 */ /* 0x000ea80000300a00 */
[----:B---3--:R-:W2:Y:S04]  /*19bc0*/  LDL.LU.64 R126, [R1+0x288] ;  /* 0x00028800017e7983 */ /* 0x008ea80000300a00 */
[----:B------:R-:W2:Y:S04]  /*19bd0*/  LDL.LU.64 R128, [R1+0x290] ;  /* 0x0002900001807983 */ /* 0x000ea80000300a00 */
        /* <DEDUP_REMOVED lines=46> */
[----:B----4-:R-:W-:-:S03]  /*19ec0*/  @!P1 FMUL R12, R12, R12 ;  /* 0x0000000c0c0c9220 */ /* 0x010fc60000400000 */
[----:B------:R-:W-:Y:S02]  /*19ed0*/  R2UR UR6, R0 ;  /* 0x00000000000672ca */ /* 0x000fe400000e0000 */
[----:B------:R-:W-:Y:S01]  /*19ee0*/  F2FP.BF16.F32.PACK_AB R39, R12, R13 ;  /* 0x0000000d0c27723e */ /* 0x000fe200000010ff */
[----:B------:R-:W-:Y:S01]  /*19ef0*/  UMOV UR7, 0x40000040 ;  /* 0x4000004000077882 */ /* 0x000fe20000000000 */
[----:B------:R1:W-:Y:S04]  /*19f00*/  STL [R1+0x7e4], R16 ;  /* 0x0007e41001007387 */ /* 0x0003e80000100800 */
        /* <DEDUP_REMOVED lines=8> */
[----:B------:R-:W-:-:S03]  /*19f90*/  IMAD.MOV.U32 R246, RZ, RZ, R150 ;  /* 0x000000fffff67224 */ /* 0x000fc600078e0096 */
[----:B------:R-:W-:Y:S01]  /*19fa0*/  STL.64 [R1+0x218], R98 ;  /* 0x0002186201007387 */ /* 0x000fe20000100a00 */
[----:B------:R-:W-:-:S03]  /*19fb0*/  MOV R245, R151 ;  /* 0x0000009700f57202 */ /* 0x000fc60000000f00 */
[----:B------:R-:W-:Y:S01]  /*19fc0*/  STL.64 [R1+0x220], R100 ;  /* 0x0002206401007387 */ /* 0x000fe20000100a00 */
[----:B------:R-:W-:Y:S01]  /*19fd0*/  IMAD.MOV.U32 R251, RZ, RZ, R146 ;  /* 0x000000fffffb7224 */ /* 0x000fe200078e0092 */
[----:B------:R-:W-:Y:S02]  /*19fe0*/  MOV R250, R147 ;  /* 0x0000009300fa7202 */ /* 0x000fe40000000f00 */
[----:B------:R-:W-:Y:S01]  /*19ff0*/  STL.64 [R1+0x228], R102 ;  /* 0x0002286601007387 */ /* 0x000fe20000100a00 */
[----:B------:R-:W-:Y:S01]  /*1a000*/  IMAD.MOV.U32 R34, RZ, RZ, R142 ;  /* 0x000000ffff227224 */ /* 0x000fe200078e008e */
[----:B------:R-:W-:Y:S02]  /*1a010*/  MOV R32, R143 ;  /* 0x0000008f00207202 */ /* 0x000fe40000000f00 */
[----:B------:R-:W-:Y:S01]  /*1a020*/  STL.64 [R1+0x230], R104 ;  /* 0x0002306801007387 */ /* 0x000fe20000100a00 */
[----:B------:R-:W-:Y:S01]  /*1a030*/  IMAD.MOV.U32 R87, RZ, RZ, R138 ;  /* 0x000000ffff577224 */ /* 0x000fe200078e008a */
[----:B------:R-:W-:-:S02]  /*1a040*/  MOV R86, R139 ;  /* 0x0000008b00567202 */ /* 0x000fc40000000f00 */
[----:B------:R-:W2:Y:S01]  /*1a050*/  LDL.LU.64 R150, [R1+0xe90] ;  /* 0x000e900001967983 */ /* 0x000ea20000300a00 */
[----:B------:R-:W-:-:S03]  /*1a060*/  MOV R82, R135 ;  /* 0x0000008700527202 */ /* 0x000fc60000000f00 */
[----:B------:R-:W4:Y:S01]  /*1a070*/  LDL.LU.64 R146, [R1+0xe88] ;  /* 0x000e880001927983 */ /* 0x000f220000300a00 */
[----:B------:R-:W-:-:S03]  /*1a080*/  IMAD.MOV.U32 R76, RZ, RZ, R130 ;  /* 0x000000ffff4c7224 */ /* 0x000fc600078e0082 */
[----:B------:R-:W4:Y:S04]  /*1a090*/  LDL.LU.64 R142, [R1+0xe80] ;  /* 0x000e8000018e7983 */ /* 0x000f280000300a00 */
[----:B------:R-:W4:Y:S04]  /*1a0a0*/  LDL.LU.64 R138, [R1+0xe78] ;  /* 0x000e7800018a7983 */ /* 0x000f280000300a00 */
[----:B------:R-:W4:Y:S04]  /*1a0b0*/  LDL.LU R135, [R1+0xe74] ;  /* 0x000e740001877983 */ /* 0x000f280000300800 */
[----:B------:R-:W4:Y:S01]  /*1a0c0*/  LDL.LU R130, [R1+0xe70] ;  /* 0x000e700001827983 */ /* 0x000f220000300800 */
[----:B------:R-:W-:Y:S01]  /*1a0d0*/  IMAD.MOV.U32 R249, RZ, RZ, R148 ;  /* 0x000000fffff97224 */ /* 0x000fe200078e0094 */
[----:B------:R-:W-:Y:S01]  /*1a0e0*/  MOV R247, R149 ;  /* 0x0000009500f77202 */ /* 0x000fe20000000f00 */
[----:B------:R-:W-:Y:S01]  /*1a0f0*/  IMAD.MOV.U32 R244, RZ, RZ, R152 ;  /* 0x000000fffff47224 */ /* 0x000fe200078e0098 */
[----:B------:R-:W-:Y:S01]  /*1a100*/  MOV R243, R153 ;  /* 0x0000009900f37202 */ /* 0x000fe20000000f00 */
[----:B------:R-:W-:Y:S01]  /*1a110*/  IMAD.MOV.U32 R242, RZ, RZ, R154 ;  /* 0x000000fffff27224 */ /* 0x000fe200078e009a */
[----:B------:R-:W-:Y:S01]  /*1a120*/  MOV R241, R155 ;  /* 0x0000009b00f17202 */ /* 0x000fe20000000f00 */
        /* <DEDUP_REMOVED lines=11> */
[----:B------:R-:W-:-:S02]  /*1a1e0*/  IMAD.MOV.U32 R232, RZ, RZ, R164 ;  /* 0x000000ffffe87224 */ /* 0x000fc400078e00a4 */
[----:B------:R-:W-:Y:S01]  /*1a1f0*/  STL.64 [R1+0xe50], R244 ;  /* 0x000e50f401007387 */ /* 0x000fe20000100a00 */
[----:B------:R-:W-:Y:S01]  /*1a200*/  MOV R231, R165 ;  /* 0x000000a500e77202 */ /* 0x000fe20000000f00 */
[----:B------:R-:W-:Y:S02]  /*1a210*/  IMAD.MOV.U32 R230, RZ, RZ, R166 ;  /* 0x000000ffffe67224 */ /* 0x000fe400078e00a6 */
[----:B------:R-:W-:Y:S01]  /*1a220*/  STL.64 [R1+0xe48], R242 ;  /* 0x000e48f201007387 */ /* 0x000fe20000100a00 */
[----:B------:R-:W-:Y:S01]  /*1a230*/  MOV R229, R167 ;  /* 0x000000a700e57202 */ /* 0x000fe20000000f00 */
[----:B------:R-:W-:Y:S02]  /*1a240*/  IMAD.MOV.U32 R228, RZ, RZ, R168 ;  /* 0x000000ffffe47224 */ /* 0x000fe400078e00a8 */
        /* <DEDUP_REMOVED lines=12> */
[----:B------:R-:W-:Y:S04]  /*1a310*/  STL.64 [R1+0xe20], R232 ;  /* 0x000e20e801007387 */ /* 0x000fe80000100a00 */
[----:B------:R-:W-:Y:S04]  /*1a320*/  STL.64 [R1+0xe18], R230 ;  /* 0x000e18e601007387 */ /* 0x000fe80000100a00 */
[----:B------:R-:W-:Y:S04]  /*1a330*/  STL.64 [R1+0xe10], R228 ;  /* 0x000e10e401007387 */ /* 0x000fe80000100a00 */
[----:B------:R-:W-:Y:S04]  /*1a340*/  STL.64 [R1+0xe08], R226 ;  /* 0x000e08e201007387 */ /* 0x000fe80000100a00 */
[----:B------:R-:W-:Y:S04]  /*1a350*/  STL.64 [R1+0xe00], R224 ;  /* 0x000e00e001007387 */ /* 0x000fe80000100a00 */
        /* <DEDUP_REMOVED lines=54> */
[----:B---3--:R-:W-:Y:S01]  /*1a6c0*/  IMAD.MOV.U32 R12, RZ, RZ, R214 ;  /* 0x000000ffff0c7224 */ /* 0x008fe200078e00d6 */
[----:B------:R-:W-:Y:S01]  /*1a6d0*/  MOV R13, R213 ;  /* 0x000000d5000d7202 */ /* 0x000fe20000000f00 */
[----:B------:R-:W-:Y:S01]  /*1a6e0*/  IMAD.MOV.U32 R6, RZ, RZ, R216 ;  /* 0x000000ffff067224 */ /* 0x000fe200078e00d8 */
[----:B------:R-:W-:Y:S01]  /*1a6f0*/  MOV R7, R215 ;  /* 0x000000d700077202 */ /* 0x000fe20000000f00 */
[----:B------:R-:W-:Y:S01]  /*1a700*/  IMAD.MOV.U32 R4, RZ, RZ, R218 ;  /* 0x000000ffff047224 */ /* 0x000fe200078e00da */
[----:B------:R-:W-:-:S02]  /*1a710*/  MOV R5, R217 ;  /* 0x000000d900057202 */ /* 0x000fc40000000f00 */
[----:B------:R-:W-:Y:S01]  /*1a720*/  MOV R3, R219 ;  /* 0x000000db00037202 */ /* 0x000fe20000000f00 */
[----:B------:R-:W-:Y:S01]  /*1a730*/  VIADD R0, R248, 0x6600 ;  /* 0x00006600f8007836 */ /* 0x000fe20000000000 */
[----:B--2---:R-:W-:Y:S04]  /*1a740*/  STL.64 [R1+0xde8], R150 ;  /* 0x000de89601007387 */ /* 0x004fe80000100a00 */
[----:B----4-:R-:W-:Y:S04]  /*1a750*/  STL.64 [R1+0xde0], R146 ;  /* 0x000de09201007387 */ /* 0x010fe80000100a00 */
[----:B------:R-:W-:Y:S04]  /*1a760*/  STL.64 [R1+0xdd8], R142 ;  /* 0x000dd88e01007387 */ /* 0x000fe80000100a00 */
[----:B------:R-:W-:Y:S04]  /*1a770*/  STL.64 [R1+0xdd0], R138 ;  /* 0x000dd08a01007387 */ /* 0x000fe80000100a00 */
[----:B------:R-:W-:Y:S04]  /*1a780*/  STL [R1+0xdc8], R135 ;  /* 0x000dc88701007387 */ /* 0x000fe80000100800 */
[----:B------:R1:W-:Y:S04]  /*1a790*/  STL [R1+0xdc4], R130 ;  /* 0x000dc48201007387 */ /* 0x0003e80000100800 */
[----:B------:R-:W2:Y:S04]  /*1a7a0*/  LDL.LU.64 R124, [R1] ;  /* 0x00000000017c7983 */ /* 0x000ea80000300a00 */
[----:B------:R-:W2:Y:S04]  /*1a7b0*/  LDL.LU.64 R126, [R1+0x8] ;  /* 0x00000800017e7983 */ /* 0x000ea80000300a00 */
        /* <DEDUP_REMOVED lines=80> */
[----:B--2---:R-:W-:-:S06]  /*1acc0*/  WARPGROUP.ARRIVE ;  /* 0x00000000000079c5 */ /* 0x004fcc0000000000 */
[----:B------:R-:W-:Y:S01]  /*1acd0*/  HGMMA.64x256x16.F32.BF16 R124, R36, gdesc[UR4].tnspB, R124, gsb0 ;  /* 0x43e00004247c7df0 */ /* 0x000fe2000800187c */
[----:B------:R-:W-:Y:S01]  /*1ace0*/  IMAD.MOV.U32 R69, RZ, RZ, R122 ;  /* 0x000000ffff457224 */ /* 0x000fe200078e007a */
[----:B------:R-:W-:Y:S01]  /*1acf0*/  MOV R66, R121 ;  /* 0x0000007900427202 */ /* 0x000fe20000000f00 */
[----:B------:R-:W-:Y:S02]  /*1ad00*/  WARPGROUP.DEPBAR.LE gsb0, 0x0 ;  /* 0x00008000000079c5 */ /* 0x000fe40000010000 */
[----:B------:R-:W-:Y:S04]  /*1ad10*/  STL [R1+0x84], R157 ;  /* 0x0000849d01007387 */ /* 0x000fe80000100800 */
[----:B------:R-:W-:Y:S04]  /*1ad20*/  STL.64 [R1+0x88], R158 ;  /* 0x0000889e01007387 */ /* 0x000fe80000100a00 */
[----:B------:R-:W-:Y:S04]  /*1ad30*/  STL.64 [R1+0x90], R160 ;  /* 0x000090a001007387 */ /* 0x000fe80000100a00 */
        /* <DEDUP_REMOVED lines=68> */
[----:B------:R-:W3:Y:S01]  /*1b180*/  LDL.LU.64 R150, [R1+0xde8] ;  /* 0x000de80001967983 */ /* 0x000ee20000300a00 */
[----:B------:R-:W-:-:S03]  /*1b190*/  MOV R103, R135 ;  /* 0x0000008700677202 */ /* 0x000fc60000000f00 */
[----:B------:R-:W4:Y:S01]  /*1b1a0*/  LDL.LU.64 R146, [R1+0xde0] ;  /* 0x000de00001927983 */ /* 0x000f220000300a00 */
[----:B------:R-:W-:-:S03]  /*1b1b0*/  IMAD.MOV.U32 R98, RZ, RZ, R130 ;  /* 0x000000ffff627224 */ /* 0x000fc600078e0082 */
[----:B------:R-:W2:Y:S01]  /*1b1c0*/  LDL.LU.64 R142, [R1+0xdd8] ;  /* 0x000dd800018e7983 */ /* 0x000ea20000300a00 */
[----:B------:R-:W-:-:S03]  /*1b1d0*/  MOV R93, R125 ;  /* 0x0000007d005d7202 */ /* 0x000fc60000000f00 */
[----:B------:R-:W2:Y:S01]  /*1b1e0*/  LDL.LU.64 R138, [R1+0xdd0] ;  /* 0x000dd000018a7983 */ /* 0x000ea20000300a00 */
[----:B------:R-:W-:-:S03]  /*1b1f0*/  IMAD.MOV.U32 R94, RZ, RZ, R126 ;  /* 0x000000ffff5e7224 */ /* 0x000fc600078e007e */
[----:B------:R-:W3:Y:S01]  /*1b200*/  LDL.LU R135, [R1+0xdc8] ;  /* 0x000dc80001877983 */ /* 0x000ee20000300800 */
[----:B------:R-:W-:-:S03]  /*1b210*/  MOV R95, R127 ;  /* 0x0000007f005f7202 */ /* 0x000fc60000000f00 */
[----:B------:R-:W4:Y:S01]  /*1b220*/  LDL.LU R130, [R1+0xdc4] ;  /* 0x000dc40001827983 */ /* 0x000f220000300800 */
[----:B------:R-:W-:-:S03]  /*1b230*/  IMAD.MOV.U32 R96, RZ, RZ, R128 ;  /* 0x000000ffff607224 */ /* 0x000fc600078e0080 */
        /* <DEDUP_REMOVED lines=23> */
[----:B------:R-:W2:Y:S04]  /*1b3b0*/  LDL.LU R145, [R1+0xd4] ;  /* 0x0000d40001917983 */ /* 0x000ea80000300800 */
[----:B------:R-:W2:Y:S01]  /*1b3c0*/  LDL.LU R219, [R1+0xdc] ;  /* 0x0000dc0001db7983 */ /* 0x000ea20000300800 */
[----:B------:R-:W-:-:S03]  /*1b3d0*/  IMAD.MOV.U32 R120, RZ, RZ, R152 ;  /* 0x000000ffff787224 */ /* 0x000fc600078e0098 */
        /* <DEDUP_REMOVED lines=16> */
[----:B------:R-:W2:Y:S04]  /*1b4e0*/  LDL.LU R159, [R1+0x10c] ;  /* 0x00010c00019f7983 */ /* 0x000ea80000300800 */
[----:B------:R-:W2:Y:S04]  /*1b4f0*/  LDL.LU R160, [R1+0x110] ;  /* 0x0001100001a07983 */ /* 0x000ea80000300800 */
[----:B------:R-:W2:Y:S01]  /*1b500*/  LDL.LU R161, [R1+0x114] ;  /* 0x0001140001a17983 */ /* 0x000ea20000300800 */
[----:B------:R-:W-:-:S03]  /*1b510*/  MOV R8, R166 ;  /* 0x000000a600087202 */ /* 0x000fc60000000f00 */
        /* <DEDUP_REMOVED lines=52> */
[----:B------:R-:W2:Y:S04]  /*1b860*/  LDL.LU R213, [R1+0x1e4] ;  /* 0x0001e40001d57983 */ /* 0x000ea80000300800 */
[----:B------:R-:W2:Y:S01]  /*1b870*/  LDL.LU R214, [R1+0x1e8] ;  /* 0x0001e80001d67983 */ /* 0x000ea20000300800 */
[----:B------:R-:W-:-:S03]  /*1b880*/  MOV R99, R131 ;  /* 0x0000008300637202 */ /* 0x000fc60000000f00 */
[----:B------:R-:W2:Y:S04]  /*1b890*/  LDL.LU R39, [R1+0x1ec] ;  /* 0x0001ec0001277983 */ /* 0x000ea80000300800 */
[----:B------:R-:W2:Y:S04]  /*1b8a0*/  LDL.LU R38, [R1+0x1f0] ;  /* 0x0001f00001267983 */ /* 0x000ea80000300800 */
[----:B------:R-:W3:Y:S04]  /*1b8b0*/  LDL.LU R134, [R1+0xdc0] ;  /* 0x000dc00001867983 */ /* 0x000ee80000300800 */
[----:B------:R-:W2:Y:S04]  /*1b8c0*/  LDL.LU R37, [R1+0x1f4] ;  /* 0x0001f40001257983 */ /* 0x000ea80000300800 */
[----:B------:R-:W3:Y:S01]  /*1b8d0*/  LDL.LU R131, [R1+0xdbc] ;  /* 0x000dbc0001837983 */ /* 0x000ee20000300800 */
[----:B------:R-:W-:Y:S01]  /*1b8e0*/  IMAD.MOV.U32 R122, RZ, RZ, R154 ;  /* 0x000000ffff7a7224 */ /* 0x000fe200078e009a */
[----:B------:R-:W-:-:S02]  /*1b8f0*/  MOV R121, R153 ;  /* 0x0000009900797202 */ /* 0x000fc40000000f00 */
[----:B------:R-:W2:Y:S04]  /*1b900*/  LDL.LU R36, [R1+0x1f8] ;  /* 0x0001f80001247983 */ /* 0x000ea80000300800 */
[----:B------:R-:W2:Y:S04]  /*1b910*/  LDL.LU R154, [R1+0xdb8] ;  /* 0x000db800019a7983 */ /* 0x000ea80000300800 */
[----:B------:R-:W2:Y:S04]  /*1b920*/  LDL.LU R0, [R1+0x1fc] ;  /* 0x0001fc0001007983 */ /* 0x000ea80000300800 */
[----:B------:R-:W2:Y:S01]  /*1b930*/  LDL.LU R153, [R1+0xdb4] ;  /* 0x000db40001997983 */ /* 0x000ea20000300800 */
[----:B----4-:R-:W-:-:S13]  /*1b940*/  FSETP.GEU.AND P1, PT, R130, -126, PT ;  /* 0xc2fc00008200780b */ /* 0x010fda0003f2e000 */
[----:B------:R-:W-:-:S04]  /*1b950*/  @!P1 FMUL R130, R130, 0.5 ;  /* 0x3f00000082829820 */ /* 0x000fc80000400000 */
[----:B------:R-:W1:Y:S02]  /*1b960*/  MUFU.EX2 R11, R130 ;  /* 0x00000082000b7308 */ /* 0x000e640000000800 */
[----:B-1----:R-:W-:Y:S01]  /*1b970*/  @!P1 FMUL R11, R11, R11 ;  /* 0x0000000b0b0b9220 */ /* 0x002fe20000400000 */
[----:B------:R-:W-:Y:S02]  /*1b980*/  MOV R130, R10 ;  /* 0x0000000a00827202 */ /* 0x000fe40000000f00 */
[----:B---3--:R-:W-:-:S13]  /*1b990*/  FSETP.GEU.AND P1, PT, R131, -126, PT ;  /* 0xc2fc00008300780b */ /* 0x008fda0003f2e000 */
[----:B------:R-:W-:-:S04]  /*1b9a0*/  @!P1 FMUL R131, R131, 0.5 ;  /* 0x3f00000083839820 */ /* 0x000fc80000400000 */
[----:B------:R-:W1:Y:S02]  /*1b9b0*/  MUFU.EX2 R10, R131 ;  /* 0x00000083000a7308 */ /* 0x000e640000000800 */
[----:B-1----:R-:W-:Y:S01]  /*1b9c0*/  @!P1 FMUL R10, R10, R10 ;  /* 0x0000000a0a0a9220 */ /* 0x002fe20000400000 */
[----:B------:R-:W-:Y:S01]  /*1b9d0*/  FSETP.GEU.AND P1, PT, R134, -126, PT ;  /* 0xc2fc00008600780b */ /* 0x000fe20003f2e000 */
[----:B------:R-:W-:-:S12]  /*1b9e0*/  IMAD.MOV.U32 R131, RZ, RZ, R9 ;  /* 0x000000ffff837224 */ /* 0x000fd800078e0009 */
[----:B------:R-:W-:-:S04]  /*1b9f0*/  @!P1 FMUL R134, R134, 0.5 ;  /* 0x3f00000086869820 */ /* 0x000fc80000400000 */
[----:B------:R-:W1:Y:S01]  /*1ba00*/  MUFU.EX2 R9, R134 ;  /* 0x0000008600097308 */ /* 0x000e620000000800 */
[----:B--2---:R-:W-:Y:S01]  /*1ba10*/  STL [R1+0xb14], R154 ;  /* 0x000b149a01007387 */ /* 0x004fe20000100800 */
[----:B-1----:R-:W-:Y:S01]  /*1ba20*/  @!P1 FMUL R9, R9, R9 ;  /* 0x0000000909099220 */ /* 0x002fe20000400000 */
[----:B------:R-:W-:Y:S02]  /*1ba30*/  FSETP.GEU.AND P1, PT, R135, -126, PT ;  /* 0xc2fc00008700780b */ /* 0x000fe40003f2e000 */
[----:B------:R-:W-:Y:S01]  /*1ba40*/  STL [R1+0xb10], R153 ;  /* 0x000b109901007387 */ /* 0x000fe20000100800 */
[----:B------:R-:W-:-:S03]  /*1ba50*/  MOV R134, R8 ;  /* 0x0000000800867202 */ /* 0x000fc60000000f00 */
[----:B------:R-:W-:Y:S04]  /*1ba60*/  STL.64 [R1+0xb08], R150 ;  /* 0x000b089601007387 */ /* 0x000fe80000100a00 */
[----:B------:R-:W-:Y:S03]  /*1ba70*/  STL.64 [R1+0xb00], R146 ;  /* 0x000b009201007387 */ /* 0x000fe60000100a00 */
[----:B------:R-:W-:Y:S01]  /*1ba80*/  @!P1 FMUL R135, R135, 0.5 ;  /* 0x3f00000087879820 */ /* 0x000fe20000400000 */
[----:B------:R-:W-:Y:S03]  /*1ba90*/  STL.64 [R1+0xaf8], R142 ;  /* 0x000af88e01007387 */ /* 0x000fe60000100a00 */
[----:B------:R1:W2:Y:S01]  /*1baa0*/  MUFU.EX2 R8, R135 ;  /* 0x0000008700087308 */ /* 0x0002a20000000800 */
[----:B------:R3:W-:Y:S04]  /*1bab0*/  STL.64 [R1+0xaf0], R138 ;  /* 0x000af08a01007387 */ /* 0x0007e80000100a00 */
[----:B-1----:R-:W4:Y:S04]  /*1bac0*/  LDL.LU R135, [R1+0xac] ;  /* 0x0000ac0001877983 */ /* 0x002f280000300800 */
[----:B---3--:R-:W3:Y:S04]  /*1bad0*/  LDL.LU R138, [R1+0xb8] ;  /* 0x0000b800018a7983 */ /* 0x008ee80000300800 */
[----:B------:R-:W3:Y:S04]  /*1bae0*/  LDL.LU R139, [R1+0xbc] ;  /* 0x0000bc00018b7983 */ /* 0x000ee80000300800 */
[----:B------:R-:W2:Y:S04]  /*1baf0*/  LDL.LU R142, [R1+0xc8] ;  /* 0x0000c800018e7983 */ /* 0x000ea80000300800 */
[----:B------:R-:W2:Y:S04]  /*1bb00*/  LDL.LU R143, [R1+0xcc] ;  /* 0x0000cc00018f7983 */ /* 0x000ea80000300800 */
        /* <DEDUP_REMOVED lines=46> */
[----:B------:R1:W-:Y:S02]  /*1bdf0*/  STL.64 [R1+0xbf8], R148 ;  /* 0x000bf89401007387 */ /* 0x0003e40000100a00 */
[----:B-1----:R-:W-:-:S02]  /*1be00*/  IMAD.MOV.U32 R154, RZ, RZ, R73 ;  /* 0x000000ffff9a7224 */ /* 0x002fc400078e0049 */
        /* <DEDUP_REMOVED lines=23> */
[----:B----4-:R-:W-:Y:S04]  /*1bf80*/  STL.64 [R1+0xbf0], R146 ;  /* 0x000bf09201007387 */ /* 0x010fe80000100a00 */
[----:B------:R-:W-:Y:S04]  /*1bf90*/  STL.64 [R1+0xbe8], R144 ;  /* 0x000be89001007387 */ /* 0x000fe80000100a00 */
[----:B--2---:R-:W-:Y:S04]  /*1bfa0*/  STL.64 [R1+0xbe0], R142 ;  /* 0x000be08e01007387 */ /* 0x004fe80000100a00 */
[----:B------:R-:W-:Y:S04]  /*1bfb0*/  STL.64 [R1+0xbd8], R140 ;  /* 0x000bd88c01007387 */ /* 0x000fe80000100a00 */
        /* <DEDUP_REMOVED lines=29> */
[----:B------:R-:W3:Y:S01]  /*1c190*/  LDL.LU R48, [R1+0xdb0] ;  /* 0x000db00001307983 */ /* 0x000ee20000300800 */
[----:B------:R-:W-:-:S03]  /*1c1a0*/  MOV R139, R57 ;  /* 0x00000039008b7202 */ /* 0x000fc60000000f00 */
[----:B------:R-:W4:Y:S01]  /*1c1b0*/  LDL.LU R53, [R1+0xdac] ;  /* 0x000dac0001357983 */ /* 0x000f220000300800 */
[----:B------:R-:W-:-:S03]  /*1c1c0*/  IMAD.MOV.U32 R140, RZ, RZ, R56 ;  /* 0x000000ffff8c7224 */ /* 0x000fc600078e0038 */
[----:B------:R-:W4:Y:S01]  /*1c1d0*/  LDL.LU R52, [R1+0xda8] ;  /* 0x000da80001347983 */ /* 0x000f220000300800 */
[----:B------:R-:W-:-:S03]  /*1c1e0*/  MOV R141, R58 ;  /* 0x0000003a008d7202 */ /* 0x000fc60000000f00 */
[----:B------:R-:W3:Y:S01]  /*1c1f0*/  LDL.LU R55, [R1+0xda4] ;  /* 0x000da40001377983 */ /* 0x000ee20000300800 */
        /* <DEDUP_REMOVED lines=9> */
[----:B------:R-:W4:Y:S01]  /*1c290*/  LDL.LU R61, [R1+0xd90] ;  /* 0x000d9000013d7983 */ /* 0x000f220000300800 */
[----:B------:R-:W-:-:S03]  /*1c2a0*/  MOV R147, R64 ;  /* 0x0000004000937202 */ /* 0x000fc60000000f00 */
[----:B------:R-:W4:Y:S04]  /*1c2b0*/  LDL.LU R60, [R1+0xd8c] ;  /* 0x000d8c00013c7983 */ /* 0x000f280000300800 */
[----:B------:R-:W3:Y:S04]  /*1c2c0*/  LDL.LU R63, [R1+0xd88] ;  /* 0x000d8800013f7983 */ /* 0x000ee80000300800 */
[----:B------:R-:W3:Y:S04]  /*1c2d0*/  LDL.LU R62, [R1+0xd84] ;  /* 0x000d8400013e7983 */ /* 0x000ee80000300800 */
[----:B------:R-:W4:Y:S04]  /*1c2e0*/  LDL.LU R65, [R1+0xd80] ;  /* 0x000d800001417983 */ /* 0x000f280000300800 */
[----:B------:R-:W4:Y:S04]  /*1c2f0*/  LDL.LU R64, [R1+0xd7c] ;  /* 0x000d7c0001407983 */ /* 0x000f280000300800 */
[----:B------:R-:W3:Y:S04]  /*1c300*/  LDL.LU R2, [R1+0xd78] ;  /* 0x000d780001027983 */ /* 0x000ee80000300800 */
[----:B------:R-:W4:Y:S04]  /*1c310*/  LDL.LU R66, [R1+0xd74] ;  /* 0x000d740001427983 */ /* 0x000f280000300800 */
[----:B------:R-:W3:Y:S04]  /*1c320*/  LDL.LU R69, [R1+0xd70] ;  /* 0x000d700001457983 */ /* 0x000ee80000300800 */
[----:B------:R-:W3:Y:S04]  /*1c330*/  LDL.LU R68, [R1+0xd6c] ;  /* 0x000d6c0001447983 */ /* 0x000ee80000300800 */
[----:B------:R-:W4:Y:S04]  /*1c340*/  LDL.LU R71, [R1+0xd68] ;  /* 0x000d680001477983 */ /* 0x000f280000300800 */
[----:B------:R-:W4:Y:S04]  /*1c350*/  LDL.LU R70, [R1+0xd64] ;  /* 0x000d640001467983 */ /* 0x000f280000300800 */
[----:B------:R-:W3:Y:S04]  /*1c360*/  LDL.LU R73, [R1+0xd60] ;  /* 0x000d600001497983 */ /* 0x000ee80000300800 */
        /* <DEDUP_REMOVED lines=15> */
[----:B------:R-:W2:Y:S04]  /*1c460*/  LDL.LU R34, [R1+0xd20] ;  /* 0x000d200001227983 */ /* 0x000ea80000300800 */
[----:B------:R-:W2:Y:S01]  /*1c470*/  LDL.LU R32, [R1+0xd1c] ;  /* 0x000d1c0001207983 */ /* 0x000ea20000300800 */
[----:B------:R-:W-:-:S03]  /*1c480*/  IMAD.MOV.U32 R172, RZ, RZ, R90 ;  /* 0x000000ffffac7224 */ /* 0x000fc600078e005a */
[----:B------:R-:W4:Y:S01]  /*1c490*/  LDL.LU R90, [R1+0xd18] ;  /* 0x000d1800015a7983 */ /* 0x000f220000300800 */
[----:B------:R-:W-:Y:S02]  /*1c4a0*/  VIADD R0, R248, 0x4680 ;  /* 0x00004680f8007836 */ /* 0x000fe40000000000 */
[----:B------:R-:W-:Y:S01]  /*1c4b0*/  @!P1 FMUL R8, R8, R8 ;  /* 0x0000000808089220 */ /* 0x000fe20000400000 */
        /* <DEDUP_REMOVED lines=75> */
[----:B------:R-:W-:Y:S02]  /*1c970*/  MOV R247, R3 ;  /* 0x0000000300f77202 */ /* 0x000fe40000000f00 */
[----:B------:R-:W-:Y:S02]  /*1c980*/  F2FP.BF16.F32.PACK_AB R33, R10, R11 ;  /* 0x0000000b0a21723e */ /* 0x000fe400000010ff */
[----:B------:R-:W-:Y:S01]  /*1c990*/  F2FP.BF16.F32.PACK_AB R35, R8, R9 ;  /* 0x000000090823723e */ /* 0x000fe200000010ff */
[----:B------:R-:W-:Y:S01]  /*1c9a0*/  UMOV UR7, 0x40000040 ;  /* 0x4000004000077882 */ /* 0x000fe20000000000 */
        /* <DEDUP_REMOVED lines=14> */
[----:B--2---:R-:W-:-:S06]  /*1ca90*/  WARPGROUP.ARRIVE ;  /* 0x00000000000079c5 */ /* 0x004fcc0000000000 */
[----:B------:R-:W-:Y:S01]  /*1caa0*/  HGMMA.64x256x16.F32.BF16 R120, R32, gdesc[UR4].tnspB, R120, gsb0 ;  /* 0x43e0000420787df0 */ /* 0x000fe20008001878 */
[----:B----4-:R-:W-:Y:S04]  /*1cab0*/  STL [R1+0xae8], R90 ;  /* 0x000ae85a01007387 */ /* 0x010fe80000100800 */
[----:B------:R-:W-:Y:S04]  /*1cac0*/  STL.64 [R1+0xae0], R86 ;  /* 0x000ae05601007387 */ /* 0x000fe80000100a00 */
[----:B---3--:R-:W-:Y:S04]  /*1cad0*/  STL.64 [R1+0xad8], R84 ;  /* 0x000ad85401007387 */ /* 0x008fe80000100a00 */
        /* <DEDUP_REMOVED lines=220> */
[----:B-1----:R-:W2:Y:S04]  /*1d8a0*/  LDL.LU R154, [R1+0xb14] ;  /* 0x000b1400019a7983 */ /* 0x002ea80000300800 */
[----:B------:R-:W3:Y:S04]  /*1d8b0*/  LDL.LU R153, [R1+0xb10] ;  /* 0x000b100001997983 */ /* 0x000ee80000300800 */
[----:B------:R-:W4:Y:S04]  /*1d8c0*/  LDL.LU.64 R150, [R1+0xb08] ;  /* 0x000b080001967983 */ /* 0x000f280000300a00 */
[----:B------:R-:W4:Y:S04]  /*1d8d0*/  LDL.LU.64 R146, [R1+0xb00] ;  /* 0x000b000001927983 */ /* 0x000f280000300a00 */
[----:B------:R-:W4:Y:S04]  /*1d8e0*/  LDL.LU.64 R142, [R1+0xaf8] ;  /* 0x000af800018e7983 */ /* 0x000f280000300a00 */
[----:B------:R-:W2:Y:S04]  /*1d8f0*/  LDL.LU.64 R138, [R1+0xaf0] ;  /* 0x000af000018a7983 */ /* 0x000ea80000300a00 */
[----:B------:R-:W4:Y:S04]  /*1d900*/  LDL.LU R90, [R1+0xae8] ;  /* 0x000ae800015a7983 */ /* 0x000f280000300800 */
[----:B------:R-:W4:Y:S04]  /*1d910*/  LDL.LU.64 R86, [R1+0xae0] ;  /* 0x000ae00001567983 */ /* 0x000f280000300a00 */
[----:B------:R-:W4:Y:S04]  /*1d920*/  LDL.LU.64 R84, [R1+0xad8] ;  /* 0x000ad80001547983 */ /* 0x000f280000300a00 */
[----:B------:R-:W4:Y:S04]  /*1d930*/  LDL.LU R82, [R1+0xad0] ;  /* 0x000ad00001527983 */ /* 0x000f280000300800 */
[----:B------:R-:W4:Y:S04]  /*1d940*/  LDL.LU.64 R80, [R1+0xac8] ;  /* 0x000ac80001507983 */ /* 0x000f280000300a00 */
        /* <DEDUP_REMOVED lines=14> */
[----:B------:R-:W4:Y:S01]  /*1da30*/  LDL.LU R48, [R1+0xa50] ;  /* 0x000a500001307983 */ /* 0x000f220000300800 */
[----:B--2---:R-:W-:-:S13]  /*1da40*/  FSETP.GEU.AND P1, PT, R138, -126, PT ;  /* 0xc2fc00008a00780b */ /* 0x004fda0003f2e000 */
[----:B------:R-:W-:-:S04]  /*1da50*/  @!P1 FMUL R138, R138, 0.5 ;  /* 0x3f0000008a8a9820 */ /* 0x000fc80000400000 */
[----:B------:R-:W1:Y:S01]  /*1da60*/  MUFU.EX2 R29, R138 ;  /* 0x0000008a001d7308 */ /* 0x000e620000000800 */
[----:B------:R-:W-:Y:S01]  /*1da70*/  STL [R1+0xa4c], R154 ;  /* 0x000a4c9a01007387 */ /* 0x000fe20000100800 */
[----:B-1----:R-:W-:Y:S01]  /*1da80*/  @!P1 FMUL R29, R29, R29 ;  /* 0x0000001d1d1d9220 */ /* 0x002fe20000400000 */
[C---:B------:R-:W-:Y:S02]  /*1da90*/  FSETP.GEU.AND P1, PT, R139.reuse, -126, PT ;  /* 0xc2fc00008b00780b */ /* 0x040fe40003f2e000 */
[----:B---3--:R-:W-:Y:S04]  /*1daa0*/  STL [R1+0xa48], R153 ;  /* 0x000a489901007387 */ /* 0x008fe80000100800 */
[----:B----4-:R-:W-:Y:S04]  /*1dab0*/  STL.64 [R1+0xa40], R150 ;  /* 0x000a409601007387 */ /* 0x010fe80000100a00 */
[----:B------:R-:W-:Y:S03]  /*1dac0*/  STL.64 [R1+0xa38], R146 ;  /* 0x000a389201007387 */ /* 0x000fe60000100a00 */
[----:B------:R-:W-:Y:S01]  /*1dad0*/  @!P1 FMUL R139, R139, 0.5 ;  /* 0x3f0000008b8b9820 */ /* 0x000fe20000400000 */
[----:B------:R-:W-:Y:S03]  /*1dae0*/  STL [R1+0xa30], R90 ;  /* 0x000a305a01007387 */ /* 0x000fe60000100800 */
[----:B------:R-:W1:Y:S01]  /*1daf0*/  MUFU.EX2 R7, R139 ;  /* 0x0000008b00077308 */ /* 0x000e620000000800 */
        /* <DEDUP_REMOVED lines=13> */
[----:B------:R-:W-:Y:S01]  /*1dbd0*/  STL.64 [R1+0x9c0], R60 ;  /* 0x0009c03c01007387 */ /* 0x000fe20000100a00 */
[----:B-1----:R-:W-:-:S03]  /*1dbe0*/  @!P1 FMUL R7, R7, R7 ;  /* 0x0000000707079220 */ /* 0x002fc60000400000 */
[----:B------:R-:W-:Y:S01]  /*1dbf0*/  STL [R1+0x9b8], R58 ;  /* 0x0009b83a01007387 */ /* 0x000fe20000100800 */
[----:B------:R-:W-:-:S03]  /*1dc00*/  FSETP.GEU.AND P1, PT, R142, -126, PT ;  /* 0xc2fc00008e00780b */ /* 0x000fc60003f2e000 */
[----:B------:R-:W-:Y:S04]  /*1dc10*/  STL.64 [R1+0x9b0], R56 ;  /* 0x0009b03801007387 */ /* 0x000fe80000100a00 */
[----:B------:R-:W-:Y:S04]  /*1dc20*/  STL.64 [R1+0x9a8], R54 ;  /* 0x0009a83601007387 */ /* 0x000fe80000100a00 */
[----:B------:R-:W-:Y:S04]  /*1dc30*/  STL.64 [R1+0x9a0], R52 ;  /* 0x0009a03401007387 */ /* 0x000fe80000100a00 */
[----:B------:R1:W-:Y:S04]  /*1dc40*/  STL [R1+0x998], R48 ;  /* 0x0009983001007387 */ /* 0x0003e80000100800 */
[----:B------:R-:W2:Y:S04]  /*1dc50*/  LDL.LU.64 R36, [R1+0x200] ;  /* 0x0002000001247983 */ /* 0x000ea80000300a00 */
[----:B------:R-:W2:Y:S04]  /*1dc60*/  LDL.LU.64 R38, [R1+0x208] ;  /* 0x0002080001267983 */ /* 0x000ea80000300a00 */
[----:B------:R-:W2:Y:S04]  /*1dc70*/  LDL.LU.64 R40, [R1+0x210] ;  /* 0x0002100001287983 */ /* 0x000ea80000300a00 */
[----:B------:R-:W2:Y:S04]  /*1dc80*/  LDL.LU.64 R42, [R1+0x218] ;  /* 0x00021800012a7983 */ /* 0x000ea80000300a00 */
[----:B------:R-:W2:Y:S04]  /*1dc90*/  LDL.LU.64 R44, [R1+0x220] ;  /* 0x00022000012c7983 */ /* 0x000ea80000300a00 */
[----:B------:R-:W2:Y:S04]  /*1dca0*/  LDL.LU.64 R46, [R1+0x228] ;  /* 0x00022800012e7983 */ /* 0x000ea80000300a00 */
[----:B-1----:R-:W2:Y:S04]  /*1dcb0*/  LDL.LU.64 R48, [R1+0x230] ;  /* 0x0002300001307983 */ /* 0x002ea80000300a00 */
[----:B------:R-:W2:Y:S04]  /*1dcc0*/  LDL.LU.64 R50, [R1+0x238] ;  /* 0x0002380001327983 */ /* 0x000ea80000300a00 */
[----:B------:R-:W2:Y:S01]  /*1dcd0*/  LDL.LU.64 R52, [R1+0x240] ;  /* 0x0002400001347983 */ /* 0x000ea20000300a00 */
[----:B------:R-:W-:-:S03]  /*1dce0*/  @!P1 FMUL R142, R142, 0.5 ;  /* 0x3f0000008e8e9820 */ /* 0x000fc60000400000 */
[----:B------:R-:W2:Y:S04]  /*1dcf0*/  LDL.LU.64 R54, [R1+0x248] ;  /* 0x0002480001367983 */ /* 0x000ea80000300a00 */
[----:B------:R-:W2:Y:S04]  /*1dd00*/  LDL.LU.64 R56, [R1+0x250] ;  /* 0x0002500001387983 */ /* 0x000ea80000300a00 */
[----:B------:R-:W2:Y:S04]  /*1dd10*/  LDL.LU.64 R58, [R1+0x258] ;  /* 0x00025800013a7983 */ /* 0x000ea80000300a00 */
[----:B------:R-:W2:Y:S01]  /*1dd20*/  LDL.LU.64 R60, [R1+0x260] ;  /* 0x00026000013c7983 */ /* 0x000ea20000300a00 */
[----:B------:R-:W1:Y:S03]  /*1dd30*/  MUFU.EX2 R6, R142 ;  /* 0x0000008e00067308 */ /* 0x000e660000000800 */
        /* <DEDUP_REMOVED lines=17> */
[----:B-1----:R-:W-:-:S03]  /*1de50*/  @!P1 FMUL R6, R6, R6 ;  /* 0x0000000606069220 */ /* 0x002fc60000400000 */
[----:B------:R-:W2:Y:S01]  /*1de60*/  LDL.LU.64 R96, [R1+0x2f0] ;  /* 0x0002f00001607983 */ /* 0x000ea20000300a00 */
[----:B------:R-:W-:-:S03]  /*1de70*/  FSETP.GEU.AND P1, PT, R143, -126, PT ;  /* 0xc2fc00008f00780b */ /* 0x000fc60003f2e000 */
        /* <DEDUP_REMOVED lines=16> */
[----:B------:R-:W2:Y:S04]  /*1df80*/  LDL.LU.64 R128, [R1+0x370] ;  /* 0x0003700001807983 */ /* 0x000ea80000300a00 */
[----:B------:R-:W2:Y:S04]  /*1df90*/  LDL.LU.64 R130, [R1+0x378] ;  /* 0x0003780001827983 */ /* 0x000ea80000300a00 */
[----:B------:R-:W2:Y:S01]  /*1dfa0*/  LDL.LU.64 R132, [R1+0x380] ;  /* 0x0003800001847983 */ /* 0x000ea20000300a00 */
[----:B------:R1:W3:Y:S03]  /*1dfb0*/  MUFU.EX2 R5, R143 ;  /* 0x0000008f00057308 */ /* 0x0002e60000000800 */
[----:B------:R-:W2:Y:S04]  /*1dfc0*/  LDL.LU.64 R134, [R1+0x388] ;  /* 0x0003880001867983 */ /* 0x000ea80000300a00 */
[----:B------:R-:W2:Y:S04]  /*1dfd0*/  LDL.LU.64 R136, [R1+0x390] ;  /* 0x0003900001887983 */ /* 0x000ea80000300a00 */
        /* <DEDUP_REMOVED lines=13> */
[----:B------:R-:W-:-:S02]  /*1e0b0*/  VIADD R0, R248, 0x4700 ;  /* 0x00004700f8007836 */ /* 0x000fc40000000000 */
[----:B---3--:R-:W-:Y:S01]  /*1e0c0*/  @!P1 FMUL R5, R5, R5 ;  /* 0x0000000505059220 */ /* 0x008fe20000400000 */
[----:B------:R-:W-:Y:S02]  /*1e0d0*/  FADD R32, R2, R29 ;  /* 0x0000001d02207221 */ /* 0x000fe40000000000 */
[----:B------:R-:W-:Y:S02]  /*1e0e0*/  R2UR UR6, R0 ;  /* 0x00000000000672ca */ /* 0x000fe400000e0000 */
[----:B------:R-:W-:Y:S02]  /*1e0f0*/  F2FP.BF16.F32.PACK_AB R29, R7, R29 ;  /* 0x0000001d071d723e */ /* 0x000fe400000010ff */
[----:B------:R-:W-:Y:S01]  /*1e100*/  F2FP.BF16.F32.PACK_AB R31, R5, R6 ;  /* 0x00000006051f723e */ /* 0x000fe200000010ff */
[----:B------:R-:W-:Y:S01]  /*1e110*/  UMOV UR7, 0x40000040 ;  /* 0x4000004000077882 */ /* 0x000fe20000000000 */
        /* <DEDUP_REMOVED lines=11> */
[----:B------:R-:W-:Y:S01]  /*1e1d0*/  STL.64 [R1+0x220], R44 ;  /* 0x0002202c01007387 */ /* 0x000fe20000100a00 */
[----:B------:R-:W-:-:S03]  /*1e1e0*/  IMAD.MOV.U32 R169, RZ, RZ, R154 ;  /* 0x000000ffffa97224 */ /* 0x000fc600078e009a */
[----:B------:R-:W-:Y:S01]  /*1e1f0*/  STL.64 [R1+0x228], R46 ;  /* 0x0002282e01007387 */ /* 0x000fe20000100a00 */
[----:B------:R-:W-:-:S03]  /*1e200*/  MOV R170, R153 ;  /* 0x0000009900aa7202 */ /* 0x000fc60000000f00 */
[----:B------:R-:W-:Y:S01]  /*1e210*/  STL.64 [R1+0x230], R48 ;  /* 0x0002303001007387 */ /* 0x000fe20000100a00 */
[----:B------:R-:W-:-:S03]  /*1e220*/  IMAD.MOV.U32 R173, RZ, RZ, R150 ;  /* 0x000000ffffad7224 */ /* 0x000fc600078e0096 */
[----:B------:R-:W-:Y:S01]  /*1e230*/  STL.64 [R1+0x238], R50 ;  /* 0x0002383201007387 */ /* 0x000fe20000100a00 */
[----:B------:R-:W-:-:S03]  /*1e240*/  MOV R172, R151 ;  /* 0x0000009700ac7202 */ /* 0x000fc60000000f00 */
[----:B------:R1:W-:Y:S01]  /*1e250*/  STL [R1+0x240], R52 ;  /* 0x0002403401007387 */ /* 0x0003e20000100800 */
[----:B------:R-:W-:Y:S01]  /*1e260*/  IMAD.MOV.U32 R177, RZ, RZ, R146 ;  /* 0x000000ffffb17224 */ /* 0x000fe200078e0092 */
[----:B------:R-:W-:Y:S02]  /*1e270*/  MOV R176, R147 ;  /* 0x0000009300b07202 */ /* 0x000fe40000000f00 */
[----:B------:R-:W2:Y:S04]  /*1e280*/  LDL.LU R154, [R1+0xa4c] ;  /* 0x000a4c00019a7983 */ /* 0x000ea80000300800 */
[----:B------:R-:W3:Y:S04]  /*1e290*/  LDL.LU R153, [R1+0xa48] ;  /* 0x000a480001997983 */ /* 0x000ee80000300800 */
[----:B------:R-:W4:Y:S04]  /*1e2a0*/  LDL.LU.64 R150, [R1+0xa40] ;  /* 0x000a400001967983 */ /* 0x000f280000300a00 */
[----:B------:R-:W4:Y:S01]  /*1e2b0*/  LDL.LU.64 R146, [R1+0xa38] ;  /* 0x000a380001927983 */ /* 0x000f220000300a00 */
[----:B------:R-:W-:Y:S01]  /*1e2c0*/  IMAD.MOV.U32 R164, RZ, RZ, R90 ;  /* 0x000000ffffa47224 */ /* 0x000fe200078e005a */
[----:B------:R-:W-:Y:S01]  /*1e2d0*/  MOV R232, R87 ;  /* 0x0000005700e87202 */ /* 0x000fe20000000f00 */
[----:B------:R-:W-:Y:S01]  /*1e2e0*/  IMAD.MOV.U32 R233, RZ, RZ, R86 ;  /* 0x000000ffffe97224 */ /* 0x000fe200078e0056 */
[----:B------:R-:W4:Y:S01]  /*1e2f0*/  LDL.LU R90, [R1+0xa30] ;  /* 0x000a3000015a7983 */ /* 0x000f220000300800 */
[----:B------:R-:W-:Y:S01]  /*1e300*/  IMAD.MOV.U32 R237, RZ, RZ, R84 ;  /* 0x000000ffffed7224 */ /* 0x000fe200078e0054 */
[----:B------:R-:W-:Y:S01]  /*1e310*/  MOV R236, R85 ;  /* 0x0000005500ec7202 */ /* 0x000fe20000000f00 */
[----:B------:R-:W-:Y:S01]  /*1e320*/  IMAD.MOV.U32 R239, RZ, RZ, R82 ;  /* 0x000000ffffef7224 */ /* 0x000fe200078e0052 */
[----:B------:R-:W4:Y:S01]  /*1e330*/  LDL.LU.64 R86, [R1+0xa28] ;  /* 0x000a280001567983 */ /* 0x000f220000300a00 */
[----:B------:R-:W-:Y:S01]  /*1e340*/  IMAD.MOV.U32 R241, RZ, RZ, R80 ;  /* 0x000000fffff17224 */ /* 0x000fe200078e0050 */
[----:B------:R-:W-:-:S02]  /*1e350*/  MOV R240, R81 ;  /* 0x0000005100f07202 */ /* 0x000fc40000000f00 */
[----:B------:R-:W4:Y:S01]  /*1e360*/  LDL.LU.64 R84, [R1+0xa20] ;  /* 0x000a200001547983 */ /* 0x000f220000300a00 */
[----:B------:R-:W-:Y:S01]  /*1e370*/  IMAD.MOV.U32 R243, RZ, RZ, R78 ;  /* 0x000000fffff37224 */ /* 0x000fe200078e004e */
[----:B------:R-:W-:Y:S02]  /*1e380*/  MOV R242, R79 ;  /* 0x0000004f00f27202 */ /* 0x000fe40000000f00 */
[----:B------:R-:W4:Y:S01]  /*1e390*/  LDL.LU R82, [R1+0xa18] ;  /* 0x000a180001527983 */ /* 0x000f220000300800 */
[----:B------:R-:W-:Y:S01]  /*1e3a0*/  IMAD.MOV.U32 R245, RZ, RZ, R76 ;  /* 0x000000fffff57224 */ /* 0x000fe200078e004c */
[----:B------:R-:W-:Y:S02]  /*1e3b0*/  MOV R244, R77 ;  /* 0x0000004d00f47202 */ /* 0x000fe40000000f00 */
[----:B------:R-:W4:Y:S01]  /*1e3c0*/  LDL.LU.64 R80, [R1+0xa10] ;  /* 0x000a100001507983 */ /* 0x000f220000300a00 */
[----:B------:R-:W-:Y:S01]  /*1e3d0*/  IMAD.MOV.U32 R247, RZ, RZ, R74 ;  /* 0x000000fffff77224 */ /* 0x000fe200078e004a */
[----:B------:R-:W-:-:S02]  /*1e3e0*/  MOV R249, R73 ;  /* 0x0000004900f97202 */ /* 0x000fc40000000f00 */
[----:B------:R-:W4:Y:S01]  /*1e3f0*/  LDL.LU.64 R78, [R1+0xa08] ;  /* 0x000a0800014e7983 */ /* 0x000f220000300a00 */
[----:B------:R-:W-:Y:S01]  /*1e400*/  IMAD.MOV.U32 R250, RZ, RZ, R72 ;  /* 0x000000fffffa7224 */ /* 0x000fe200078e0048 */
[----:B------:R-:W-:Y:S02]  /*1e410*/  MOV R251, R71 ;  /* 0x0000004700fb7202 */ /* 0x000fe40000000f00 */
[----:B------:R-:W4:Y:S01]  /*1e420*/  LDL.LU.64 R76, [R1+0xa00] ;  /* 0x000a0000014c7983 */ /* 0x000f220000300a00 */
[----:B------:R-:W-:Y:S01]  /*1e430*/  IMAD.MOV.U32 R252, RZ, RZ, R70 ;  /* 0x000000fffffc7224 */ /* 0x000fe200078e0046 */
[----:B------:R-:W-:Y:S02]  /*1e440*/  MOV R235, R69 ;  /* 0x0000004500eb7202 */ /* 0x000fe40000000f00 */
[----:B------:R-:W4:Y:S01]  /*1e450*/  LDL.LU R74, [R1+0x9f8] ;  /* 0x0009f800014a7983 */ /* 0x000f220000300800 */
[----:B------:R-:W-:-:S03]  /*1e460*/  IMAD.MOV.U32 R24, RZ, RZ, R68 ;  /* 0x000000ffff187224 */ /* 0x000fc600078e0044 */
[----:B------:R-:W4:Y:S01]  /*1e470*/  LDL.LU.64 R72, [R1+0x9f0] ;  /* 0x0009f00001487983 */ /* 0x000f220000300a00 */
[----:B------:R-:W-:Y:S01]  /*1e480*/  IMAD.MOV.U32 R23, RZ, RZ, R66 ;  /* 0x000000ffff177224 */ /* 0x000fe200078e0042 */
[----:B------:R-:W-:Y:S02]  /*1e490*/  MOV R21, R65 ;  /* 0x0000004100157202 */ /* 0x000fe40000000f00 */
[----:B------:R-:W4:Y:S01]  /*1e4a0*/  LDL.LU.64 R70, [R1+0x9e8] ;  /* 0x0009e80001467983 */ /* 0x000f220000300a00 */
[----:B------:R-:W-:Y:S01]  /*1e4b0*/  IMAD.MOV.U32 R22, RZ, RZ, R64 ;  /* 0x000000ffff167224 */ /* 0x000fe200078e0040 */
[----:B------:R-:W-:Y:S02]  /*1e4c0*/  MOV R19, R63 ;  /* 0x0000003f00137202 */ /* 0x000fe40000000f00 */
[----:B------:R-:W4:Y:S01]  /*1e4d0*/  LDL.LU.64 R68, [R1+0x9e0] ;  /* 0x0009e00001447983 */ /* 0x000f220000300a00 */
[----:B------:R-:W-:Y:S01]  /*1e4e0*/  IMAD.MOV.U32 R20, RZ, RZ, R62 ;  /* 0x000000ffff147224 */ /* 0x000fe200078e003e */
[----:B------:R-:W-:-:S02]  /*1e4f0*/  MOV R17, R61 ;  /* 0x0000003d00117202 */ /* 0x000fc40000000f00 */
        /* <DEDUP_REMOVED lines=12> */
[----:B------:R-:W-:-:S03]  /*1e5c0*/  MOV R246, R75 ;  /* 0x0000004b00f67202 */ /* 0x000fc60000000f00 */
[----:B------:R-:W4:Y:S04]  /*1e5d0*/  LDL.LU.64 R56, [R1+0x9b0] ;  /* 0x0009b00001387983 */ /* 0x000f280000300a00 */
[----:B------:R-:W4:Y:S01]  /*1e5e0*/  LDL.LU.64 R54, [R1+0x9a8] ;  /* 0x0009a80001367983 */ /* 0x000f220000300a00 */
[----:B------:R-:W-:-:S03]  /*1e5f0*/  MOV R238, R83 ;  /* 0x0000005300ee7202 */ /* 0x000fc60000000f00 */
[----:B-1----:R-:W4:Y:S04]  /*1e600*/  LDL.LU.64 R52, [R1+0x9a0] ;  /* 0x0009a00001347983 */ /* 0x002f280000300a00 */
[----:B------:R-:W4:Y:S01]  /*1e610*/  LDL.LU R48, [R1+0x998] ;  /* 0x0009980001307983 */ /* 0x000f220000300800 */
[----:B------:R-:W-:-:S03]  /*1e620*/  MOV R234, R93 ;  /* 0x0000005d00ea7202 */ /* 0x000fc60000000f00 */
[----:B------:R-:W-:Y:S04]  /*1e630*/  STL.64 [R1+0x990], R250 ;  /* 0x000990fa01007387 */ /* 0x000fe80000100a00 */
[----:B------:R-:W-:Y:S01]  /*1e640*/  STL.64 [R1+0x988], R248 ;  /* 0x000988f801007387 */ /* 0x000fe20000100a00 */
[----:B------:R-:W-:-:S03]  /*1e650*/  IMAD.MOV.U32 R230, RZ, RZ, R88 ;  /* 0x000000ffffe67224 */ /* 0x000fc600078e0058 */
        /* <DEDUP_REMOVED lines=30> */
[----:B------:R-:W-:-:S03]  /*1e840*/  MOV R211, R89 ;  /* 0x0000005900d37202 */ /* 0x000fc60000000f00 */
        /* <DEDUP_REMOVED lines=49> */
[----:B------:R-:W-:-:S03]  /*1eb60*/  MOV R178, R145 ;  /* 0x0000009100b27202 */ /* 0x000fc60000000f00 */
[----:B------:R-:W-:Y:S01]  /*1eb70*/  STL.64 [R1+0x8a0], R190 ;  /* 0x0008a0be01007387 */ /* 0x000fe20000100a00 */
[----:B------:R-:W-:Y:S01]  /*1eb80*/  IMAD.MOV.U32 R175, RZ, RZ, R148 ;  /* 0x000000ffffaf7224 */ /* 0x000fe200078e0094 */
[----:B------:R-:W-:Y:S02]  /*1eb90*/  MOV R174, R149 ;  /* 0x0000009500ae7202 */ /* 0x000fe40000000f00 */
        /* <DEDUP_REMOVED lines=8> */
[----:B------:R-:W-:Y:S01]  /*1ec20*/  STL.64 [R1+0x878], R180 ;  /* 0x000878b401007387 */ /* 0x000fe20000100a00 */
[----:B------:R-:W-:-:S03]  /*1ec30*/  IMAD.MOV.U32 R165, RZ, RZ, R158 ;  /* 0x000000ffffa57224 */ /* 0x000fc600078e009e */
        /* <DEDUP_REMOVED lines=8> */
[----:B------:R-:W-:Y:S01]  /*1ecc0*/  MOV R35, R159 ;  /* 0x0000009f00237202 */ /* 0x000fe20000000f00 */
[----:B------:R-:W-:Y:S01]  /*1ecd0*/  IMAD.MOV.U32 R34, RZ, RZ, R160 ;  /* 0x000000ffff227224 */ /* 0x000fe200078e00a0 */
[----:B------:R-:W-:Y:S01]  /*1ece0*/  MOV R33, R161 ;  /* 0x000000a100217202 */ /* 0x000fe20000000f00 */
[----:B------:R-:W-:Y:S01]  /*1ecf0*/  IMAD.MOV.U32 R27, RZ, RZ, R162 ;  /* 0x000000ffff1b7224 */ /* 0x000fe200078e00a2 */
[----:B------:R-:W-:Y:S01]  /*1ed00*/  MOV R25, R163 ;  /* 0x000000a300197202 */ /* 0x000fe20000000f00 */
[----:B--2---:R-:W-:Y:S04]  /*1ed10*/  STL [R1+0x834], R154 ;  /* 0x0008349a01007387 */ /* 0x004fe80000100800 */
[----:B---3--:R-:W-:Y:S04]  /*1ed20*/  STL [R1+0x830], R153 ;  /* 0x0008309901007387 */ /* 0x008fe80000100800 */
[----:B----4-:R-:W-:Y:S04]  /*1ed30*/  STL.64 [R1+0x828], R150 ;  /* 0x0008289601007387 */ /* 0x010fe80000100a00 */
[----:B------:R1:W-:Y:S04]  /*1ed40*/  STL.64 [R1+0x820], R146 ;  /* 0x0008209201007387 */ /* 0x0003e80000100a00 */
[----:B------:R-:W2:Y:S04]  /*1ed50*/  LDL.LU.64 R124, [R1] ;  /* 0x00000000017c7983 */ /* 0x000ea80000300a00 */
        /* <DEDUP_REMOVED lines=67> */
[----:B------:R-:W-:-:S02]  /*1f190*/  MOV R15, R91 ;  /* 0x0000005b000f7202 */ /* 0x000fc40000000f00 */
[----:B------:R-:W-:Y:S02]  /*1f1a0*/  MOV R16, R59 ;  /* 0x0000003b00107202 */ /* 0x000fe40000000f00 */
[----:B------:R-:W-:Y:S01]  /*1f1b0*/  MOV R26, R67 ;  /* 0x00000043001a7202 */ /* 0x000fe20000000f00 */
[----:B--2---:R-:W-:-:S06]  /*1f1c0*/  WARPGROUP.ARRIVE ;  /* 0x00000000000079c5 */ /* 0x004fcc0000000000 */
[----:B------:R-:W-:Y:S03]  /*1f1d0*/  HGMMA.64x256x16.F32.BF16 R124, R28, gdesc[UR4].tnspB, R124, gsb0 ;  /* 0x43e000041c7c7df0 */ /* 0x000fe6000800187c */
        /* <DEDUP_REMOVED lines=10> */
[----:B------:R1:W-:Y:S04]  /*1f280*/  STL.64 [R1+0x80], R156 ;  /* 0x0000809c01007387 */ /* 0x0003e80000100a00 */
[----:B------:R-:W-:Y:S04]  /*1f290*/  STL.64 [R1+0x88], R158 ;  /* 0x0000889e01007387 */ /* 0x000fe80000100a00 */
[----:B------:R-:W-:Y:S04]  /*1f2a0*/  STL.64 [R1+0x90], R160 ;  /* 0x000090a001007387 */ /* 0x000fe80000100a00 */
[----:B------:R-:W-:Y:S01]  /*1f2b0*/  STL [R1+0x98], R162 ;  /* 0x000098a201007387 */ /* 0x000fe20000100800 */
        /* <DEDUP_REMOVED lines=52> */
[----:B------:R-:W-:-:S02]  /*1f600*/  IMAD.MOV.U32 R89, RZ, RZ, R177 ;  /* 0x000000ffff597224 */ /* 0x000fc400078e00b1 */
[----:B------:R-:W-:Y:S01]  /*1f610*/  IMAD.MOV.U32 R83, RZ, RZ, R171 ;  /* 0x000000ffff537224 */ /* 0x000fe200078e00ab */
[----:B------:R-:W-:Y:S01]  /*1f620*/  STL.64 [R1+0x198], R226 ;  /* 0x000198e201007387 */ /* 0x000fe20000100a00 */
[----:B------:R-:W-:Y:S01]  /*1f630*/  MOV R59, R147 ;  /* 0x00000093003b7202 */ /* 0x000fe20000000f00 */
[----:B------:R-:W-:Y:S01]  /*1f640*/  IMAD.MOV.U32 R38, RZ, RZ, R126 ;  /* 0x000000ffff267224 */ /* 0x000fe200078e007e */
[----:B------:R-:W-:Y:S01]  /*1f650*/  MOV R37, R125 ;  /* 0x0000007d00257202 */ /* 0x000fe20000000f00 */
        /* <DEDUP_REMOVED lines=19> */
[----:B-1----:R-:W1:Y:S01]  /*1f790*/  LDC R156, c[0x0][0x28c] ;  /* 0x0000a300ff9c7b82 */ /* 0x002e620000000800 */
[----:B------:R-:W-:Y:S04]  /*1f7a0*/  STL.64 [R1+0x1d0], R240 ;  /* 0x0001d0f001007387 */ /* 0x000fe80000100a00 */
[----:B------:R-:W-:Y:S04]  /*1f7b0*/  STL.64 [R1+0x1d8], R242 ;  /* 0x0001d8f201007387 */ /* 0x000fe80000100a00 */
[----:B------:R-:W-:Y:S04]  /*1f7c0*/  STL.64 [R1+0x1e0], R244 ;  /* 0x0001e0f401007387 */ /* 0x000fe80000100a00 */
[----:B------:R-:W-:Y:S04]  /*1f7d0*/  STL.64 [R1+0x1e8], R246 ;  /* 0x0001e8f601007387 */ /* 0x000fe80000100a00 */
[----:B------:R-:W-:Y:S04]  /*1f7e0*/  STL.64 [R1+0x1f0], R248 ;  /* 0x0001f0f801007387 */ /* 0x000fe80000100a00 */
[----:B------:R2:W-:Y:S04]  /*1f7f0*/  STL.64 [R1+0x1f8], R250 ;  /* 0x0001f8fa01007387 */ /* 0x0005e80000100a00 */
[----:B--2---:R-:W2:Y:S04]  /*1f800*/  LDL.LU.64 R250, [R1+0x990] ;  /* 0x0009900001fa7983 */ /* 0x004ea80000300a00 */
[----:B------:R-:W3:Y:S04]  /*1f810*/  LDL.LU.64 R248, [R1+0x988] ;  /* 0x0009880001f87983 */ /* 0x000ee80000300a00 */
[----:B------:R-:W4:Y:S04]  /*1f820*/  LDL.LU.64 R246, [R1+0x980] ;  /* 0x0009800001f67983 */ /* 0x000f280000300a00 */
[----:B------:R-:W4:Y:S04]  /*1f830*/  LDL.LU.64 R244, [R1+0x978] ;  /* 0x0009780001f47983 */ /* 0x000f280000300a00 */
[----:B------:R-:W4:Y:S04]  /*1f840*/  LDL.LU.64 R242, [R1+0x970] ;  /* 0x0009700001f27983 */ /* 0x000f280000300a00 */
[----:B------:R-:W4:Y:S04]  /*1f850*/  LDL.LU.64 R240, [R1+0x968] ;  /* 0x0009680001f07983 */ /* 0x000f280000300a00 */
[----:B------:R-:W4:Y:S04]  /*1f860*/  LDL.LU.64 R238, [R1+0x960] ;  /* 0x0009600001ee7983 */ /* 0x000f280000300a00 */
[----:B------:R-:W4:Y:S04]  /*1f870*/  LDL.LU.64 R236, [R1+0x958] ;  /* 0x0009580001ec7983 */ /* 0x000f280000300a00 */
[----:B------:R-:W2:Y:S04]  /*1f880*/  LDL.LU.64 R234, [R1+0x950] ;  /* 0x0009500001ea7983 */ /* 0x000ea80000300a00 */
[----:B------:R-:W4:Y:S04]  /*1f890*/  LDL.LU.64 R232, [R1+0x948] ;  /* 0x0009480001e87983 */ /* 0x000f280000300a00 */
[----:B------:R-:W4:Y:S04]  /*1f8a0*/  LDL.LU.64 R230, [R1+0x940] ;  /* 0x0009400001e67983 */ /* 0x000f280000300a00 */
[----:B------:R-:W4:Y:S04]  /*1f8b0*/  LDL.LU.64 R228, [R1+0x938] ;  /* 0x0009380001e47983 */ /* 0x000f280000300a00 */
[----:B------:R-:W4:Y:S04]  /*1f8c0*/  LDL.LU.64 R226, [R1+0x930] ;  /* 0x0009300001e27983 */ /* 0x000f280000300a00 */
[----:B------:R-:W4:Y:S04]  /*1f8d0*/  LDL.LU.64 R224, [R1+0x928] ;  /* 0x0009280001e07983 */ /* 0x000f280000300a00 */
[----:B------:R-:W4:Y:S01]  /*1f8e0*/  LDL.LU.64 R222, [R1+0x920] ;  /* 0x0009200001de7983 */ /* 0x000f220000300a00 */
[----:B------:R-:W-:-:S03]  /*1f8f0*/  MOV R124, R212 ;  /* 0x000000d4007c7202 */ /* 0x000fc60000000f00 */
        /* <DEDUP_REMOVED lines=29> */
[----:B------:R-:W3:Y:S04]  /*1fad0*/  LDL.LU R154, [R1+0x834] ;  /* 0x00083400019a7983 */ /* 0x000ee80000300800 */
[----:B------:R-:W2:Y:S04]  /*1fae0*/  LDL.LU R153, [R1+0x830] ;  /* 0x0008300001997983 */ /* 0x000ea80000300800 */
[----:B------:R-:W4:Y:S04]  /*1faf0*/  LDL.LU.64 R150, [R1+0x828] ;  /* 0x0008280001967983 */ /* 0x000f280000300a00 */
        /* <DEDUP_REMOVED lines=34> */
[----:B------:R-:W3:Y:S04]  /*1fd20*/  LDL.LU R155, [R1+0x818] ;  /* 0x00081800019b7983 */ /* 0x000ee80000300800 */
[----:B------:R-:W4:Y:S04]  /*1fd30*/  LDL.LU R30, [R1+0x1f4] ;  /* 0x0001f400011e7983 */ /* 0x000f280000300800 */
[----:B------:R-:W2:Y:S04]  /*1fd40*/  LDL.LU R159, [R1+0x814] ;  /* 0x00081400019f7983 */ /* 0x000ea80000300800 */
[----:B------:R-:W4:Y:S04]  /*1fd50*/  LDL.LU R29, [R1+0x1f8] ;  /* 0x0001f800011d7983 */ /* 0x000f280000300800 */
[----:B------:R-:W4:Y:S04]  /*1fd60*/  LDL.LU R152, [R1+0x810] ;  /* 0x0008100001987983 */ /* 0x000f280000300800 */
[----:B------:R-:W4:Y:S04]  /*1fd70*/  LDL.LU R28, [R1+0x1fc] ;  /* 0x0001fc00011c7983 */ /* 0x000f280000300800 */
[----:B--2---:R-:W-:Y:S04]  /*1fd80*/  STL [R1+0x55c], R159 ;  /* 0x00055c9f01007387 */ /* 0x004fe80000100800 */
[----:B-1----:R-:W-:Y:S04]  /*1fd90*/  STL [R1+0x558], R156 ;  /* 0x0005589c01007387 */ /* 0x002fe80000100800 */
[----:B---3--:R-:W-:Y:S04]  /*1fda0*/  STL.64 [R1+0x550], R154 ;  /* 0x0005509a01007387 */ /* 0x008fe80000100a00 */
[----:B----4-:R-:W-:Y:S04]  /*1fdb0*/  STL.64 [R1+0x548], R152 ;  /* 0x0005489801007387 */ /* 0x010fe80000100a00 */
[----:B------:R-:W-:Y:S04]  /*1fdc0*/  STL [R1+0x540], R90 ;  /* 0x0005405a01007387 */ /* 0x000fe80000100800 */
        /* <DEDUP_REMOVED lines=18> */
[----:B------:R1:W-:Y:S04]  /*1fef0*/  STL [R1+0x4a8], R48 ;  /* 0x0004a83001007387 */ /* 0x0003e80000100800 */
[----:B-1----:R-:W2:Y:S04]  /*1ff00*/  LDL.LU R48, [R1+0x30] ;  /* 0x0000300001307983 */ /* 0x002ea80000300800 */
[----:B------:R-:W3:Y:S04]  /*1ff10*/  LDL.LU R52, [R1+0x40] ;  /* 0x0000400001347983 */ /* 0x000ee80000300800 */
[----:B------:R-:W3:Y:S04]  /*1ff20*/  LDL.LU R53, [R1+0x44] ;  /* 0x0000440001357983 */ /* 0x000ee80000300800 */
[----:B------:R-:W4:Y:S04]  /*1ff30*/  LDL.LU R54, [R1+0x48] ;  /* 0x0000480001367983 */ /* 0x000f280000300800 */
[----:B------:R-:W4:Y:S04]  /*1ff40*/  LDL.LU R55, [R1+0x4c] ;  /* 0x00004c0001377983 */ /* 0x000f280000300800 */
[----:B------:R-:W2:Y:S04]  /*1ff50*/  LDL.LU R56, [R1+0x50] ;  /* 0x0000500001387983 */ /* 0x000ea80000300800 */
[----:B------:R-:W2:Y:S04]  /*1ff60*/  LDL.LU R57, [R1+0x54] ;  /* 0x0000540001397983 */ /* 0x000ea80000300800 */
[----:B------:R-:W3:Y:S04]  /*1ff70*/  LDL.LU R58, [R1+0x58] ;  /* 0x00005800013a7983 */ /* 0x000ee80000300800 */
[----:B------:R-:W4:Y:S04]  /*1ff80*/  LDL.LU R60, [R1+0x60] ;  /* 0x00006000013c7983 */ /* 0x000f280000300800 */
[----:B------:R-:W4:Y:S04]  /*1ff90*/  LDL.LU R61, [R1+0x64] ;  /* 0x00006400013d7983 */ /* 0x000f280000300800 */
[----:B------:R-:W2:Y:S04]  /*1ffa0*/  LDL.LU R62, [R1+0x68] ;  /* 0x00006800013e7983 */ /* 0x000ea80000300800 */
[----:B------:R-:W2:Y:S04]  /*1ffb0*/  LDL.LU R63, [R1+0x6c] ;  /* 0x00006c00013f7983 */ /* 0x000ea80000300800 */
[----:B------:R-:W3:Y:S04]  /*1ffc0*/  LDL.LU R64, [R1+0x70] ;  /* 0x0000700001407983 */ /* 0x000ee80000300800 */
[----:B------:R-:W3:Y:S04]  /*1ffd0*/  LDL.LU R65, [R1+0x74] ;  /* 0x0000740001417983 */ /* 0x000ee80000300800 */
[----:B------:R-:W4:Y:S04]  /*1ffe0*/  LDL.LU R66, [R1+0x78] ;  /* 0x0000780001427983 */ /* 0x000f280000300800 */
[----:B------:R-:W2:Y:S04]  /*1fff0*/  LDL.LU R68, [R1+0x80] ;  /* 0x0000800001447983 */ /* 0x000ea80000300800 */
[----:B------:R-:W2:Y:S04]  /*20000*/  LDL.LU R69, [R1+0x84] ;  /* 0x0000840001457983 */ /* 0x000ea80000300800 */
[----:B------:R-:W3:Y:S04]  /*20010*/  LDL.LU R70, [R1+0x88] ;  /* 0x0000880001467983 */ /* 0x000ee80000300800 */
[----:B------:R-:W3:Y:S04]  /*20020*/  LDL.LU R71, [R1+0x8c] ;  /* 0x00008c0001477983 */ /* 0x000ee80000300800 */
[----:B------:R-:W4:Y:S04]  /*20030*/  LDL.LU R72, [R1+0x90] ;  /* 0x0000900001487983 */ /* 0x000f280000300800 */
[----:B------:R-:W4:Y:S04]  /*20040*/  LDL.LU R73, [R1+0x94] ;  /* 0x0000940001497983 */ /* 0x000f280000300800 */
[----:B------:R-:W2:Y:S04]  /*20050*/  LDL.LU R74, [R1+0x98] ;  /* 0x00009800014a7983 */ /* 0x000ea80000300800 */
        /* <DEDUP_REMOVED lines=10> */
[----:B------:R-:W2:Y:S01]  /*20100*/  LDL.LU R87, [R1+0xcc] ;  /* 0x0000cc0001577983 */ /* 0x000ea20000300800 */
[----:B------:R-:W-:-:S02]  /*20110*/  FSETP.GEU.AND P1, PT, R146, -126, PT ;  /* 0xc2fc00009200780b */ /* 0x000fc40003f2e000 */
[----:B------:R-:W-:Y:S02]  /*20120*/  FSETP.GEU.AND P2, PT, R147, -126, PT ;  /* 0xc2fc00009300780b */ /* 0x000fe40003f4e000 */
[----:B------:R-:W-:Y:S02]  /*20130*/  FSETP.GEU.AND P3, PT, R150, -126, PT ;  /* 0xc2fc00009600780b */ /* 0x000fe40003f6e000 */
[----:B------:R-:W-:-:S07]  /*20140*/  FSETP.GEU.AND P4, PT, R151, -126, PT ;  /* 0xc2fc00009700780b */ /* 0x000fce0003f8e000 */
[----:B------:R-:W-:Y:S02]  /*20150*/  @!P1 FMUL R146, R146, 0.5 ;  /* 0x3f00000092929820 */ /* 0x000fe40000400000 */
[----:B------:R-:W-:Y:S02]  /*20160*/  @!P2 FMUL R147, R147, 0.5 ;  /* 0x3f0000009393a820 */ /* 0x000fe40000400000 */
[----:B------:R1:W3:Y:S01]  /*20170*/  MUFU.EX2 R4, R146 ;  /* 0x0000009200047308 */ /* 0x0002e20000000800 */
[----:B------:R-:W-:Y:S01]  /*20180*/  @!P3 FMUL R150, R150, 0.5 ;  /* 0x3f0000009696b820 */ /* 0x000fe20000400000 */
[----:B------:R-:W-:Y:S01]  /*20190*/  @!P4 FMUL R151, R151, 0.5 ;  /* 0x3f0000009797c820 */ /* 0x000fe20000400000 */
[----:B------:R-:W-:Y:S01]  /*201a0*/  MOV R154, R163 ;  /* 0x000000a3009a7202 */ /* 0x000fe20000000f00 */
[----:B------:R-:W-:Y:S02]  /*201b0*/  IMAD.MOV.U32 R155, RZ, RZ, R162 ;  /* 0x000000ffff9b7224 */ /* 0x000fe400078e00a2 */
[----:B-1----:R-:W-:-:S02]  /*201c0*/  IMAD.MOV.U32 R146, RZ, RZ, R3 ;  /* 0x000000ffff927224 */ /* 0x002fc400078e0003 */
[----:B------:R1:W3:Y:S01]  /*201d0*/  MUFU.EX2 R3, R147 ;  /* 0x0000009300037308 */ /* 0x0002e20000000800 */
[----:B------:R-:W-:Y:S01]  /*201e0*/  MOV R90, R6 ;  /* 0x00000006005a7202 */ /* 0x000fe20000000f00 */
[----:B------:R-:W-:Y:S01]  /*201f0*/  IMAD.MOV.U32 R159, RZ, RZ, R160 ;  /* 0x000000ffff9f7224 */ /* 0x000fe200078e00a0 */
[----:B------:R-:W-:Y:S01]  /*20200*/  MOV R156, R161 ;  /* 0x000000a1009c7202 */ /* 0x000fe20000000f00 */
[----:B------:R-:W-:Y:S01]  /*20210*/  IMAD.MOV.U32 R163, RZ, RZ, R28 ;  /* 0x000000ffffa37224 */ /* 0x000fe200078e001c */
[----:B------:R-:W-:Y:S01]  /*20220*/  MOV R162, R29 ;  /* 0x0000001d00a27202 */ /* 0x000fe20000000f00 */
[----:B------:R-:W3:Y:S01]  /*20230*/  LDL.LU R6, [R1+0x80c] ;  /* 0x00080c0001067983 */ /* 0x000ee20000300800 */
[----:B-1----:R-:W-:Y:S02]  /*20240*/  MOV R147, R2 ;  /* 0x0000000200937202 */ /* 0x002fe40000000f00 */
[----:B------:R1:W3:Y:S01]  /*20250*/  MUFU.EX2 R2, R150 ;  /* 0x0000009600027308 */ /* 0x0002e20000000800 */
[----:B------:R-:W-:Y:S01]  /*20260*/  MOV R160, R31 ;  /* 0x0000001f00a07202 */ /* 0x000fe20000000f00 */
[----:B------:R-:W-:Y:S01]  /*20270*/  IMAD.MOV.U32 R161, RZ, RZ, R30 ;  /* 0x000000ffffa17224 */ /* 0x000fe200078e001e */
[----:B------:R-:W-:Y:S01]  /*20280*/  MOV R152, R7 ;  /* 0x0000000700987202 */ /* 0x000fe20000000f00 */
[----:B------:R-:W-:-:S02]  /*20290*/  IMAD.MOV.U32 R153, RZ, RZ, R32 ;  /* 0x000000ffff997224 */ /* 0x000fc400078e0020 */
[----:B-1----:R-:W-:Y:S02]  /*202a0*/  IMAD.MOV.U32 R150, RZ, RZ, R0 ;  /* 0x000000ffff967224 */ /* 0x002fe400078e0000 */
[----:B------:R1:W3:Y:S02]  /*202b0*/  MUFU.EX2 R0, R151 ;  /* 0x0000009700007308 */ /* 0x0002e40000000800 */
[----:B-1----:R-:W-:Y:S02]  /*202c0*/  IMAD.MOV.U32 R151, RZ, RZ, R5 ;  /* 0x000000ffff977224 */ /* 0x002fe400078e0005 */
        /* <DEDUP_REMOVED lines=41> */
[----:B--2---:R-:W-:Y:S04]  /*20560*/  STL.64 [R1+0x628], R86 ;  /* 0x0006285601007387 */ /* 0x004fe80000100a00 */
[----:B----4-:R-:W-:Y:S04]  /*20570*/  STL.64 [R1+0x620], R84 ;  /* 0x0006205401007387 */ /* 0x010fe80000100a00 */
        /* <DEDUP_REMOVED lines=62> */
[----:B------:R-:W4:Y:S01]  /*20960*/  LDL.LU R17, [R1+0x7dc] ;  /* 0x0007dc0001117983 */ /* 0x000f220000300800 */
[----:B------:R-:W-:-:S03]  /*20970*/  IMAD.MOV.U32 R66, RZ, RZ, R23 ;  /* 0x000000ffff427224 */ /* 0x000fc600078e0017 */
[----:B------:R-:W4:Y:S01]  /*20980*/  LDL.LU R20, [R1+0x7d8] ;  /* 0x0007d80001147983 */ /* 0x000f220000300800 */
[----:B------:R-:W-:-:S03]  /*20990*/  MOV R67, R26 ;  /* 0x0000001a00437202 */ /* 0x000fc60000000f00 */
[----:B------:R-:W4:Y:S01]  /*209a0*/  LDL.LU R19, [R1+0x7d4] ;  /* 0x0007d40001137983 */ /* 0x000f220000300800 */
[----:B------:R-:W-:-:S03]  /*209b0*/  IMAD.MOV.U32 R68, RZ, RZ, R24 ;  /* 0x000000ffff447224 */ /* 0x000fc600078e0018 */
[----:B------:R-:W3:Y:S04]  /*209c0*/  LDL.LU R22, [R1+0x7d0] ;  /* 0x0007d00001167983 */ /* 0x000ee80000300800 */
[----:B------:R-:W4:Y:S04]  /*209d0*/  LDL.LU R21, [R1+0x7cc] ;  /* 0x0007cc0001157983 */ /* 0x000f280000300800 */
[----:B------:R-:W3:Y:S04]  /*209e0*/  LDL.LU R23, [R1+0x7c8] ;  /* 0x0007c80001177983 */ /* 0x000ee80000300800 */
[----:B------:R-:W2:Y:S04]  /*209f0*/  LDL.LU R26, [R1+0x7c4] ;  /* 0x0007c400011a7983 */ /* 0x000ea80000300800 */
[----:B------:R-:W2:Y:S01]  /*20a00*/  LDL.LU R24, [R1+0x7c0] ;  /* 0x0007c00001187983 */ /* 0x000ea20000300800 */
[----:B------:R-:W-:-:S02]  /*20a10*/  VIADD R28, R248, 0x4780 ;  /* 0x00004780f81c7836 */ /* 0x000fc40000000000 */
[----:B------:R-:W-:Y:S01]  /*20a20*/  @!P1 FMUL R4, R4, R4 ;  /* 0x0000000404049220 */ /* 0x000fe20000400000 */
[----:B------:R-:W-:Y:S01]  /*20a30*/  @!P2 FMUL R3, R3, R3 ;  /* 0x000000030303a220 */ /* 0x000fe20000400000 */
[----:B------:R-:W-:Y:S01]  /*20a40*/  @!P3 FMUL R2, R2, R2 ;  /* 0x000000020202b220 */ /* 0x000fe20000400000 */
[----:B------:R-:W-:Y:S01]  /*20a50*/  @!P4 FMUL R0, R0, R0 ;  /* 0x000000000000c220 */ /* 0x000fe20000400000 */
        /* <DEDUP_REMOVED lines=96> */
[----:B------:R-:W-:Y:S01]  /*21060*/  MOV R163, R25 ;  /* 0x0000001900a37202 */ /* 0x000fe20000000f00 */
[----:B------:R1:W5:Y:S01]  /*21070*/  LDL.LU R235, [R1+0x7bc] ;  /* 0x0007bc0001eb7983 */ /* 0x0003620000300800 */
[----:B------:R-:W-:-:S02]  /*21080*/  F2FP.BF16.F32.PACK_AB R25, R3, R4 ;  /* 0x000000040319723e */ /* 0x000fc400000010ff */
[----:B------:R-:W-:Y:S01]  /*21090*/  F2FP.BF16.F32.PACK_AB R27, R0, R2 ;  /* 0x00000002001b723e */ /* 0x000fe200000010ff */
[----:B------:R-:W4:Y:S04]  /*210a0*/  LDL.LU R252, [R1+0x7b8] ;  /* 0x0007b80001fc7983 */ /* 0x000f280000300800 */
[----:B------:R1:W5:Y:S04]  /*210b0*/  LDL.LU R251, [R1+0x7b4] ;  /* 0x0007b40001fb7983 */ /* 0x0003680000300800 */
        /* <DEDUP_REMOVED lines=20> */
[----:B------:R1:W5:Y:S01]  /*21200*/  LDL.LU R14, [R1+0x760] ;  /* 0x00076000010e7983 */ /* 0x0003620000300800 */
[----:B--2---:R-:W-:-:S06]  /*21210*/  WARPGROUP.ARRIVE ;  /* 0x00000000000079c5 */ /* 0x004fcc0000000000 */
[----:B------:R-:W-:Y:S01]  /*21220*/  HGMMA.64x256x16.F32.BF16 R36, R24, gdesc[UR4].tnspB, R36, gsb0 ;  /* 0x43e0000418247df0 */ /* 0x000fe20008001824 */
[----:B------:R-:W-:Y:S02]  /*21230*/  STL [R1+0x4a4], R32 ;  /* 0x0004a42001007387 */ /* 0x000fe40000100800 */
        /* <DEDUP_REMOVED lines=199> */
[----:B--2---:R1:W5:Y:S04]  /*21eb0*/  LDL.LU R159, [R1+0x55c] ;  /* 0x00055c00019f7983 */ /* 0x0043680000300800 */
[----:B------:R-:W2:Y:S04]  /*21ec0*/  LDL.LU R156, [R1+0x558] ;  /* 0x00055800019c7983 */ /* 0x000ea80000300800 */
[----:B------:R-:W2:Y:S04]  /*21ed0*/  LDL.LU.64 R154, [R1+0x550] ;  /* 0x00055000019a7983 */ /* 0x000ea80000300a00 */
[----:B------:R-:W2:Y:S04]  /*21ee0*/  LDL.LU.64 R152, [R1+0x548] ;  /* 0x0005480001987983 */ /* 0x000ea80000300a00 */
[----:B------:R-:W2:Y:S04]  /*21ef0*/  LDL.LU R90, [R1+0x540] ;  /* 0x00054000015a7983 */ /* 0x000ea80000300800 */
[----:B------:R-:W2:Y:S04]  /*21f00*/  LDL.LU.64 R86, [R1+0x538] ;  /* 0x0005380001567983 */ /* 0x000ea80000300a00 */
[----:B------:R-:W2:Y:S04]  /*21f10*/  LDL.LU.64 R84, [R1+0x530] ;  /* 0x0005300001547983 */ /* 0x000ea80000300a00 */
[----:B------:R-:W3:Y:S04]  /*21f20*/  LDL.LU R82, [R1+0x528] ;  /* 0x0005280001527983 */ /* 0x000ee80000300800 */
[----:B------:R-:W2:Y:S04]  /*21f30*/  LDL.LU.64 R80, [R1+0x520] ;  /* 0x0005200001507983 */ /* 0x000ea80000300a00 */
[----:B------:R-:W2:Y:S04]  /*21f40*/  LDL.LU.64 R78, [R1+0x518] ;  /* 0x00051800014e7983 */ /* 0x000ea80000300a00 */
[----:B------:R-:W2:Y:S04]  /*21f50*/  LDL.LU.64 R76, [R1+0x510] ;  /* 0x00051000014c7983 */ /* 0x000ea80000300a00 */
[----:B------:R-:W2:Y:S04]  /*21f60*/  LDL.LU R74, [R1+0x508] ;  /* 0x00050800014a7983 */ /* 0x000ea80000300800 */
        /* <DEDUP_REMOVED lines=12> */
[----:B------:R-:W2:Y:S01]  /*22030*/  LDL.LU R32, [R1+0x4a4] ;  /* 0x0004a40001207983 */ /* 0x000ea20000300800 */
[----:B----4-:R-:W-:-:S02]  /*22040*/  VIADD R28, R252, 0x110020 ;  /* 0x00110020fc1c7836 */ /* 0x010fc40000000000 */
[----:B---3--:R-:W-:Y:S01]  /*22050*/  FADD R23, R82, R23 ;  /* 0x0000001752177221 */ /* 0x008fe20000000000 */
[----:B--2---:R-:W-:Y:S01]  /*22060*/  FADD R22, R81, R22 ;  /* 0x0000001651167221 */ /* 0x004fe20000000000 */
[----:B------:R-:W-:Y:S01]  /*22070*/  FADD R21, R80, R21 ;  /* 0x0000001550157221 */ /* 0x000fe20000000000 */
[----:B------:R-:W-:Y:S01]  /*22080*/  FADD R16, R74, R16 ;  /* 0x000000104a107221 */ /* 0x000fe20000000000 */
[----:B------:R-:W-:Y:S01]  /*22090*/  FADD R13, R73, R13 ;  /* 0x0000000d490d7221 */ /* 0x000fe20000000000 */
[----:B------:R-:W-:Y:S01]  /*220a0*/  FADD R12, R72, R12 ;  /* 0x0000000c480c7221 */ /* 0x000fe20000000000 */
[----:B------:R-:W-:-:S04]  /*220b0*/  FADD R7, R66, R7 ;  /* 0x0000000742077221 */ /* 0x000fc80000000000 */
[----:B------:R-:W-:Y:S01]  /*220c0*/  FADD R7, R23, R7 ;  /* 0x0000000717077221 */ /* 0x000fe20000000000 */
[----:B------:R-:W-:Y:S01]  /*220d0*/  FADD R6, R65, R6 ;  /* 0x0000000641067221 */ /* 0x000fe20000000000 */
[----:B------:R-:W-:Y:S01]  /*220e0*/  FADD R5, R64, R5 ;  /* 0x0000000540057221 */ /* 0x000fe20000000000 */
[----:B------:R-:W-:-:S04]  /*220f0*/  FADD R58, R155, R58 ;  /* 0x0000003a9b3a7221 */ /* 0x000fc80000000000 */
[----:B------:R-:W-:Y:S01]  /*22100*/  FADD R16, R58, R16 ;  /* 0x000000103a107221 */ /* 0x000fe20000000000 */
[----:B------:R-:W-:Y:S01]  /*22110*/  FADD R57, R154, R57 ;  /* 0x000000399a397221 */ /* 0x000fe20000000000 */
[----:B------:R-:W-:Y:S02]  /*22120*/  FADD R6, R22, R6 ;  /* 0x0000000616067221 */ /* 0x000fe40000000000 */
[----:B------:R-:W-:Y:S01]  /*22130*/  FADD R16, R16, R7 ;  /* 0x0000000710107221 */ /* 0x000fe20000000000 */
[----:B------:R-:W-:Y:S01]  /*22140*/  FADD R7, R57, R13 ;  /* 0x0000000d39077221 */ /* 0x000fe20000000000 */
[----:B------:R-:W-:Y:S01]  /*22150*/  FADD R56, R153, R56 ;  /* 0x0000003899387221 */ /* 0x000fe20000000000 */
[----:B------:R-:W-:Y:S02]  /*22160*/  FADD R5, R21, R5 ;  /* 0x0000000515057221 */ /* 0x000fe40000000000 */
[----:B------:R-:W-:Y:S01]  /*22170*/  FADD R7, R7, R6 ;  /* 0x0000000607077221 */ /* 0x000fe20000000000 */
        /* <DEDUP_REMOVED lines=36> */
[----:B------:R-:W-:Y:S01]  /*223c0*/  ISETP.GE.AND P1, PT, R156, 0x101, PT ;  /* 0x000001019c00780c */ /* 0x000fe20003f26270 */
[----:B------:R-:W-:-:S02]  /*223d0*/  FADD R234, R0, R234 ;  /* 0x000000ea00ea7221 */ /* 0x000fc40000000000 */
[----:B------:R-:W-:-:S04]  /*223e0*/  FADD R0, R3, R2 ;  /* 0x0000000203007221 */ /* 0x000fc80000000000 */
[----:B------:R-:W-:Y:S01]  /*223f0*/  FADD R234, R0, R234 ;  /* 0x000000ea00ea7221 */ /* 0x000fe20000000000 */
[----:B------:R-:W-:-:S04]  /*22400*/  PRMT R0, RZ, 0x654, R28 ;  /* 0x00000654ff007816 */ /* 0x000fc8000000001c */
[----:B------:R1:W-:Y:S01]  /*22410*/  SYNCS.ARRIVE.TRANS64.RED.A1T0 RZ, [R0+URZ], RZ ;  /* 0x000000ff00ff79a7 */ /* 0x0003e2000810043f */
[----:B------:R-:W-:Y:S05]  /*22420*/  @!P1 BRA `(.L_x_24) ;  /* 0x0000023c00189947 */ /* 0x000fea0003800000 */
[----:B-----5:R-:W-:Y:S01]  /*22430*/  MOV R154, R15 ;  /* 0x0000000f009a7202 */ /* 0x020fe20000000f00 */
[----:B------:R-:W-:Y:S01]  /*22440*/  IMAD.MOV.U32 R155, RZ, RZ, R14 ;  /* 0x000000ffff9b7224 */ /* 0x000fe200078e000e */
[----:B------:R-:W-:Y:S01]  /*22450*/  MOV R231, 0x1 ;  /* 0x0000000100e77802 */ /* 0x000fe20000000f00 */
[----:B------:R-:W-:-:S07]  /*22460*/  IMAD.MOV.U32 R153, RZ, RZ, 0x2 ;  /* 0x00000002ff997424 */ /* 0x000fce00078e00ff */
.L_x_37:
[----:B-1----:R-:W-:Y:S01]  /*22470*/  LEA R0, R153, R252, 0x3 ;  /* 0x000000fc99007211 */ /* 0x002fe200078e18ff */
[----:B------:R-:W-:Y:S05]  /*22480*/  YIELD ;  /* 0x0000000000007946 */ /* 0x000fea0003800000 */
[----:B------:R-:W-:-:S04]  /*22490*/  SHF.L.U32 R2, R211, 0x1f, RZ ;  /* 0x0000001fd3027819 */ /* 0x000fc800000006ff */
[----:B------:R-:W1:Y:S02]  /*224a0*/  SYNCS.PHASECHK.TRANS64.TRYWAIT P1, [R0+URZ+0x110000], R2 ;  /* 0x11000002000075a7 */ /* 0x000e64000802017f */
[----:B-1----:R-:W-:Y:S05]  /*224b0*/  @!P1 BRA `(.L_x_25) ;  /* 0x0000029c00ec9947 */ /* 0x002fea0003800000 */
.L_x_95:
[----:B------:R-:W-:Y:S05]  /*224c0*/  WARPSYNC.ALL ;  /* 0x0000000000007948 */ /* 0x000fea0003800000 */
[----:B------:R-:W2:Y:S01]  /*224d0*/  LDL.64 R72, [R1+0x400] ;  /* 0x0004000001487983 */ /* 0x000ea20000100a00 */
[----:B------:R-:W-:Y:S02]  /*224e0*/  MOV R229, UR37 ;  /* 0x0000002500e57c02 */ /* 0x000fe40008000f00 */
[----:B------:R-:W-:Y:S01]  /*224f0*/  MOV R228, UR36 ;  /* 0x0000002400e47c02 */ /* 0x000fe20008000f00 */
[----:B------:R-:W3:Y:S01]  /*22500*/  LDL.64 R78, [R1+0x408] ;  /* 0x00040800014e7983 */ /* 0x000ee20000100a00 */
[----:B------:R-:W-:-:S02]  /*22510*/  MOV R68, UR41 ;  /* 0x0000002900447c02 */ /* 0x000fc40008000f00 */
[----:B------:R-:W-:Y:S01]  /*22520*/  MOV R67, UR40 ;  /* 0x0000002800437c02 */ /* 0x000fe20008000f00 */
[----:B------:R-:W4:Y:S01]  /*22530*/  LDL.64 R76, [R1+0x410] ;  /* 0x00041000014c7983 */ /* 0x000f220000100a00 */
[----:B------:R-:W-:Y:S02]  /*22540*/  MOV R70, UR45 ;  /* 0x0000002d00467c02 */ /* 0x000fe40008000f00 */
[----:B------:R-:W-:Y:S01]  /*22550*/  MOV R69, UR44 ;  /* 0x0000002c00457c02 */ /* 0x000fe20008000f00 */
[----:B------:R-:W5:Y:S01]  /*22560*/  LDL.64 R74, [R1+0x418] ;  /* 0x00041800014a7983 */ /* 0x000f620000100a00 */
[----:B-1----:R-:W-:Y:S01]  /*22570*/  IMAD R2, R153, 0x4000, R232 ;  /* 0x0000400099027824 */ /* 0x002fe200078e02e8 */
[----:B------:R-:W-:Y:S01]  /*22580*/  MOV R0, UR4 ;  /* 0x0000000400007c02 */ /* 0x000fe20008000f00 */
[----:B------:R-:W-:Y:S01]  /*22590*/  IMAD.MOV.U32 R35, RZ, RZ, 0x40000040 ;  /* 0x40000040ff237424 */ /* 0x000fe200078e00ff */
[----:B------:R-:W-:Y:S01]  /*225a0*/  MOV R66, UR5 ;  /* 0x0000000500427c02 */ /* 0x000fe20008000f00 */
[----:B------:R-:W-:-:S03]  /*225b0*/  VIADD R34, R2, 0x2000 ;  /* 0x0000200002227836 */ /* 0x000fc60000000000 */
[----:B------:R-:W-:Y:S02]  /*225c0*/  R2UR UR41, R35 ;  /* 0x00000000232972ca */ /* 0x000fe400000e0000 */
[----:B------:R-:W-:Y:S02]  /*225d0*/  R2UR UR40, R34 ;  /* 0x00000000222872ca */ /* 0x000fe400000e0000 */
[----:B------:R-:W5:Y:S01]  /*225e0*/  LDL.64 R34, [R1+0x428] ;  /* 0x0004280001227983 */ /* 0x000f620000100a00 */
[C---:B------:R-:W-:Y:S01]  /*225f0*/  VIADD R38, R2.reuse, 0x1804 ;  /* 0x0000180402267836 */ /* 0x040fe20000000000 */
[----:B------:R-:W-:Y:S01]  /*22600*/  IADD3 R32, R2, 0x2002, RZ ;  /* 0x0000200202207810 */ /* 0x000fe20007ffe0ff */
[----:B------:R-:W-:Y:S01]  /*22610*/  IMAD.MOV.U32 R39, RZ, RZ, 0x40000040 ;  /* 0x40000040ff277424 */ /* 0x000fe200078e00ff */
[----:B------:R-:W-:Y:S02]  /*22620*/  MOV R33, 0x40000040 ;  /* 0x4000004000217802 */ /* 0x000fe40000000f00 */
[----:B------:R-:W-:-:S02]  /*22630*/  R2UR UR38, R38 ;  /* 0x00000000262672ca */ /* 0x000fc400000e0000 */
[----:B------:R-:W-:Y:S02]  /*22640*/  R2UR UR39, R39 ;  /* 0x00000000272772ca */ /* 0x000fe400000e0000 */
[----:B------:R-:W-:Y:S01]  /*22650*/  R2UR UR44, R32 ;  /* 0x00000000202c72ca */ /* 0x000fe200000e0000 */
[----:B------:R-:W-:Y:S01]  /*22660*/  IMAD.MOV.U32 R3, RZ, RZ, 0x40000040 ;  /* 0x40000040ff037424 */ /* 0x000fe200078e00ff */
[----:B------:R-:W-:Y:S01]  /*22670*/  R2UR UR45, R33 ;  /* 0x00000000212d72ca */ /* 0x000fe200000e0000 */
[C---:B------:R-:W-:Y:S01]  /*22680*/  VIADD R30, R2.reuse, 0x2004 ;  /* 0x00002004021e7836 */ /* 0x040fe20000000000 */
[----:B------:R-:W5:Y:S01]  /*22690*/  LDL.64 R32, [R1+0x430] ;  /* 0x0004300001207983 */ /* 0x000f620000100a00 */
[----:B------:R-:W-:Y:S01]  /*226a0*/  IMAD.MOV.U32 R31, RZ, RZ, 0x40000040 ;  /* 0x40000040ff1f7424 */ /* 0x000fe200078e00ff */
[C---:B------:R-:W-:Y:S01]  /*226b0*/  IADD3 R64, R2.reuse, 0x2, RZ ;  /* 0x0000000202407810 */ /* 0x040fe20007ffe0ff */
[C---:B------:R-:W-:Y:S01]  /*226c0*/  VIADD R62, R2.reuse, 0x4 ;  /* 0x00000004023e7836 */ /* 0x040fe20000000000 */
        /* <DEDUP_REMOVED lines=23> */
[----:B------:R-:W5:Y:S01]  /*22840*/  LDL.64 R38, [R1+0x440] ;  /* 0x0004400001267983 */ /* 0x000f620000100a00 */
[----:B------:R-:W-:-:S02]  /*22850*/  IADD3 R8, R2, 0x3802, RZ ;  /* 0x0000380202087810 */ /* 0x000fc40007ffe0ff */
[C---:B------:R-:W-:Y:S02]  /*22860*/  IADD3 R4, R2.reuse, 0x3806, RZ ;  /* 0x0000380602047810 */ /* 0x040fe40007ffe0ff */
[----:B------:R-:W-:Y:S01]  /*22870*/  R2UR UR6, R2 ;  /* 0x00000000020672ca */ /* 0x000fe200000e0000 */
[----:B------:R-:W-:Y:S01]  /*22880*/  IMAD.U32 R2, RZ, RZ, UR38 ;  /* 0x00000026ff027e24 */ /* 0x000fe2000f8e00ff */
[----:B------:R-:W-:Y:S02]  /*22890*/  R2UR UR7, R3 ;  /* 0x00000000030772ca */ /* 0x000fe400000e0000 */
[----:B------:R-:W-:Y:S02]  /*228a0*/  MOV R3, UR39 ;  /* 0x0000002700037c02 */ /* 0x000fe40008000f00 */
[----:B------:R-:W-:Y:S02]  /*228b0*/  R2UR UR38, R30 ;  /* 0x000000001e2672ca */ /* 0x000fe400000e0000 */
[----:B------:R-:W-:-:S02]  /*228c0*/  R2UR UR39, R31 ;  /* 0x000000001f2772ca */ /* 0x000fc400000e0000 */
[----:B------:R-:W5:Y:S01]  /*228d0*/  LDL.64 R30, [R1+0x438] ;  /* 0x00043800011e7983 */ /* 0x000f620000100a00 */
[----:B--2---:R-:W-:Y:S02]  /*228e0*/  R2UR UR36, R72 ;  /* 0x00000000482472ca */ /* 0x004fe400000e0000 */
[----:B------:R-:W-:Y:S02]  /*228f0*/  R2UR UR37, R73 ;  /* 0x00000000492572ca */ /* 0x000fe400000e0000 */
[----:B------:R-:W2:Y:S09]  /*22900*/  LDL.64 R72, [R1+0x420] ;  /* 0x0004200001487983 */ /* 0x000eb20000100a00 */
[----:B------:R-:W-:-:S02]  /*22910*/  MOV R224, UR36 ;  /* 0x0000002400e07c02 */ /* 0x000fc40008000f00 */
[----:B------:R-:W-:Y:S02]  /*22920*/  MOV R225, UR37 ;  /* 0x0000002500e17c02 */ /* 0x000fe40008000f00 */
[----:B---3--:R-:W-:Y:S02]  /*22930*/  R2UR UR36, R78 ;  /* 0x000000004e2472ca */ /* 0x008fe400000e0000 */
[----:B------:R-:W-:-:S11]  /*22940*/  R2UR UR37, R79 ;  /* 0x000000004f2572ca */ /* 0x000fd600000e0000 */
[----:B------:R-:W-:Y:S02]  /*22950*/  MOV R220, UR36 ;  /* 0x0000002400dc7c02 */ /* 0x000fe40008000f00 */
[----:B------:R-:W-:Y:S02]  /*22960*/  MOV R221, UR37 ;  /* 0x0000002500dd7c02 */ /* 0x000fe40008000f00 */
[----:B----4-:R-:W-:Y:S02]  /*22970*/  R2UR UR36, R76 ;  /* 0x000000004c2472ca */ /* 0x010fe400000e0000 */
[----:B------:R-:W-:-:S11]  /*22980*/  R2UR UR37, R77 ;  /* 0x000000004d2572ca */ /* 0x000fd600000e0000 */
[----:B------:R-:W-:Y:S02]  /*22990*/  MOV R216, UR36 ;  /* 0x0000002400d87c02 */ /* 0x000fe40008000f00 */
[----:B------:R-:W-:Y:S02]  /*229a0*/  MOV R217, UR37 ;  /* 0x0000002500d97c02 */ /* 0x000fe40008000f00 */
[----:B-----5:R-:W-:Y:S02]  /*229b0*/  R2UR UR36, R74 ;  /* 0x000000004a2472ca */ /* 0x020fe400000e0000 */
[----:B------:R-:W-:Y:S02]  /*229c0*/  R2UR UR37, R75 ;  /* 0x000000004b2572ca */ /* 0x000fe400000e0000 */
[----:B------:R-:W-:Y:S02]  /*229d0*/  MOV R37, 0x40000040 ;  /* 0x4000004000257802 */ /* 0x000fe40000000f00 */
[----:B------:R-:W-:-:S02]  /*229e0*/  R2UR UR4, R36 ;  /* 0x00000000240472ca */ /* 0x000fc400000e0000 */
[----:B------:R-:W-:Y:S02]  /*229f0*/  R2UR UR5, R37 ;  /* 0x00000000250572ca */ /* 0x000fe400000e0000 */
[----:B------:R-:W3:Y:S03]  /*22a00*/  LDL.64 R36, [R1+0x448] ;  /* 0x0004480001247983 */ /* 0x000ee60000100a00 */
[----:B------:R-:W-:Y:S02]  /*22a10*/  MOV R212, UR36 ;  /* 0x0000002400d47c02 */ /* 0x000fe40008000f00 */
[----:B------:R-:W-:Y:S02]  /*22a20*/  MOV R213, UR37 ;  /* 0x0000002500d57c02 */ /* 0x000fe40008000f00 */
[----:B------:R-:W-:Y:S01]  /*22a30*/  MOV R226, UR38 ;  /* 0x0000002600e27c02 */ /* 0x000fe20008000f00 */
[----:B------:R-:W-:-:S02]  /*22a40*/  UMOV UR38, UR44 ;  /* 0x0000002c00267c82 */ /* 0x000fc40008000000 */
[----:B------:R-:W-:Y:S01]  /*22a50*/  MOV R222, UR38 ;  /* 0x0000002600de7c02 */ /* 0x000fe20008000f00 */
[----:B------:R-:W-:Y:S02]  /*22a60*/  UMOV UR38, UR40 ;  /* 0x0000002800267c82 */ /* 0x000fe40008000000 */
[----:B------:R-:W-:Y:S01]  /*22a70*/  MOV R218, UR38 ;  /* 0x0000002600da7c02 */ /* 0x000fe20008000f00 */
[----:B------:R-:W-:Y:S01]  /*22a80*/  UMOV UR38, UR4 ;  /* 0x0000000400267c82 */ /* 0x000fe20008000000 */
[----:B------:R-:W-:Y:S02]  /*22a90*/  R2UR UR4, R0 ;  /* 0x00000000000472ca */ /* 0x000fe400000e0000 */
[----:B------:R-:W-:Y:S02]  /*22aa0*/  MOV R214, UR38 ;  /* 0x0000002600d67c02 */ /* 0x000fe40008000f00 */
[----:B------:R-:W-:Y:S02]  /*22ab0*/  R2UR UR38, R2 ;  /* 0x00000000022672ca */ /* 0x000fe400000e0000 */
[----:B--2---:R-:W-:-:S02]  /*22ac0*/  R2UR UR36, R72 ;  /* 0x00000000482472ca */ /* 0x004fc400000e0000 */
[----:B------:R-:W-:-:S11]  /*22ad0*/  R2UR UR37, R73 ;  /* 0x00000000492572ca */ /* 0x000fd600000e0000 */
[----:B------:R-:W-:Y:S02]  /*22ae0*/  MOV R0, UR36 ;  /* 0x0000002400007c02 */ /* 0x000fe40008000f00 */
[----:B------:R-:W-:Y:S02]  /*22af0*/  MOV R2, UR37 ;  /* 0x0000002500027c02 */ /* 0x000fe40008000f00 */
[----:B------:R-:W-:Y:S02]  /*22b00*/  R2UR UR36, R34 ;  /* 0x00000000222472ca */ /* 0x000fe400000e0000 */
[----:B------:R-:W-:Y:S02]  /*22b10*/  R2UR UR37, R35 ;  /* 0x00000000232572ca */ /* 0x000fe400000e0000 */
[----:B------:R-:W2:Y:S09]  /*22b20*/  LDL.64 R34, [R1+0x450] ;  /* 0x0004500001227983 */ /* 0x000eb20000100a00 */
[----:B------:R-:W-:-:S02]  /*22b30*/  MOV R157, UR36 ;  /* 0x00000024009d7c02 */ /* 0x000fc40008000f00 */
[----:B------:R-:W-:Y:S02]  /*22b40*/  MOV R158, UR37 ;  /* 0x00000025009e7c02 */ /* 0x000fe40008000f00 */
[----:B------:R-:W-:Y:S02]  /*22b50*/  R2UR UR36, R32 ;  /* 0x00000000202472ca */ /* 0x000fe400000e0000 */
[----:B------:R-:W-:Y:S02]  /*22b60*/  R2UR UR37, R33 ;  /* 0x00000000212572ca */ /* 0x000fe400000e0000 */
[----:B------:R-:W4:Y:S09]  /*22b70*/  LDL.64 R32, [R1+0x458] ;  /* 0x0004580001207983 */ /* 0x000f320000100a00 */
[----:B------:R-:W-:-:S02]  /*22b80*/  MOV R162, UR36 ;  /* 0x0000002400a27c02 */ /* 0x000fc40008000f00 */
[----:B------:R-:W-:Y:S02]  /*22b90*/  MOV R163, UR37 ;  /* 0x0000002500a37c02 */ /* 0x000fe40008000f00 */
[----:B------:R-:W-:Y:S02]  /*22ba0*/  R2UR UR36, R30 ;  /* 0x000000001e2472ca */ /* 0x000fe400000e0000 */
[----:B------:R-:W-:Y:S02]  /*22bb0*/  R2UR UR37, R31 ;  /* 0x000000001f2572ca */ /* 0x000fe400000e0000 */
[----:B------:R-:W5:Y:S01]  /*22bc0*/  LDL.64 R30, [R1+0x460] ;  /* 0x00046000011e7983 */ /* 0x000f620000100a00 */
[----:B------:R-:W-:Y:S02]  /*22bd0*/  MOV R41, 0x40000040 ;  /* 0x4000004000297802 */ /* 0x000fe40000000f00 */
[----:B------:R-:W-:Y:S02]  /*22be0*/  R2UR UR60, R40 ;  /* 0x00000000283c72ca */ /* 0x000fe400000e0000 */
[----:B------:R-:W-:-:S02]  /*22bf0*/  R2UR UR61, R41 ;  /* 0x00000000293d72ca */ /* 0x000fc400000e0000 */
[----:B------:R-:W5:Y:S02]  /*22c00*/  LDL.64 R40, [R1+0x468] ;  /* 0x0004680001287983 */ /* 0x000f640000100a00 */
[----:B------:R-:W-:Y:S02]  /*22c10*/  MOV R167, UR36 ;  /* 0x0000002400a77c02 */ /* 0x000fe40008000f00 */
[----:B------:R-:W-:Y:S02]  /*22c20*/  MOV R168, UR37 ;  /* 0x0000002500a87c02 */ /* 0x000fe40008000f00 */
[----:B------:R-:W-:Y:S02]  /*22c30*/  R2UR UR36, R38 ;  /* 0x00000000262472ca */ /* 0x000fe400000e0000 */
[----:B------:R-:W-:Y:S02]  /*22c40*/  R2UR UR37, R39 ;  /* 0x00000000272572ca */ /* 0x000fe400000e0000 */
[----:B------:R-:W5:Y:S09]  /*22c50*/  LDL.64 R38, [R1+0x470] ;  /* 0x0004700001267983 */ /* 0x000f720000100a00 */
[----:B------:R-:W-:-:S02]  /*22c60*/  MOV R171, UR36 ;  /* 0x0000002400ab7c02 */ /* 0x000fc40008000f00 */
[----:B------:R-:W-:Y:S02]  /*22c70*/  MOV R172, UR37 ;  /* 0x0000002500ac7c02 */ /* 0x000fe40008000f00 */
[----:B---3--:R-:W-:Y:S02]  /*22c80*/  R2UR UR36, R36 ;  /* 0x00000000242472ca */ /* 0x008fe400000e0000 */
[----:B------:R-:W-:Y:S02]  /*22c90*/  R2UR UR37, R37 ;  /* 0x00000000252572ca */ /* 0x000fe400000e0000 */
[----:B------:R-:W3:Y:S09]  /*22ca0*/  LDL.64 R36, [R1+0x478] ;  /* 0x0004780001247983 */ /* 0x000ef20000100a00 */
[----:B------:R-:W-:-:S02]  /*22cb0*/  MOV R175, UR36 ;  /* 0x0000002400af7c02 */ /* 0x000fc40008000f00 */
[----:B------:R-:W-:Y:S02]  /*22cc0*/  MOV R176, UR37 ;  /* 0x0000002500b07c02 */ /* 0x000fe40008000f00 */
[----:B--2---:R-:W-:Y:S02]  /*22cd0*/  R2UR UR36, R34 ;  /* 0x00000000222472ca */ /* 0x004fe400000e0000 */
[----:B------:R-:W-:Y:S02]  /*22ce0*/  R2UR UR37, R35 ;  /* 0x00000000232572ca */ /* 0x000fe400000e0000 */
[----:B------:R-:W2:Y:S09]  /*22cf0*/  LDL.64 R34, [R1+0x480] ;  /* 0x0004800001227983 */ /* 0x000eb20000100a00 */
[----:B------:R-:W-:-:S02]  /*22d00*/  MOV R179, UR36 ;  /* 0x0000002400b37c02 */ /* 0x000fc40008000f00 */
[----:B------:R-:W-:Y:S02]  /*22d10*/  MOV R180, UR37 ;  /* 0x0000002500b47c02 */ /* 0x000fe40008000f00 */
[----:B----4-:R-:W-:Y:S02]  /*22d20*/  R2UR UR36, R32 ;  /* 0x00000000202472ca */ /* 0x010fe400000e0000 */
[----:B------:R-:W-:Y:S02]  /*22d30*/  R2UR UR37, R33 ;  /* 0x00000000212572ca */ /* 0x000fe400000e0000 */
[----:B------:R-:W4:Y:S09]  /*22d40*/  LDL.64 R32, [R1+0x488] ;  /* 0x0004880001207983 */ /* 0x000f320000100a00 */
[----:B------:R-:W-:-:S02]  /*22d50*/  MOV R183, UR36 ;  /* 0x0000002400b77c02 */ /* 0x000fc40008000f00 */
[----:B------:R-:W-:Y:S02]  /*22d60*/  MOV R184, UR37 ;  /* 0x0000002500b87c02 */ /* 0x000fe40008000f00 */
[----:B-----5:R-:W-:Y:S02]  /*22d70*/  R2UR UR36, R30 ;  /* 0x000000001e2472ca */ /* 0x020fe400000e0000 */
[----:B------:R-:W-:Y:S02]  /*22d80*/  R2UR UR37, R31 ;  /* 0x000000001f2572ca */ /* 0x000fe400000e0000 */
[----:B------:R-:W5:Y:S09]  /*22d90*/  LDL.64 R30, [R1+0x490] ;  /* 0x00049000011e7983 */ /* 0x000f720000100a00 */
[----:B------:R-:W-:-:S02]  /*22da0*/  MOV R187, UR36 ;  /* 0x0000002400bb7c02 */ /* 0x000fc40008000f00 */
[----:B------:R-:W-:Y:S02]  /*22db0*/  MOV R188, UR37 ;  /* 0x0000002500bc7c02 */ /* 0x000fe40008000f00 */
[----:B------:R-:W-:Y:S02]  /*22dc0*/  R2UR UR36, R40 ;  /* 0x00000000282472ca */ /* 0x000fe400000e0000 */
[----:B------:R-:W-:Y:S02]  /*22dd0*/  R2UR UR37, R41 ;  /* 0x00000000292572ca */ /* 0x000fe400000e0000 */
[----:B------:R-:W-:Y:S01]  /*22de0*/  MOV R227, UR39 ;  /* 0x0000002700e37c02 */ /* 0x000fe20008000f00 */
[----:B------:R-:W-:-:S08]  /*22df0*/  UMOV UR39, UR45 ;  /* 0x0000002d00277c82 */ /* 0x000fd00008000000 */
[----:B------:R-:W-:Y:S02]  /*22e00*/  MOV R191, UR36 ;  /* 0x0000002400bf7c02 */ /* 0x000fe40008000f00 */
[----:B------:R-:W-:Y:S02]  /*22e10*/  MOV R192, UR37 ;  /* 0x0000002500c07c02 */ /* 0x000fe40008000f00 */
[----:B------:R-:W-:Y:S02]  /*22e20*/  R2UR UR36, R38 ;  /* 0x00000000262472ca */ /* 0x000fe400000e0000 */
[----:B------:R-:W-:Y:S02]  /*22e30*/  R2UR UR37, R39 ;  /* 0x00000000272572ca */ /* 0x000fe400000e0000 */
[----:B------:R-:W-:Y:S01]  /*22e40*/  MOV R223, UR39 ;  /* 0x0000002700df7c02 */ /* 0x000fe20008000f00 */
[----:B------:R-:W-:Y:S02]  /*22e50*/  UMOV UR39, UR41 ;  /* 0x0000002900277c82 */ /* 0x000fe40008000000 */
[----:B------:R-:W-:Y:S01]  /*22e60*/  MOV R219, UR39 ;  /* 0x0000002700db7c02 */ /* 0x000fe20008000f00 */
[----:B------:R-:W-:Y:S01]  /*22e70*/  UMOV UR39, UR5 ;  /* 0x0000000500277c82 */ /* 0x000fe20008000000 */
[----:B------:R-:W-:Y:S01]  /*22e80*/  IMAD.MOV.U32 R43, RZ, RZ, 0x40000040 ;  /* 0x40000040ff2b7424 */ /* 0x000fe200078e00ff */
[----:B------:R-:W-:-:S02]  /*22e90*/  MOV R215, UR39 ;  /* 0x0000002700d77c02 */ /* 0x000fc40008000f00 */
[----:B------:R-:W-:Y:S02]  /*22ea0*/  R2UR UR39, R3 ;  /* 0x00000000032772ca */ /* 0x000fe400000e0000 */
[----:B------:R-:W-:Y:S02]  /*22eb0*/  MOV R195, UR36 ;  /* 0x0000002400c37c02 */ /* 0x000fe40008000f00 */
[----:B------:R-:W-:Y:S02]  /*22ec0*/  MOV R196, UR37 ;  /* 0x0000002500c47c02 */ /* 0x000fe40008000f00 */
[----:B---3--:R-:W-:Y:S02]  /*22ed0*/  R2UR UR36, R36 ;  /* 0x00000000242472ca */ /* 0x008fe400000e0000 */
[----:B------:R-:W-:Y:S02]  /*22ee0*/  R2UR UR37, R37 ;  /* 0x00000000252572ca */ /* 0x000fe400000e0000 */
[----:B------:R-:W-:Y:S01]  /*22ef0*/  MOV R45, 0x40000040 ;  /* 0x40000040002d7802 */ /* 0x000fe20000000f00 */
[----:B------:R-:W-:Y:S01]  /*22f00*/  IMAD.MOV.U32 R47, RZ, RZ, 0x40000040 ;  /* 0x40000040ff2f7424 */ /* 0x000fe200078e00ff */
[----:B------:R-:W-:-:S02]  /*22f10*/  R2UR UR58, R42 ;  /* 0x000000002a3a72ca */ /* 0x000fc400000e0000 */
[----:B------:R-:W-:Y:S02]  /*22f20*/  R2UR UR59, R43 ;  /* 0x000000002b3b72ca */ /* 0x000fe400000e0000 */
[----:B------:R-:W-:Y:S02]  /*22f30*/  R2UR UR54, R44 ;  /* 0x000000002c3672ca */ /* 0x000fe400000e0000 */
[----:B------:R-:W-:Y:S02]  /*22f40*/  R2UR UR55, R45 ;  /* 0x000000002d3772ca */ /* 0x000fe400000e0000 */
[----:B------:R-:W-:Y:S01]  /*22f50*/  MOV R49, 0x40000040 ;  /* 0x4000004000317802 */ /* 0x000fe20000000f00 */
[----:B------:R-:W-:Y:S01]  /*22f60*/  IMAD.MOV.U32 R51, RZ, RZ, 0x40000040 ;  /* 0x40000040ff337424 */ /* 0x000fe200078e00ff */
[----:B------:R-:W-:Y:S02]  /*22f70*/  R2UR UR50, R46 ;  /* 0x000000002e3272ca */ /* 0x000fe400000e0000 */
[----:B------:R-:W-:-:S02]  /*22f80*/  R2UR UR51, R47 ;  /* 0x000000002f3372ca */ /* 0x000fc400000e0000 */
[----:B------:R-:W-:Y:S02]  /*22f90*/  R2UR UR46, R48 ;  /* 0x00000000302e72ca */ /* 0x000fe400000e0000 */
[----:B------:R-:W-:Y:S02]  /*22fa0*/  R2UR UR47, R49 ;  /* 0x00000000312f72ca */ /* 0x000fe400000e0000 */
[----:B------:R-:W-:Y:S01]  /*22fb0*/  MOV R156, UR39 ;  /* 0x00000027009c7c02 */ /* 0x000fe20008000f00 */
[----:B------:R-:W-:Y:S01]  /*22fc0*/  UMOV UR39, UR61 ;  /* 0x0000003d00277c82 */ /* 0x000fe20008000000 */
[----:B------:R-:W-:Y:S01]  /*22fd0*/  MOV R3, UR38 ;  /* 0x0000002600037c02 */ /* 0x000fe20008000f00 */
[----:B------:R-:W-:Y:S01]  /*22fe0*/  UMOV UR38, UR60 ;  /* 0x0000003c00267c82 */ /* 0x000fe20008000000 */
[----:B------:R-:W-:Y:S02]  /*22ff0*/  MOV R200, UR37 ;  /* 0x0000002500c87c02 */ /* 0x000fe40008000f00 */
[----:B------:R-:W-:-:S02]  /*23000*/  MOV R199, UR36 ;  /* 0x0000002400c77c02 */ /* 0x000fc40008000f00 */
[----:B------:R-:W-:Y:S01]  /*23010*/  MOV R53, 0x40000040 ;  /* 0x4000004000357802 */ /* 0x000fe20000000f00 */
[----:B------:R-:W-:Y:S01]  /*23020*/  IMAD.MOV.U32 R55, RZ, RZ, 0x40000040 ;  /* 0x40000040ff377424 */ /* 0x000fe200078e00ff */
[----:B------:R-:W-:Y:S02]  /*23030*/  R2UR UR42, R50 ;  /* 0x00000000322a72ca */ /* 0x000fe400000e0000 */
[----:B------:R-:W-:Y:S02]  /*23040*/  R2UR UR43, R51 ;  /* 0x00000000332b72ca */ /* 0x000fe400000e0000 */
[----:B------:R-:W-:Y:S01]  /*23050*/  MOV R161, UR39 ;  /* 0x0000002700a17c02 */ /* 0x000fe20008000f00 */
[----:B------:R-:W-:Y:S01]  /*23060*/  UMOV UR39, UR59 ;  /* 0x0000003b00277c82 */ /* 0x000fe20008000000 */
[----:B------:R-:W-:Y:S01]  /*23070*/  MOV R160, UR38 ;  /* 0x0000002600a07c02 */ /* 0x000fe20008000f00 */
[----:B------:R-:W-:Y:S01]  /*23080*/  UMOV UR38, UR58 ;  /* 0x0000003a00267c82 */ /* 0x000fe20008000000 */
[----:B------:R-:W-:-:S02]  /*23090*/  R2UR UR34, R52 ;  /* 0x00000000342272ca */ /* 0x000fc400000e0000 */
[----:B------:R-:W-:Y:S02]  /*230a0*/  R2UR UR35, R53 ;  /* 0x00000000352372ca */ /* 0x000fe400000e0000 */
[----:B------:R-:W-:Y:S01]  /*230b0*/  MOV R166, UR39 ;  /* 0x0000002700a67c02 */ /* 0x000fe20008000f00 */
[----:B------:R-:W-:Y:S01]  /*230c0*/  UMOV UR39, UR55 ;  /* 0x0000003700277c82 */ /* 0x000fe20008000000 */
[----:B------:R-:W-:Y:S01]  /*230d0*/  MOV R165, UR38 ;  /* 0x0000002600a57c02 */ /* 0x000fe20008000f00 */
[----:B------:R-:W-:Y:S01]  /*230e0*/  UMOV UR38, UR54 ;  /* 0x0000003600267c82 */ /* 0x000fe20008000000 */
[----:B------:R-:W-:Y:S01]  /*230f0*/  MOV R57, 0x40000040 ;  /* 0x4000004000397802 */ /* 0x000fe20000000f00 */
[----:B------:R-:W-:Y:S01]  /*23100*/  IMAD.MOV.U32 R59, RZ, RZ, 0x40000040 ;  /* 0x40000040ff3b7424 */ /* 0x000fe200078e00ff */
[----:B------:R-:W-:Y:S02]  /*23110*/  R2UR UR30, R54 ;  /* 0x00000000361e72ca */ /* 0x000fe400000e0000 */
[----:B------:R-:W-:-:S02]  /*23120*/  R2UR UR31, R55 ;  /* 0x00000000371f72ca */ /* 0x000fc400000e0000 */
[----:B------:R-:W-:Y:S01]  /*23130*/  MOV R170, UR39 ;  /* 0x0000002700aa7c02 */ /* 0x000fe20008000f00 */
[----:B------:R-:W-:Y:S01]  /*23140*/  UMOV UR39, UR51 ;  /* 0x0000003300277c82 */ /* 0x000fe20008000000 */
[----:B------:R-:W-:Y:S01]  /*23150*/  MOV R169, UR38 ;  /* 0x0000002600a97c02 */ /* 0x000fe20008000f00 */
[----:B------:R-:W-:Y:S01]  /*23160*/  UMOV UR38, UR50 ;  /* 0x0000003200267c82 */ /* 0x000fe20008000000 */
[----:B------:R-:W-:Y:S02]  /*23170*/  R2UR UR26, R56 ;  /* 0x00000000381a72ca */ /* 0x000fe400000e0000 */
[----:B------:R-:W-:Y:S02]  /*23180*/  R2UR UR27, R57 ;  /* 0x00000000391b72ca */ /* 0x000fe400000e0000 */
[----:B------:R-:W-:Y:S01]  /*23190*/  MOV R174, UR39 ;  /* 0x0000002700ae7c02 */ /* 0x000fe20008000f00 */
[----:B------:R-:W-:Y:S01]  /*231a0*/  UMOV UR39, UR47 ;  /* 0x0000002f00277c82 */ /* 0x000fe20008000000 */
[----:B------:R-:W-:Y:S01]  /*231b0*/  MOV R173, UR38 ;  /* 0x0000002600ad7c02 */ /* 0x000fe20008000f00 */
[----:B------:R-:W-:Y:S01]  /*231c0*/  UMOV UR38, UR46 ;  /* 0x0000002e00267c82 */ /* 0x000fe20008000000 */
[----:B------:R-:W-:Y:S01]  /*231d0*/  MOV R61, 0x40000040 ;  /* 0x40000040003d7802 */ /* 0x000fe20000000f00 */
[----:B------:R-:W-:Y:S01]  /*231e0*/  IMAD.MOV.U32 R63, RZ, RZ, 0x40000040 ;  /* 0x40000040ff3f7424 */ /* 0x000fe200078e00ff */
[----:B------:R-:W-:-:S02]  /*231f0*/  R2UR UR22, R58 ;  /* 0x000000003a1672ca */ /* 0x000fc400000e0000 */
[----:B------:R-:W-:Y:S02]  /*23200*/  R2UR UR23, R59 ;  /* 0x000000003b1772ca */ /* 0x000fe400000e0000 */
        /* <DEDUP_REMOVED lines=10> */
[----:B------:R-:W-:-:S02]  /*232b0*/  MOV R65, 0x40000040 ;  /* 0x4000004000417802 */ /* 0x000fc40000000f00 */
[----:B------:R-:W-:Y:S02]  /*232c0*/  R2UR UR14, R62 ;  /* 0x000000003e0e72ca */ /* 0x000fe400000e0000 */
[----:B------:R-:W-:Y:S02]  /*232d0*/  R2UR UR15, R63 ;  /* 0x000000003f0f72ca */ /* 0x000fe400000e0000 */
[----:B------:R-:W-:Y:S01]  /*232e0*/  MOV R186, UR39 ;  /* 0x0000002700ba7c02 */ /* 0x000fe20008000f00 */
[----:B------:R-:W-:Y:S01]  /*232f0*/  UMOV UR39, UR31 ;  /* 0x0000001f00277c82 */ /* 0x000fe20008000000 */
[----:B------:R-:W-:Y:S01]  /*23300*/  MOV R185, UR38 ;  /* 0x0000002600b97c02 */ /* 0x000fe20008000f00 */
[----:B------:R-:W-:Y:S01]  /*23310*/  UMOV UR38, UR30 ;  /* 0x0000001e00267c82 */ /* 0x000fe20008000000 */
[----:B------:R-:W-:Y:S02]  /*23320*/  R2UR UR10, R64 ;  /* 0x00000000400a72ca */ /* 0x000fe400000e0000 */
[----:B------:R-:W-:-:S02]  /*23330*/  R2UR UR11, R65 ;  /* 0x00000000410b72ca */ /* 0x000fc400000e0000 */
[----:B------:R-:W-:Y:S01]  /*23340*/  MOV R190, UR39 ;  /* 0x0000002700be7c02 */ /* 0x000fe20008000f00 */
[----:B------:R-:W-:Y:S01]  /*23350*/  UMOV UR39, UR27 ;  /* 0x0000001b00277c82 */ /* 0x000fe20008000000 */
[----:B------:R-:W-:Y:S01]  /*23360*/  MOV R189, UR38 ;  /* 0x0000002600bd7c02 */ /* 0x000fe20008000f00 */
[----:B------:R-:W-:Y:S01]  /*23370*/  UMOV UR38, UR26 ;  /* 0x0000001a00267c82 */ /* 0x000fe20008000000 */
[----:B------:R-:W-:Y:S01]  /*23380*/  MOV R194, UR39 ;  /* 0x0000002700c27c02 */ /* 0x000fe20008000f00 */
[----:B------:R-:W-:Y:S01]  /*23390*/  UMOV UR39, UR23 ;  /* 0x0000001700277c82 */ /* 0x000fe20008000000 */
[----:B------:R-:W-:Y:S01]  /*233a0*/  MOV R193, UR38 ;  /* 0x0000002600c17c02 */ /* 0x000fe20008000f00 */
[----:B------:R-:W-:Y:S01]  /*233b0*/  UMOV UR38, UR22 ;  /* 0x0000001600267c82 */ /* 0x000fe20008000000 */
[----:B------:R-:W-:Y:S01]  /*233c0*/  MOV R29, 0x40000040 ;  /* 0x40000040001d7802 */ /* 0x000fe20000000f00 */
[----:B------:R-:W-:Y:S01]  /*233d0*/  IMAD.MOV.U32 R27, RZ, RZ, 0x40000040 ;  /* 0x40000040ff1b7424 */ /* 0x000fe200078e00ff */
[----:B------:R-:W-:-:S02]  /*233e0*/  MOV R25, 0x40000040 ;  /* 0x4000004000197802 */ /* 0x000fc40000000f00 */
        /* <DEDUP_REMOVED lines=8> */
[----:B------:R-:W-:Y:S02]  /*23470*/  R2UR UR45, R70 ;  /* 0x00000000462d72ca */ /* 0x000fe400000e0000 */
[----:B------:R-:W-:-:S02]  /*23480*/  R2UR UR44, R69 ;  /* 0x00000000452c72ca */ /* 0x000fc400000e0000 */
[----:B------:R-:W-:Y:S02]  /*23490*/  R2UR UR41, R68 ;  /* 0x00000000442972ca */ /* 0x000fe400000e0000 */
[----:B------:R-:W-:Y:S02]  /*234a0*/  R2UR UR40, R67 ;  /* 0x00000000432872ca */ /* 0x000fe400000e0000 */
[----:B------:R-:W-:Y:S02]  /*234b0*/  R2UR UR5, R66 ;  /* 0x00000000420572ca */ /* 0x000fe400000e0000 */
[----:B------:R-:W-:Y:S02]  /*234c0*/  R2UR UR34, R28 ;  /* 0x000000001c2272ca */ /* 0x000fe400000e0000 */
[----:B------:R-:W-:Y:S02]  /*234d0*/  R2UR UR35, R29 ;  /* 0x000000001d2372ca */ /* 0x000fe400000e0000 */
[----:B------:R-:W-:-:S02]  /*234e0*/  R2UR UR30, R26 ;  /* 0x000000001a1e72ca */ /* 0x000fc400000e0000 */
[----:B------:R-:W-:Y:S02]  /*234f0*/  R2UR UR31, R27 ;  /* 0x000000001b1f72ca */ /* 0x000fe400000e0000 */
[----:B------:R-:W-:Y:S02]  /*23500*/  R2UR UR26, R24 ;  /* 0x00000000181a72ca */ /* 0x000fe400000e0000 */
[----:B------:R-:W-:Y:S02]  /*23510*/  R2UR UR27, R25 ;  /* 0x00000000191b72ca */ /* 0x000fe400000e0000 */
        /* <DEDUP_REMOVED lines=8> */
[----:B--2---:R-:W-:-:S02]  /*235a0*/  R2UR UR36, R34 ;  /* 0x00000000222472ca */ /* 0x004fc400000e0000 */
        /* <DEDUP_REMOVED lines=9> */
[----:B------:R-:W-:-:S11]  /*23640*/  WARPGROUP.ARRIVE ;  /* 0x00000000000079c5 */ /* 0x000fd60000000000 */
[----:B------:R-:W-:Y:S01]  /*23650*/  HGMMA.64x256x16.F32.BF16 R24, gdesc[UR36], RZ, !UPT, gsb0 ;  /* 0x03e00000241879f0 */ /* 0x000fe2000c0018ff */
[----:B------:R-:W-:Y:S02]  /*23660*/  R2UR UR39, R210 ;  /* 0x00000000d22772ca */ /* 0x000fe400000e0000 */
[----:B------:R-:W-:Y:S02]  /*23670*/  R2UR UR38, R209 ;  /* 0x00000000d12672ca */ /* 0x000fe400000e0000 */
[----:B------:R-:W-:Y:S02]  /*23680*/  R2UR UR37, R208 ;  /* 0x00000000d02572ca */ /* 0x000fe400000e0000 */
[----:B------:R-:W-:Y:S01]  /*23690*/  R2UR UR36, R207 ;  /* 0x00000000cf2472ca */ /* 0x000fe200000e0000 */
[----:B------:R-:W-:Y:S02]  /*236a0*/  WARPGROUP.DEPBAR.LE gsb0, 0x0 ;  /* 0x00008000000079c5 */ /* 0x000fe40000010000 */
[----:B------:R-:W-:-:S15]  /*236b0*/  WARPGROUP.ARRIVE ;  /* 0x00000000000079c5 */ /* 0x000fde0000000000 */
[----:B------:R-:W-:-:S03]  /*236c0*/  NOP ;  /* 0x0000000000007918 */ /* 0x000fc60000000000 */
[----:B------:R-:W-:Y:S01]  /*236d0*/  HGMMA.64x256x16.F32.BF16 R24, gdesc[UR36], R24, gsb0 ;  /* 0x03e00000241879f0 */ /* 0x000fe20008001818 */
        /* <DEDUP_REMOVED lines=131> */
[----:B------:R-:W-:Y:S02]  /*23f10*/  R2UR UR36, R224 ;  /* 0x00000000e02472ca */ /* 0x000fe400000e0000 */
[----:B------:R-:W-:Y:S02]  /*23f20*/  R2UR UR32, R246 ;  /* 0x00000000f62072ca */ /* 0x000fe400000e0000 */
[----:B------:R-:W-:Y:S01]  /*23f30*/  R2UR UR33, R247 ;  /* 0x00000000f72172ca */ /* 0x000fe200000e0000 */
[----:B------:R-:W-:-:S02]  /*23f40*/  WARPGROUP.DEPBAR.LE gsb0, 0x0 ;  /* 0x00008000000079c5 */ /* 0x000fc40000010000 */
[----:B------:R-:W-:-:S14]  /*23f50*/  WARPGROUP.ARRIVE ;  /* 0x00000000000079c5 */ /* 0x000fdc0000000000 */
[----:B------:R-:W-:Y:S01]  /*23f60*/  HGMMA.64x256x16.F32.BF16 R24, gdesc[UR36], R24, gsb0 ;  /* 0x03e00000241879f0 */ /* 0x000fe20008001818 */
[----:B------:R-:W-:Y:S02]  /*23f70*/  R2UR UR28, R244 ;  /* 0x00000000f41c72ca */ /* 0x000fe400000e0000 */
[----:B------:R-:W-:Y:S01]  /*23f80*/  R2UR UR29, R245 ;  /* 0x00000000f51d72ca */ /* 0x000fe200000e0000 */
[----:B------:R-:W-:Y:S02]  /*23f90*/  WARPGROUP.DEPBAR.LE gsb0, 0x0 ;  /* 0x00008000000079c5 */ /* 0x000fe40000010000 */
[----:B------:R-:W-:-:S15]  /*23fa0*/  WARPGROUP.ARRIVE ;  /* 0x00000000000079c5 */ /* 0x000fde0000000000 */
[----:B------:R-:W-:-:S07]  /*23fb0*/  NOP ;  /* 0x0000000000007918 */ /* 0x000fce0000000000 */
[----:B------:R-:W-:Y:S01]  /*23fc0*/  HGMMA.64x256x16.F32.BF16 R24, gdesc[UR32], R24, gsb0 ;  /* 0x03e00000201879f0 */ /* 0x000fe20008001818 */
[----:B------:R-:W-:Y:S02]  /*23fd0*/  R2UR UR24, R242 ;  /* 0x00000000f21872ca */ /* 0x000fe400000e0000 */
[----:B------:R-:W-:Y:S01]  /*23fe0*/  R2UR UR25, R243 ;  /* 0x00000000f31972ca */ /* 0x000fe200000e0000 */
[----:B------:R-:W-:Y:S02]  /*23ff0*/  WARPGROUP.DEPBAR.LE gsb0, 0x0 ;  /* 0x00008000000079c5 */ /* 0x000fe40000010000 */
[----:B------:R-:W-:-:S15]  /*24000*/  WARPGROUP.ARRIVE ;  /* 0x00000000000079c5 */ /* 0x000fde0000000000 */
[----:B------:R-:W-:-:S07]  /*24010*/  NOP ;  /* 0x0000000000007918 */ /* 0x000fce0000000000 */
[----:B------:R-:W-:Y:S01]  /*24020*/  HGMMA.64x256x16.F32.BF16 R24, gdesc[UR28], R24, gsb0 ;  /* 0x03e000001c1879f0 */ /* 0x000fe20008001818 */
[----:B------:R-:W-:Y:S01]  /*24030*/  IMAD.MOV.U32 R23, RZ, RZ, 0x40000040 ;  /* 0x40000040ff177424 */ /* 0x000fe200078e00ff */
[----:B------:R-:W-:Y:S02]  /*24040*/  R2UR UR20, R240 ;  /* 0x00000000f01472ca */ /* 0x000fe400000e0000 */
[----:B------:R-:W-:Y:S02]  /*24050*/  R2UR UR21, R241 ;  /* 0x00000000f11572ca */ /* 0x000fe400000e0000 */
[----:B------:R-:W-:Y:S02]  /*24060*/  R2UR UR22, R22 ;  /* 0x00000000161672ca */ /* 0x000fe400000e0000 */
[----:B------:R-:W-:Y:S01]  /*24070*/  R2UR UR23, R23 ;  /* 0x00000000171772ca */ /* 0x000fe200000e0000 */
[----:B------:R-:W-:Y:S02]  /*24080*/  WARPGROUP.DEPBAR.LE gsb0, 0x0 ;  /* 0x00008000000079c5 */ /* 0x000fe40000010000 */
[----:B------:R-:W-:-:S15]  /*24090*/  WARPGROUP.ARRIVE ;  /* 0x00000000000079c5 */ /* 0x000fde0000000000 */
[----:B------:R-:W-:-:S02]  /*240a0*/  NOP ;  /* 0x0000000000007918 */ /* 0x000fc40000000000 */
[----:B------:R-:W-:Y:S01]  /*240b0*/  HGMMA.64x256x16.F32.BF16 R24, gdesc[UR24], R24, gsb0 ;  /* 0x03e00000181879f0 */ /* 0x000fe20008001818 */
[----:B------:R-:W-:Y:S02]  /*240c0*/  MOV R21, 0x40000040 ;  /* 0x4000004000157802 */ /* 0x000fe40000000f00 */
[----:B------:R-:W-:Y:S02]  /*240d0*/  R2UR UR16, R238 ;  /* 0x00000000ee1072ca */ /* 0x000fe400000e0000 */
[----:B------:R-:W-:Y:S02]  /*240e0*/  R2UR UR17, R239 ;  /* 0x00000000ef1172ca */ /* 0x000fe400000e0000 */
[----:B------:R-:W-:Y:S02]  /*240f0*/  R2UR UR18, R20 ;  /* 0x00000000141272ca */ /* 0x000fe400000e0000 */
[----:B------:R-:W-:Y:S01]  /*24100*/  R2UR UR19, R21 ;  /* 0x00000000151372ca */ /* 0x000fe200000e0000 */
[----:B------:R-:W-:-:S02]  /*24110*/  WARPGROUP.DEPBAR.LE gsb0, 0x0 ;  /* 0x00008000000079c5 */ /* 0x000fc40000010000 */
[----:B------:R-:W-:-:S15]  /*24120*/  WARPGROUP.ARRIVE ;  /* 0x00000000000079c5 */ /* 0x000fde0000000000 */
[----:B------:R-:W-:-:S01]  /*24130*/  NOP ;  /* 0x0000000000007918 */ /* 0x000fc20000000000 */
        /* <DEDUP_REMOVED lines=20> */
[----:B------:R-:W-:-:S04]  /*24280*/  R2UR UR58, R14 ;  /* 0x000000000e3a72ca */ /* 0x000fc800000e0000 */
[----:B------:R-:W-:Y:S01]  /*24290*/  R2UR UR59, R15 ;  /* 0x000000000f3b72ca */ /* 0x000fe200000e0000 */
[----:B------:R-:W-:Y:S02]  /*242a0*/  WARPGROUP.DEPBAR.LE gsb0, 0x0 ;  /* 0x00008000000079c5 */ /* 0x000fe40000010000 */
[----:B------:R-:W-:-:S15]  /*242b0*/  WARPGROUP.ARRIVE ;  /* 0x00000000000079c5 */ /* 0x000fde0000000000 */
[----:B------:R-:W-:-:S04]  /*242c0*/  NOP ;  /* 0x0000000000007918 */ /* 0x000fc80000000000 */
[----:B------:R-:W-:Y:S01]  /*242d0*/  HGMMA.64x256x16.F32.BF16 R24, gdesc[UR8], R24, gsb0 ;  /* 0x03e00000081879f0 */ /* 0x000fe20008001818 */
[----:B------:R-:W-:Y:S02]  /*242e0*/  MOV R13, 0x40000040 ;  /* 0x40000040000d7802 */ /* 0x000fe40000000f00 */
[----:B------:R-:W-:Y:S02]  /*242f0*/  R2UR UR54, R12 ;  /* 0x000000000c3672ca */ /* 0x000fe400000e0000 */
[----:B------:R-:W-:Y:S01]  /*24300*/  R2UR UR55, R13 ;  /* 0x000000000d3772ca */ /* 0x000fe200000e0000 */
[----:B------:R-:W-:Y:S02]  /*24310*/  WARPGROUP.DEPBAR.LE gsb0, 0x0 ;  /* 0x00008000000079c5 */ /* 0x000fe40000010000 */
[----:B------:R-:W-:-:S15]  /*24320*/  WARPGROUP.ARRIVE ;  /* 0x00000000000079c5 */ /* 0x000fde0000000000 */
[----:B------:R-:W-:-:S05]  /*24330*/  NOP ;  /* 0x0000000000007918 */ /* 0x000fca0000000000 */
        /* <DEDUP_REMOVED lines=29> */
[----:B------:R-:W-:Y:S02]  /*24510*/  ISETP.NE.AND P1, PT, R249, RZ, PT ;  /* 0x000000fff900720c */ /* 0x000fe40003f25270 */
[----:B------:R-:W-:Y:S02]  /*24520*/  R2UR UR37, R229 ;  /* 0x00000000e52572ca */ /* 0x000fe400000e0000 */
[----:B------:R-:W-:Y:S01]  /*24530*/  R2UR UR36, R228 ;  /* 0x00000000e42472ca */ /* 0x000fe200000e0000 */
[----:B------:R-:W-:Y:S02]  /*24540*/  WARPGROUP.DEPBAR.LE gsb0, 0x0 ;  /* 0x00008000000079c5 */ /* 0x000fe40000010000 */
[----:B------:R-:W-:-:S15]  /*24550*/  WARPGROUP.ARRIVE ;  /* 0x00000000000079c5 */ /* 0x000fde0000000000 */
[----:B------:R-:W-:-:S05]  /*24560*/  NOP ;  /* 0x0000000000007918 */ /* 0x000fca0000000000 */
[----:B------:R-:W-:Y:S03]  /*24570*/  HGMMA.64x256x16.F32.BF16 R24, gdesc[UR4], R24, gsb0 ;  /* 0x03e00000041879f0 */ /* 0x000fe60008001818 */
[----:B------:R-:W-:Y:S02]  /*24580*/  WARPGROUP.DEPBAR.LE gsb0, 0x0 ;  /* 0x00008000000079c5 */ /* 0x000fe40000010000 */
[----:B------:R-:W-:Y:S05]  /*24590*/  @P1 BRA `(.L_x_26) ;  /* 0x0000000400201947 */ /* 0x000fea0003800000 */
[----:B------:R-:W-:-:S13]  /*245a0*/  ISETP.LT.OR P2, PT, R164, 0x1, !P0 ;  /* 0x00000001a400780c */ /* 0x000fda0004741670 */
[----:B------:R-:W-:Y:S05]  /*245b0*/  @P2 BRA `(.L_x_27) ;  /* 0x0000000400142947 */ /* 0x000fea0003800000 */
[----:B------:R-:W-:Y:S01]  /*245c0*/  IMAD R0, R152, 0x8, R252 ;  /* 0x0000000898007824 */ /* 0x000fe200078e02fc */
[----:B------:R-:W-:Y:S01]  /*245d0*/  SHF.L.U32 R2, R159, 0x1f, RZ ;  /* 0x0000001f9f027819 */ /* 0x000fe200000006ff */
[----:B------:R-:W1:Y:S03]  /*245e0*/  S2R R23, SR_TID.X ;  /* 0x0000000000177919 */ /* 0x000e660000002100 */
[----:B------:R-:W2:Y:S01]  /*245f0*/  SYNCS.PHASECHK.TRANS64.TRYWAIT P2, [R0+URZ+0x110020], R2 ;  /* 0x11002002000075a7 */ /* 0x000ea2000804017f */
[----:B-1----:R-:W-:-:S04]  /*24600*/  LOP3.LUT R23, R23, 0x7f, RZ, 0xc0, !PT ;  /* 0x0000007f17177812 */ /* 0x002fc800078ec0ff */
[----:B------:R-:W-:Y:S01]  /*24610*/  ISETP.NE.AND P3, PT, R23, RZ, PT ;  /* 0x000000ff1700720c */ /* 0x000fe20003f65270 */
[----:B--2---:R-:W-:-:S12]  /*24620*/  @!P2 BRA `(.L_x_28) ;  /* 0x0000027c00a4a947 */ /* 0x004fd80003800000 */
.L_x_96:
[----:B------:R-:W-:Y:S05]  /*24630*/  @P3 BRA `(.L_x_29) ;  /* 0x0000000000183947 */ /* 0x000fea0003800000 */
[----:B------:R-:W2:Y:S01]  /*24640*/  S2R R3, SR_TID.X ;  /* 0x0000000000037919 */ /* 0x000ea20000002100 */
[----:B-1----:R-:W-:-:S04]  /*24650*/  MOV R2, 0x40000 ;  /* 0x0004000000027802 */ /* 0x002fc80000000f00 */
[----:B------:R3:W-:Y:S01]  /*24660*/  SYNCS.ARRIVE.TRANS64 RZ, [R0+URZ+0x110000], R2 ;  /* 0x1100000200ff79a7 */ /* 0x0007e2000800003f */
[----:B--2---:R-:W-:-:S13]  /*24670*/  LOP3.LUT P2, RZ, R3, 0x1f, RZ, 0xc0, !PT ;  /* 0x0000001f03ff7812 */ /* 0x004fda000784c0ff */
[----:B---3--:R-:W-:Y:S05]  /*24680*/  @!P2 BRA `(.L_x_29) ;  /* 0x000000000004a947 */ /* 0x008fea0003800000 */
[----:B------:R-:W-:Y:S01]  /*24690*/  BPT.TRAP 0x1 ;  /* 0x000000040000795c */ /* 0x000fe20000300000 */
.L_x_29:
[----:B-1----:R-:W1:Y:S01]  /*246a0*/  LDC.64 R2, c[0x0][0x198] ;  /* 0x00006600ff027b82 */ /* 0x002e620000000a00 */
[----:B------:R-:W-:Y:S01]  /*246b0*/  R2UR UR33, R0 ;  /* 0x00000000002172ca */ /* 0x000fe200000e0000 */
[----:B------:R-:W-:Y:S01]  /*246c0*/  IMAD R0, R152, 0x40000, R252 ;  /* 0x0004000098007824 */ /* 0x000fe200078e02fc */
[----:B------:R-:W-:Y:S01]  /*246d0*/  R2UR UR35, R230 ;  /* 0x00000000e62372ca */ /* 0x000fe200000e0000 */
[----:B------:R-:W-:Y:S01]  /*246e0*/  UMOV UR34, URZ ;  /* 0x0000003f00227c82 */ /* 0x000fe20008000000 */
[----:B------:R-:W-:Y:S01]  /*246f0*/  UMOV UR22, 0x0 ;  /* 0x0000000000167882 */ /* 0x000fe20000000000 */
[----:B------:R-:W-:Y:S01]  /*24700*/  UMOV UR23, 0x10000000 ;  /* 0x1000000000177882 */ /* 0x000fe20000000000 */
[----:B------:R-:W-:Y:S01]  /*24710*/  R2UR UR14, R0 ;  /* 0x00000000000e72ca */ /* 0x000fe200000e0000 */
[----:B------:R-:W-:Y:S01]  /*24720*/  UMOV UR10, 0x40 ;  /* 0x00000040000a7882 */ /* 0x000fe20000000000 */
[----:B------:R-:W-:Y:S01]  /*24730*/  UMOV UR12, UR36 ;  /* 0x00000024000c7c82 */ /* 0x000fe20008000000 */
[----:B------:R-:W-:Y:S01]  /*24740*/  UMOV UR13, UR37 ;  /* 0x00000025000d7c82 */ /* 0x000fe20008000000 */
[----:B------:R-:W-:Y:S01]  /*24750*/  UMOV UR26, 0x80 ;  /* 0x00000080001a7882 */ /* 0x000fe20000000000 */
[----:B------:R-:W-:Y:S01]  /*24760*/  UMOV UR28, UR36 ;  /* 0x00000024001c7c82 */ /* 0x000fe20008000000 */
[----:B------:R-:W-:Y:S01]  /*24770*/  UMOV UR29, UR37 ;  /* 0x00000025001d7c82 */ /* 0x000fe20008000000 */
[----:B------:R-:W-:Y:S01]  /*24780*/  UIADD3 UR33, UR33, 0x110000, URZ ;  /* 0x0011000021217890 */ /* 0x000fe2000fffe03f */
[----:B------:R-:W-:Y:S01]  /*24790*/  VIADD R152, R152, 0x1 ;  /* 0x0000000198987836 */ /* 0x000fe20000000000 */
[----:B------:R-:W-:Y:S01]  /*247a0*/  USHF.L.U32 UR35, UR35, 0x8, URZ ;  /* 0x0000000823237899 */ /* 0x000fe2000800063f */
[----:B------:R-:W-:Y:S01]  /*247b0*/  UMOV UR18, 0xc0 ;  /* 0x000000c000127882 */ /* 0x000fe20000000000 */
[----:B------:R-:W-:-:S02]  /*247c0*/  UMOV UR20, UR36 ;  /* 0x0000002400147c82 */ /* 0x000fc40008000000 */
[----:B------:R-:W-:Y:S02]  /*247d0*/  UIADD3 UR32, UR14, 0x10000, URZ ;  /* 0x000100000e207890 */ /* 0x000fe4000fffe03f */
[----:B------:R-:W-:Y:S01]  /*247e0*/  UIADD3 UR8, UR14, 0x18000, URZ ;  /* 0x000180000e087890 */ /* 0x000fe2000fffe03f */
[----:B-1----:R-:W-:Y:S01]  /*247f0*/  IADD3 R0, P2, R2, 0x1f0, RZ ;  /* 0x000001f002007810 */ /* 0x002fe20007f5e0ff */
[----:B------:R-:W-:Y:S01]  /*24800*/  UMOV UR9, UR33 ;  /* 0x0000002100097c82 */ /* 0x000fe20008000000 */
[----:B------:R-:W-:Y:S01]  /*24810*/  UMOV UR11, UR35 ;  /* 0x00000023000b7c82 */ /* 0x000fe20008000000 */
[----:B------:R-:W-:Y:S01]  /*24820*/  UIADD3 UR24, UR14, 0x20000, URZ ;  /* 0x000200000e187890 */ /* 0x000fe2000fffe03f */
[----:B------:R-:W-:Y:S01]  /*24830*/  R2UR UR6, R0 ;  /* 0x00000000000672ca */ /* 0x000fe200000e0000 */
[----:B------:R-:W-:Y:S01]  /*24840*/  UIADD3 UR16, UR14, 0x28000, URZ ;  /* 0x000280000e107890 */ /* 0x000fe2000fffe03f */
[----:B------:R-:W-:Y:S01]  /*24850*/  IADD3.X R0, RZ, R3, RZ, P2, !PT ;  /* 0x00000003ff007210 */ /* 0x000fe200017fe4ff */
[----:B------:R-:W-:Y:S01]  /*24860*/  UMOV UR25, UR33 ;  /* 0x0000002100197c82 */ /* 0x000fe20008000000 */
[----:B------:R-:W-:Y:S01]  /*24870*/  UMOV UR27, UR35 ;  /* 0x00000023001b7c82 */ /* 0x000fe20008000000 */
[----:B------:R-:W-:Y:S01]  /*24880*/  UMOV UR21, UR37 ;  /* 0x0000002500157c82 */ /* 0x000fe20008000000 */
[----:B------:R-:W-:Y:S01]  /*24890*/  R2UR UR7, R0 ;  /* 0x00000000000772ca */ /* 0x000fe200000e0000 */
[----:B------:R-:W-:Y:S01]  /*248a0*/  UMOV UR17, UR33 ;  /* 0x0000002100117c82 */ /* 0x000fe20008000000 */
[----:B------:R-:W-:Y:S01]  /*248b0*/  UMOV UR19, UR35 ;  /* 0x0000002300137c82 */ /* 0x000fe20008000000 */
[----:B------:R-:W-:-:S04]  /*248c0*/  ISETP.NE.AND P2, PT, R152, 0x4, PT ;  /* 0x000000049800780c */ /* 0x000fc80003f45270 */
[----:B------:R-:W-:Y:S02]  /*248d0*/  SEL R0, RZ, 0x1, P2 ;  /* 0x00000001ff007807 */ /* 0x000fe40001000000 */
[----:B------:R-:W-:Y:S02]  /*248e0*/  SEL R152, R152, RZ, P2 ;  /* 0x000000ff98987207 */ /* 0x000fe40001000000 */
[----:B------:R-:W-:Y:S02]  /*248f0*/  LOP3.LUT R159, R159, R0, RZ, 0x3c, !PT ;  /* 0x000000009f9f7212 */ /* 0x000fe400078e3cff */
[----:B------:R-:W-:Y:S01]  /*24900*/  UTMALDG.4D [UR32], [UR6], desc[UR22] ;  /* 0x00001620060075b4 */ /* 0x000fe20008019000 */
[----:B------:R1:W-:Y:S01]  /*24910*/  UTMALDG.4D [UR8], [UR6], desc[UR22] ;  /* 0x00001608060075b4 */ /* 0x0003e20008019000 */
[----:B------:R2:W-:Y:S01]  /*24920*/  UTMALDG.4D [UR24], [UR6], desc[UR22] ;  /* 0x00001618060075b4 */ /* 0x0005e20008019000 */
[----:B------:R3:W-:Y:S01]  /*24930*/  UTMALDG.4D [UR16], [UR6], desc[UR22] ;  /* 0x00001610060075b4 */ /* 0x0007e20008019000 */
[----:B-1----:R-:W-:Y:S01]  /*24940*/  UIADD3 UR8, UR14, 0x30000, URZ ;  /* 0x000300000e087890 */ /* 0x002fe2000fffe03f */
[----:B------:R-:W-:Y:S01]  /*24950*/  UMOV UR10, 0x100 ;  /* 0x00000100000a7882 */ /* 0x000fe20000000000 */
[----:B--2---:R-:W-:-:S07]  /*24960*/  UIADD3 UR24, UR14, 0x38000, URZ ;  /* 0x000380000e187890 */ /* 0x004fce000fffe03f */
[----:B------:R1:W-:Y:S01]  /*24970*/  UTMALDG.4D [UR8], [UR6], desc[UR22] ;  /* 0x00001608060075b4 */ /* 0x0003e20008019000 */
[----:B------:R-:W-:Y:S01]  /*24980*/  UMOV UR26, 0x140 ;  /* 0x00000140001a7882 */ /* 0x000fe20000000000 */
[----:B---3--:R-:W-:Y:S01]  /*24990*/  UIADD3 UR16, UR14, 0x40000, URZ ;  /* 0x000400000e107890 */ /* 0x008fe2000fffe03f */
[----:B------:R2:W-:Y:S01]  /*249a0*/  UTMALDG.4D [UR24], [UR6], desc[UR22] ;  /* 0x00001618060075b4 */ /* 0x0005e20008019000 */
[----:B------:R-:W-:-:S07]  /*249b0*/  UMOV UR18, 0x180 ;  /* 0x0000018000127882 */ /* 0x000fce0000000000 */
[----:B------:R2:W-:Y:S01]  /*249c0*/  UTMALDG.4D [UR16], [UR6], desc[UR22] ;  /* 0x00001610060075b4 */ /* 0x0005e20008019000 */
[----:B-1----:R-:W-:Y:S01]  /*249d0*/  UIADD3 UR8, UR14, 0x48000, URZ ;  /* 0x000480000e087890 */ /* 0x002fe2000fffe03f */
[----:B------:R-:W-:-:S08]  /*249e0*/  UMOV UR10, 0x1c0 ;  /* 0x000001c0000a7882 */ /* 0x000fd00000000000 */
[----:B------:R2:W-:Y:S02]  /*249f0*/  UTMALDG.4D [UR8], [UR6], desc[UR22] ;  /* 0x00001608060075b4 */ /* 0x0005e40008019000 */
[----:B--2---:R-:W-:Y:S01]  /*24a00*/  NOP ;  /* 0x0000000000007918 */ /* 0x004fe20000000000 */
.L_x_27:
[----:B------:R-:W-:-:S07]  /*24a10*/  IADD3 R164, R164, -0x1, RZ ;  /* 0xffffffffa4a47810 */ /* 0x000fce0007ffe0ff */
.L_x_26:
[----:B------:R-:W-:Y:S01]  /*24a20*/  VIADD R153, R153, 0x1 ;  /* 0x0000000199997836 */ /* 0x000fe20000000000 */
[----:B------:R-:W-:Y:S05]  /*24a30*/  WARPSYNC.ALL ;  /* 0x0000000000007948 */ /* 0x000fea0003800000 */
[----:B------:R-:W-:-:S04]  /*24a40*/  ISETP.NE.AND P2, PT, R153, 0x4, PT ;  /* 0x000000049900780c */ /* 0x000fc80003f45270 */
[----:B------:R-:W-:Y:S02]  /*24a50*/  SEL R0, RZ, 0x1, P2 ;  /* 0x00000001ff007807 */ /* 0x000fe40001000000 */
[----:B------:R-:W-:Y:S02]  /*24a60*/  SEL R153, R153, RZ, P2 ;  /* 0x000000ff99997207 */ /* 0x000fe40001000000 */
[----:B------:R-:W-:Y:S02]  /*24a70*/  LOP3.LUT R211, R211, R0, RZ, 0x3c, !PT ;  /* 0x00000000d3d37212 */ /* 0x000fe400078e3cff */
[----:B------:R-:W-:Y:S01]  /*24a80*/  FMNMX R0, R24, R154, !PT ;  /* 0x0000009a18007209 */ /* 0x000fe20007800000 */
[----:B------:R-:W1:Y:S01]  /*24a90*/  LDC R7, c[0x0][0x604] ;  /* 0x00018100ff077b82 */ /* 0x000e620000000800 */
[----:B------:R-:W-:Y:S01]  /*24aa0*/  IADD3 R4, R252, 0x110020, RZ ;  /* 0x00110020fc047810 */ /* 0x000fe20007ffe0ff */
[----:B------:R-:W-:Y:S01]  /*24ab0*/  BSSY B0, `(.L_x_30) ;  /* 0x000008f000007945 */ /* 0x000fe20003800000 */
[----:B------:R-:W-:-:S02]  /*24ac0*/  FMNMX R0, R25, R0, !PT ;  /* 0x0000000019007209 */ /* 0x000fc40007800000 */
[----:B------:R-:W-:Y:S02]  /*24ad0*/  LEA R6, R153, R252, 0x3 ;  /* 0x000000fc99067211 */ /* 0x000fe400078e18ff */
[----:B------:R-:W-:Y:S02]  /*24ae0*/  FMNMX R0, R28, R0, !PT ;  /* 0x000000001c007209 */ /* 0x000fe40007800000 */
[----:B------:R-:W-:Y:S02]  /*24af0*/  SHF.L.U32 R8, R211, 0x1f, RZ ;  /* 0x0000001fd3087819 */ /* 0x000fe400000006ff */
[----:B------:R-:W-:-:S04]  /*24b00*/  FMNMX R0, R29, R0, !PT ;  /* 0x000000001d007209 */ /* 0x000fc80007800000 */
        /* <DEDUP_REMOVED lines=115> */
[----:B------:R-:W-:-:S04]  /*25240*/  FMNMX R0, R138, R0, !PT ;  /* 0x000000008a007209 */ /* 0x000fc80007800000 */
[----:B------:R-:W-:Y:S02]  /*25250*/  FMNMX R3, R139, R0, !PT ;  /* 0x000000008b037209 */ /* 0x000fe40007800000 */
[----:B------:R-:W-:Y:S02]  /*25260*/  FMNMX R0, R149, R2, !PT ;  /* 0x0000000295007209 */ /* 0x000fe40007800000 */
[----:B------:R-:W-:-:S03]  /*25270*/  FMNMX R3, R142, R3, !PT ;  /* 0x000000038e037209 */ /* 0x000fc60007800000 */
[----:B------:R-:W2:Y:S01]  /*25280*/  SHFL.BFLY PT, R2, R0, 0x1, 0x1f ;  /* 0x0c201f0000027f89 */ /* 0x000ea200000e0000 */
[----:B------:R-:W-:-:S04]  /*25290*/  FMNMX R3, R143, R3, !PT ;  /* 0x000000038f037209 */ /* 0x000fc80007800000 */
[----:B------:R-:W-:-:S04]  /*252a0*/  FMNMX R3, R146, R3, !PT ;  /* 0x0000000392037209 */ /* 0x000fc80007800000 */
[----:B------:R-:W-:-:S04]  /*252b0*/  FMNMX R3, R147, R3, !PT ;  /* 0x0000000393037209 */ /* 0x000fc80007800000 */
[----:B------:R-:W-:-:S04]  /*252c0*/  FMNMX R3, R150, R3, !PT ;  /* 0x0000000396037209 */ /* 0x000fc80007800000 */
[----:B------:R-:W-:-:S05]  /*252d0*/  FMNMX R3, R151, R3, !PT ;  /* 0x0000000397037209 */ /* 0x000fca0007800000 */
[----:B------:R-:W3:Y:S01]  /*252e0*/  SHFL.BFLY PT, R5, R3, 0x1, 0x1f ;  /* 0x0c201f0003057f89 */ /* 0x000ee200000e0000 */
[----:B--2---:R-:W-:Y:S01]  /*252f0*/  FMNMX R2, R0, R2, !PT ;  /* 0x0000000200027209 */ /* 0x004fe20007800000 */
[----:B------:R-:W-:-:S04]  /*25300*/  IMAD R0, R231, 0x8, R4 ;  /* 0x00000008e7007824 */ /* 0x000fc800078e0204 */
[----:B------:R-:W2:Y:S01]  /*25310*/  SHFL.BFLY PT, R4, R2, 0x2, 0x1f ;  /* 0x0c401f0002047f89 */ /* 0x000ea200000e0000 */
[----:B------:R-:W-:-:S04]  /*25320*/  PRMT R0, RZ, 0x654, R0 ;  /* 0x00000654ff007816 */ /* 0x000fc80000000000 */
[----:B------:R3:W-:Y:S01]  /*25330*/  SYNCS.ARRIVE.TRANS64.RED.A1T0 RZ, [R0+URZ], RZ ;  /* 0x000000ff00ff79a7 */ /* 0x0007e2000810043f */
[----:B------:R-:W4:Y:S01]  /*25340*/  SYNCS.PHASECHK.TRANS64.TRYWAIT P2, [R6+URZ+0x110000], R8 ;  /* 0x11000008060075a7 */ /* 0x000f22000804017f */
[----:B---3--:R-:W-:-:S05]  /*25350*/  FMNMX R0, R3, R5, !PT ;  /* 0x0000000503007209 */ /* 0x008fca0007800000 */
[----:B------:R-:W3:Y:S01]  /*25360*/  SHFL.BFLY PT, R3, R0, 0x2, 0x1f ;  /* 0x0c401f0000037f89 */ /* 0x000ee200000e0000 */
[----:B--2---:R-:W-:Y:S02]  /*25370*/  FMNMX R15, R2, R4, !PT ;  /* 0x00000004020f7209 */ /* 0x004fe40007800000 */
[----:B---3--:R-:W-:Y:S01]  /*25380*/  FMNMX R14, R0, R3, !PT ;  /* 0x00000003000e7209 */ /* 0x008fe20007800000 */
[----:B-1--4-:R-:W-:Y:S06]  /*25390*/  @!P2 BRA `(.L_x_31) ;  /* 0x00000270005ca947 */ /* 0x012fec0003800000 */
.L_x_97:
[----:B------:R-:W-:Y:S05]  /*253a0*/  BSYNC B0 ;  /* 0x0000000000007941 */ /* 0x000fea0003800000 */
.L_x_30:
[----:B-1----:R-:W2:Y:S04]  /*253b0*/  LDL.LU R8, [R1+0x374] ;  /* 0x0003740001087983 */ /* 0x002ea80000300800 */
        /* <DEDUP_REMOVED lines=80> */
[----:B------:R1:W-:Y:S04]  /*258c0*/  STL [R1+0x2c30], R9 ;  /* 0x002c300901007387 */ /* 0x0003e80000100800 */
[----:B-1----:R-:W2:Y:S04]  /*258d0*/  LDL.LU R9, [R1+0x370] ;  /* 0x0003700001097983 */ /* 0x002ea80000300800 */
[----:B------:R1:W-:Y:S04]  /*258e0*/  STL [R1+0x2c24], R32 ;  /* 0x002c242001007387 */ /* 0x0003e80000100800 */
[----:B-1----:R-:W3:Y:S04]  /*258f0*/  LDL.LU R32, [R1+0x364] ;  /* 0x0003640001207983 */ /* 0x002ee80000300800 */
[----:B------:R1:W-:Y:S04]  /*25900*/  STL [R1+0x2c20], R33 ;  /* 0x002c202101007387 */ /* 0x0003e80000100800 */
[----:B-1----:R-:W4:Y:S04]  /*25910*/  LDL.LU R33, [R1+0x360] ;  /* 0x0003600001217983 */ /* 0x002f280000300800 */
        /* <DEDUP_REMOVED lines=87> */
[----:B-1----:R-:W2:Y:S01]  /*25e90*/  LDL.LU R77, [R1+0x200] ;  /* 0x00020000014d7983 */ /* 0x002ea20000300800 */
[C---:B------:R-:W-:Y:S01]  /*25ea0*/  FSETP.NEU.AND P2, PT, R15.reuse, -INF , PT ;  /* 0xff8000000f00780b */ /* 0x040fe20003f4d000 */
[----:B------:R-:W-:Y:S05]  /*25eb0*/  WARPSYNC.ALL ;  /* 0x0000000000007948 */ /* 0x000fea0003800000 */
[----:B------:R-:W-:Y:S01]  /*25ec0*/  STL [R1+0x238c], R78 ;  /* 0x00238c4e01007387 */ /* 0x000fe20000100800 */
[----:B------:R-:W-:-:S02]  /*25ed0*/  FSEL R3, R15, RZ, P2 ;  /* 0x000000ff0f037208 */ /* 0x000fc40001000000 */
[C---:B------:R-:W-:Y:S01]  /*25ee0*/  FSETP.NEU.AND P2, PT, R14.reuse, -INF , PT ;  /* 0xff8000000e00780b */ /* 0x040fe20003f4d000 */
[----:B------:R-:W-:Y:S02]  /*25ef0*/  STL [R1+0x2388], R79 ;  /* 0x0023884f01007387 */ /* 0x000fe40000100800 */
[C---:B------:R-:W-:Y:S01]  /*25f00*/  FADD R2, -R3.reuse, R154 ;  /* 0x0000009a03027221 */ /* 0x040fe20000000100 */
[----:B------:R-:W-:Y:S01]  /*25f10*/  FSEL R6, R14, RZ, P2 ;  /* 0x000000ff0e067208 */ /* 0x000fe20001000000 */
[----:B------:R-:W-:Y:S01]  /*25f20*/  STL [R1+0x1f94], R80 ;  /* 0x001f945001007387 */ /* 0x000fe20000100800 */
[-C--:B------:R-:W-:Y:S01]  /*25f30*/  FMUL R3, R3, R7.reuse ;  /* 0x0000000703037220 */ /* 0x080fe20000400000 */
[-C--:B------:R-:W-:Y:S02]  /*25f40*/  FMUL R2, R2, R7.reuse ;  /* 0x0000000702027220 */ /* 0x080fe40000400000 */
[----:B------:R-:W-:Y:S01]  /*25f50*/  STL [R1+0x1f90], R81 ;  /* 0x001f905101007387 */ /* 0x000fe20000100800 */
[C---:B------:R-:W-:Y:S01]  /*25f60*/  FADD R0, -R6.reuse, R155 ;  /* 0x0000009b06007221 */ /* 0x040fe20000000100 */
[-C--:B------:R-:W-:Y:S01]  /*25f70*/  FMUL R6, R6, R7.reuse ;  /* 0x0000000706067220 */ /* 0x080fe20000400000 */
[----:B------:R-:W-:Y:S01]  /*25f80*/  FSETP.GEU.AND P2, PT, R2, -126, PT ;  /* 0xc2fc00000200780b */ /* 0x000fe20003f4e000 */
[----:B------:R-:W-:Y:S01]  /*25f90*/  STL [R1+0x1f8c], R82 ;  /* 0x001f8c5201007387 */ /* 0x000fe20000100800 */
[-C--:B------:R-:W-:Y:S01]  /*25fa0*/  FMUL R0, R0, R7.reuse ;  /* 0x0000000700007220 */ /* 0x080fe20000400000 */
[-CC-:B------:R-:W-:Y:S01]  /*25fb0*/  FFMA R30, R30, R7.reuse, -R6.reuse ;  /* 0x000000071e1e7223 */ /* 0x180fe20000000806 */
[-CC-:B------:R-:W-:Y:S01]  /*25fc0*/  FFMA R27, R27, R7.reuse, -R6.reuse ;  /* 0x000000071b1b7223 */ /* 0x180fe20000000806 */
[----:B------:R-:W-:Y:S01]  /*25fd0*/  STL [R1+0x1f88], R83 ;  /* 0x001f885301007387 */ /* 0x000fe20000100800 */
[-CC-:B------:R-:W-:Y:S01]  /*25fe0*/  FFMA R26, R26, R7.reuse, -R6.reuse ;  /* 0x000000071a1a7223 */ /* 0x180fe20000000806 */
[----:B------:R-:W-:Y:S01]  /*25ff0*/  FSETP.GEU.AND P4, PT, R0, -126, PT ;  /* 0xc2fc00000000780b */ /* 0x000fe20003f8e000 */
[-C--:B------:R-:W-:Y:S01]  /*26000*/  FFMA R31, R31, R7.reuse, -R6 ;  /* 0x000000071f1f7223 */ /* 0x080fe20000000806 */
[----:B------:R-:W-:Y:S01]  /*26010*/  STL [R1+0x1f84], R84 ;  /* 0x001f845401007387 */ /* 0x000fe20000100800 */
[----:B------:R-:W-:Y:S01]  /*26020*/  FSETP.GEU.AND P3, PT, R30, -126, PT ;  /* 0xc2fc00001e00780b */ /* 0x000fe20003f6e000 */
[-CC-:B------:R-:W-:Y:S01]  /*26030*/  FFMA R28, R28, R7.reuse, -R3.reuse ;  /* 0x000000071c1c7223 */ /* 0x180fe20000000803 */
[----:B------:R-:W-:Y:S01]  /*26040*/  FSETP.GEU.AND P5, PT, R27, -126, PT ;  /* 0xc2fc00001b00780b */ /* 0x000fe20003fae000 */
[----:B------:R-:W-:Y:S01]  /*26050*/  STL [R1+0x1f80], R85 ;  /* 0x001f805501007387 */ /* 0x000fe20000100800 */
[----:B------:R-:W-:Y:S01]  /*26060*/  @!P2 FMUL R2, R2, 0.5 ;  /* 0x3f0000000202a820 */ /* 0x000fe20000400000 */
[----:B------:R-:W-:Y:S01]  /*26070*/  FSETP.GEU.AND P6, PT, R26, -126, PT ;  /* 0xc2fc00001a00780b */ /* 0x000fe20003fce000 */
[-CC-:B------:R-:W-:Y:S01]  /*26080*/  FFMA R29, R29, R7.reuse, -R3.reuse ;  /* 0x000000071d1d7223 */ /* 0x180fe20000000803 */
[----:B------:R-:W-:Y:S01]  /*26090*/  STL [R1+0x1f7c], R86 ;  /* 0x001f7c5601007387 */ /* 0x000fe20000100800 */
[-CC-:B------:R-:W-:Y:S01]  /*260a0*/  FFMA R24, R24, R7.reuse, -R3.reuse ;  /* 0x0000000718187223 */ /* 0x180fe20000000803 */
[----:B------:R-:W-:Y:S01]  /*260b0*/  FFMA R25, R25, R7, -R3 ;  /* 0x0000000719197223 */ /* 0x000fe20000000803 */
[----:B------:R-:W1:Y:S01]  /*260c0*/  MUFU.EX2 R2, R2 ;  /* 0x0000000200027308 */ /* 0x000e620000000800 */
[----:B------:R-:W-:Y:S01]  /*260d0*/  STL [R1+0x1f78], R87 ;  /* 0x001f785701007387 */ /* 0x000fe20000100800 */
[----:B------:R-:W-:Y:S01]  /*260e0*/  @!P4 FMUL R0, R0, 0.5 ;  /* 0x3f0000000000c820 */ /* 0x000fe20000400000 */
[----:B------:R-:W-:-:S02]  /*260f0*/  @!P3 FMUL R30, R30, 0.5 ;  /* 0x3f0000001e1eb820 */ /* 0x000fc40000400000 */
[----:B------:R-:W-:Y:S01]  /*26100*/  STL [R1+0x1f74], R88 ;  /* 0x001f745801007387 */ /* 0x000fe20000100800 */
[----:B------:R-:W-:Y:S02]  /*26110*/  @!P5 FMUL R27, R27, 0.5 ;  /* 0x3f0000001b1bd820 */ /* 0x000fe40000400000 */
[----:B------:R-:W2:Y:S01]  /*26120*/  MUFU.EX2 R0, R0 ;  /* 0x0000000000007308 */ /* 0x000ea20000000800 */
[----:B------:R-:W-:Y:S01]  /*26130*/  STL [R1+0x1f70], R89 ;  /* 0x001f705901007387 */ /* 0x000fe20000100800 */
[----:B------:R-:W-:-:S03]  /*26140*/  @!P6 FMUL R26, R26, 0.5 ;  /* 0x3f0000001a1ae820 */ /* 0x000fc60000400000 */
[----:B------:R-:W-:Y:S03]  /*26150*/  STL [R1+0x1f6c], R90 ;  /* 0x001f6c5a01007387 */ /* 0x000fe60000100800 */
[----:B------:R-:W2:Y:S01]  /*26160*/  MUFU.EX2 R12, R27 ;  /* 0x0000001b000c7308 */ /* 0x000ea20000000800 */
[----:B------:R-:W-:Y:S01]  /*26170*/  STL [R1+0x1f68], R91 ;  /* 0x001f685b01007387 */ /* 0x000fe20000100800 */
[----:B-1----:R-:W-:Y:S01]  /*26180*/  @!P2 FMUL R2, R2, R2 ;  /* 0x000000020202a220 */ /* 0x002fe20000400000 */
[----:B------:R-:W-:Y:S02]  /*26190*/  FSETP.GEU.AND P2, PT, R31, -126, PT ;  /* 0xc2fc00001f00780b */ /* 0x000fe40003f4e000 */
[----:B------:R-:W-:Y:S01]  /*261a0*/  STL [R1+0x1f64], R92 ;  /* 0x001f645c01007387 */ /* 0x000fe20000100800 */
[-C--:B----4-:R-:W-:Y:S01]  /*261b0*/  FMUL R60, R60, R2.reuse ;  /* 0x000000023c3c7220 */ /* 0x090fe20000400000 */
[-C--:B---3--:R-:W-:Y:S01]  /*261c0*/  FMUL R59, R59, R2.reuse ;  /* 0x000000023b3b7220 */ /* 0x088fe20000400000 */
[-C--:B--2---:R-:W-:Y:S01]  /*261d0*/  FMUL R58, R58, R2.reuse ;  /* 0x000000023a3a7220 */ /* 0x084fe20000400000 */
[----:B------:R-:W-:Y:S01]  /*261e0*/  STL [R1+0x1f60], R93 ;  /* 0x001f605d01007387 */ /* 0x000fe20000100800 */
[-C--:B------:R-:W-:Y:S01]  /*261f0*/  FMUL R57, R57, R2.reuse ;  /* 0x0000000239397220 */ /* 0x080fe20000400000 */
[-C--:B------:R-:W-:Y:S01]  /*26200*/  FMUL R56, R56, R2.reuse ;  /* 0x0000000238387220 */ /* 0x080fe20000400000 */
[-C--:B------:R-:W-:Y:S01]  /*26210*/  FMUL R55, R55, R2.reuse ;  /* 0x0000000237377220 */ /* 0x080fe20000400000 */
        /* <DEDUP_REMOVED lines=54> */
[----:B------:R-:W-:Y:S01]  /*26580*/  FMUL R218, R218, R2 ;  /* 0x00000002dada7220 */ /* 0x000fe20000400000 */
[----:B------:R-:W-:Y:S01]  /*26590*/  @!P4 FMUL R0, R0, R0 ;  /* 0x000000000000c220 */ /* 0x000fe20000400000 */
[----:B------:R-:W-:Y:S01]  /*265a0*/  STL [R1+0x1b34], R108 ;  /* 0x001b346c01007387 */ /* 0x000fe20000100800 */
[-C--:B------:R-:W-:Y:S01]  /*265b0*/  FMUL R217, R217, R2.reuse ;  /* 0x00000002d9d97220 */ /* 0x080fe20000400000 */
[-C--:B------:R-:W-:Y:S01]  /*265c0*/  FMUL R216, R216, R2.reuse ;  /* 0x00000002d8d87220 */ /* 0x080fe20000400000 */
[-C--:B------:R-:W-:Y:S01]  /*265d0*/  FMUL R215, R215, R2.reuse ;  /* 0x00000002d7d77220 */ /* 0x080fe20000400000 */
[----:B------:R-:W-:Y:S01]  /*265e0*/  STL [R1+0x1b30], R109 ;  /* 0x001b306d01007387 */ /* 0x000fe20000100800 */
[-C--:B------:R-:W-:Y:S01]  /*265f0*/  FMUL R65, R65, R2.reuse ;  /* 0x0000000241417220 */ /* 0x080fe20000400000 */
[----:B------:R-:W-:Y:S01]  /*26600*/  FMUL R214, R214, R2 ;  /* 0x00000002d6d67220 */ /* 0x000fe20000400000 */
        /* <DEDUP_REMOVED lines=12> */
[----:B------:R-:W-:Y:S01]  /*266d0*/  FMUL R66, R66, R2 ;  /* 0x0000000242427220 */ /* 0x000fe20000400000 */
        /* <DEDUP_REMOVED lines=11> */
[----:B------:R-:W-:Y:S01]  /*26790*/  FMUL R195, R195, R0 ;  /* 0x00000000c3c37220 */ /* 0x000fe20000400000 */
[----:B------:R-:W-:Y:S01]  /*267a0*/  STL [R1+0x1724], R116 ;  /* 0x0017247401007387 */ /* 0x000fe20000100800 */
[----:B------:R-:W-:Y:S01]  /*267b0*/  FMUL R67, R67, R2 ;  /* 0x0000000243437220 */ /* 0x000fe20000400000 */
        /* <DEDUP_REMOVED lines=67> */
[----:B------:R-:W1:Y:S01]  /*26bf0*/  MUFU.EX2 R30, R30 ;  /* 0x0000001e001e7308 */ /* 0x000e620000000800 */
[----:B------:R-:W-:Y:S01]  /*26c00*/  @!P5 FMUL R12, R12, R12 ;  /* 0x0000000c0c0cd220 */ /* 0x000fe20000400000 */
[-C--:B------:R-:W-:Y:S01]  /*26c10*/  FMUL R72, R72, R2.reuse ;  /* 0x0000000248487220 */ /* 0x080fe20000400000 */
[----:B------:R-:W-:Y:S01]  /*26c20*/  STL [R1+0x12bc], R144 ;  /* 0x0012bc9001007387 */ /* 0x000fe20000100800 */
[----:B------:R-:W-:Y:S01]  /*26c30*/  FSETP.GEU.AND P5, PT, R28, -126, PT ;  /* 0xc2fc00001c00780b */ /* 0x000fe20003fae000 */
[----:B------:R-:W-:Y:S01]  /*26c40*/  @!P2 FMUL R31, R31, 0.5 ;  /* 0x3f0000001f1fa820 */ /* 0x000fe20000400000 */
[----:B------:R-:W-:Y:S01]  /*26c50*/  FSETP.GEU.AND P4, PT, R24, -126, PT ;  /* 0xc2fc00001800780b */ /* 0x000fe20003f8e000 */
[----:B------:R-:W-:Y:S01]  /*26c60*/  STL [R1+0x12b8], R145 ;  /* 0x0012b89101007387 */ /* 0x000fe20000100800 */
[----:B------:R-:W2:Y:S03]  /*26c70*/  MUFU.EX2 R13, R26 ;  /* 0x0000001a000d7308 */ /* 0x000ea60000000800 */
[----:B------:R-:W-:Y:S04]  /*26c80*/  STL [R1+0x12b4], R142 ;  /* 0x0012b48e01007387 */ /* 0x000fe80000100800 */
[----:B------:R-:W-:Y:S01]  /*26c90*/  STL [R1+0x12b0], R143 ;  /* 0x0012b08f01007387 */ /* 0x000fe20000100800 */
[----:B------:R-:W-:Y:S01]  /*26ca0*/  FMUL R73, R73, R2 ;  /* 0x0000000249497220 */ /* 0x000fe20000400000 */
[----:B-1----:R-:W-:Y:S01]  /*26cb0*/  @!P3 FMUL R30, R30, R30 ;  /* 0x0000001e1e1eb220 */ /* 0x002fe20000400000 */
[----:B------:R-:W-:Y:S01]  /*26cc0*/  FSETP.GEU.AND P3, PT, R29, -126, PT ;  /* 0xc2fc00001d00780b */ /* 0x000fe20003f6e000 */
[----:B------:R-:W-:Y:S01]  /*26cd0*/  STL [R1+0x12ac], R140 ;  /* 0x0012ac8c01007387 */ /* 0x000fe20000100800 */
[----:B------:R-:W-:Y:S01]  /*26ce0*/  @!P5 FMUL R28, R28, 0.5 ;  /* 0x3f0000001c1cd820 */ /* 0x000fe20000400000 */
[----:B------:R-:W-:Y:S01]  /*26cf0*/  @!P4 FMUL R24, R24, 0.5 ;  /* 0x3f0000001818c820 */ /* 0x000fe20000400000 */
[----:B------:R-:W1:Y:S01]  /*26d00*/  MUFU.EX2 R31, R31 ;  /* 0x0000001f001f7308 */ /* 0x000e620000000800 */
[----:B------:R-:W-:Y:S01]  /*26d10*/  STL [R1+0x12a8], R141 ;  /* 0x0012a88d01007387 */ /* 0x000fe20000100800 */
[----:B--2---:R-:W-:Y:S01]  /*26d20*/  @!P6 FMUL R13, R13, R13 ;  /* 0x0000000d0d0de220 */ /* 0x004fe20000400000 */
[----:B------:R-:W-:-:S02]  /*26d30*/  FSETP.GEU.AND P6, PT, R25, -126, PT ;  /* 0xc2fc00001900780b */ /* 0x000fc40003fce000 */
[----:B------:R-:W-:Y:S01]  /*26d40*/  STL [R1+0x12a4], R138 ;  /* 0x0012a48a01007387 */ /* 0x000fe20000100800 */
[----:B------:R-:W-:-:S03]  /*26d50*/  FMUL R74, R74, R2 ;  /* 0x000000024a4a7220 */ /* 0x000fc60000400000 */
[----:B------:R-:W-:Y:S01]  /*26d60*/  STL [R1+0x12a0], R139 ;  /* 0x0012a08b01007387 */ /* 0x000fe20000100800 */
[----:B------:R-:W-:Y:S01]  /*26d70*/  @!P3 FMUL R29, R29, 0.5 ;  /* 0x3f0000001d1db820 */ /* 0x000fe20000400000 */
[----:B------:R-:W2:Y:S02]  /*26d80*/  MUFU.EX2 R11, R24 ;  /* 0x00000018000b7308 */ /* 0x000ea40000000800 */
[----:B------:R-:W-:Y:S04]  /*26d90*/  STL [R1+0x129c], R136 ;  /* 0x00129c8801007387 */ /* 0x000fe80000100800 */
[----:B------:R-:W-:Y:S01]  /*26da0*/  STL [R1+0x1298], R137 ;  /* 0x0012988901007387 */ /* 0x000fe20000100800 */
[----:B------:R-:W-:Y:S01]  /*26db0*/  @!P6 FMUL R25, R25, 0.5 ;  /* 0x3f0000001919e820 */ /* 0x000fe20000400000 */
[----:B------:R-:W3:Y:S01]  /*26dc0*/  MUFU.EX2 R28, R28 ;  /* 0x0000001c001c7308 */ /* 0x000ee20000000800 */
[----:B------:R-:W-:Y:S01]  /*26dd0*/  MOV R5, 0x40000040 ;  /* 0x4000004000057802 */ /* 0x000fe20000000f00 */
[----:B------:R-:W-:Y:S01]  /*26de0*/  STL [R1+0x920], R152 ;  /* 0x0009209801007387 */ /* 0x000fe20000100800 */
[----:B------:R-:W-:Y:S01]  /*26df0*/  FMUL R75, R75, R2 ;  /* 0x000000024b4b7220 */ /* 0x000fe20000400000 */
[----:B-1----:R-:W-:-:S02]  /*26e00*/  @!P2 FMUL R31, R31, R31 ;  /* 0x0000001f1f1fa220 */ /* 0x002fc40000400000 */
[----:B------:R-:W-:Y:S02]  /*26e10*/  STL [R1+0x8f8], R234 ;  /* 0x0008f8ea01007387 */ /* 0x000fe40000100800 */
[----:B------:R-:W1:Y:S01]  /*26e20*/  MUFU.EX2 R10, R25 ;  /* 0x00000019000a7308 */ /* 0x000e620000000800 */
[----:B--2---:R-:W-:Y:S01]  /*26e30*/  @!P4 FMUL R11, R11, R11 ;  /* 0x0000000b0b0bc220 */ /* 0x004fe20000400000 */
[----:B------:R-:W-:Y:S04]  /*26e40*/  STL [R1+0x8f4], R235 ;  /* 0x0008f4eb01007387 */ /* 0x000fe80000100800 */
[----:B------:R-:W-:Y:S02]  /*26e50*/  STL [R1+0x8f0], R231 ;  /* 0x0008f0e701007387 */ /* 0x000fe40000100800 */
[----:B------:R-:W2:Y:S01]  /*26e60*/  MUFU.EX2 R29, R29 ;  /* 0x0000001d001d7308 */ /* 0x000ea20000000800 */
[----:B------:R-:W-:Y:S01]  /*26e70*/  FMUL R76, R76, R2 ;  /* 0x000000024c4c7220 */ /* 0x000fe20000400000 */
[----:B------:R-:W-:Y:S01]  /*26e80*/  STL [R1+0x8ec], R252 ;  /* 0x0008ecfc01007387 */ /* 0x000fe20000100800 */
[----:B---3--:R-:W-:-:S03]  /*26e90*/  @!P5 FMUL R28, R28, R28 ;  /* 0x0000001c1c1cd220 */ /* 0x008fc60000400000 */
[----:B------:R-:W-:Y:S01]  /*26ea0*/  STL [R1+0x8e8], R251 ;  /* 0x0008e8fb01007387 */ /* 0x000fe20000100800 */
[----:B------:R-:W-:-:S03]  /*26eb0*/  FMUL R77, R77, R2 ;  /* 0x000000024d4d7220 */ /* 0x000fc60000400000 */
[----:B------:R-:W-:Y:S01]  /*26ec0*/  STL [R1+0x8e4], R250 ;  /* 0x0008e4fa01007387 */ /* 0x000fe20000100800 */
[----:B-1----:R-:W-:Y:S01]  /*26ed0*/  @!P6 FMUL R10, R10, R10 ;  /* 0x0000000a0a0ae220 */ /* 0x002fe20000400000 */
[----:B--2---:R-:W-:Y:S02]  /*26ee0*/  @!P3 FMUL R29, R29, R29 ;  /* 0x0000001d1d1db220 */ /* 0x004fe40000400000 */
        /* <DEDUP_REMOVED lines=148> */
[----:B------:R1:W-:Y:S04]  /*27830*/  STL [R1+0x3fc], R4 ;  /* 0x0003fc0401007387 */ /* 0x0003e80000100800 */
[----:B------:R-:W-:Y:S04]  /*27840*/  STL [R1+0x3ec], R17 ;  /* 0x0003ec1101007387 */ /* 0x000fe80000100800 */
[----:B------:R-:W-:Y:S01]  /*27850*/  STL [R1+0x3f8], R16 ;  /* 0x0003f81001007387 */ /* 0x000fe20000100800 */
[----:B-1----:R-:W-:-:S03]  /*27860*/  IMAD R4, R153, 0x4000, R248 ;  /* 0x0000400099047824 */ /* 0x002fc600078e02f8 */
[----:B------:R-:W-:Y:S04]  /*27870*/  STL [R1+0x1520], R153 ;  /* 0x0015209901007387 */ /* 0x000fe80000100800 */
[----:B------:R-:W-:Y:S04]  /*27880*/  STL.64 [R1+0x1518], R126 ;  /* 0x0015187e01007387 */ /* 0x000fe80000100a00 */
[----:B------:R-:W-:Y:S04]  /*27890*/  STL.64 [R1+0x1510], R124 ;  /* 0x0015107c01007387 */ /* 0x000fe80000100a00 */
[----:B------:R-:W-:Y:S04]  /*278a0*/  STL.64 [R1+0x1508], R122 ;  /* 0x0015087a01007387 */ /* 0x000fe80000100a00 */
[----:B------:R1:W-:Y:S04]  /*278b0*/  STL.64 [R1+0x1500], R120 ;  /* 0x0015007801007387 */ /* 0x0003e80000100a00 */
[----:B-1----:R-:W2:Y:S04]  /*278c0*/  LDL.LU.64 R120, [R1] ;  /* 0x0000000001787983 */ /* 0x002ea80000300a00 */
[----:B------:R-:W3:Y:S04]  /*278d0*/  LDL.LU.64 R122, [R1+0x8] ;  /* 0x00000800017a7983 */ /* 0x000ee80000300a00 */
[----:B------:R-:W4:Y:S04]  /*278e0*/  LDL.LU.64 R124, [R1+0x10] ;  /* 0x00001000017c7983 */ /* 0x000f280000300a00 */
[----:B------:R-:W2:Y:S04]  /*278f0*/  LDL.LU.64 R126, [R1+0x18] ;  /* 0x00001800017e7983 */ /* 0x000ea80000300a00 */
        /* <DEDUP_REMOVED lines=188> */
[----:B------:R-:W-:-:S02]  /*284c0*/  R2UR UR6, R4 ;  /* 0x00000000040672ca */ /* 0x000fc400000e0000 */
[----:B------:R-:W-:Y:S01]  /*284d0*/  R2UR UR7, R5 ;  /* 0x00000000050772ca */ /* 0x000fe200000e0000 */
[----:B------:R-:W-:Y:S01]  /*284e0*/  STL [R1+0x904], R248 ;  /* 0x000904f801007387 */ /* 0x000fe20000100800 */
[----:B------:R-:W-:Y:S02]  /*284f0*/  F2FP.BF16.F32.PACK_AB R25, R12, R13 ;  /* 0x0000000d0c19723e */ /* 0x000fe400000010ff */
[----:B------:R-:W-:Y:S01]  /*28500*/  F2FP.BF16.F32.PACK_AB R27, R31, R30 ;  /* 0x0000001e1f1b723e */ /* 0x000fe200000010ff */
[----:B------:R-:W-:Y:S01]  /*28510*/  STL [R1+0x90c], R13 ;  /* 0x00090c0d01007387 */ /* 0x000fe20000100800 */
[----:B------:R-:W-:Y:S02]  /*28520*/  F2FP.BF16.F32.PACK_AB R24, R10, R11 ;  /* 0x0000000b0a18723e */ /* 0x000fe400000010ff */
[----:B------:R-:W-:Y:S01]  /*28530*/  F2FP.BF16.F32.PACK_AB R26, R29, R28 ;  /* 0x0000001c1d1a723e */ /* 0x000fe200000010ff */
[----:B------:R-:W-:Y:S04]  /*28540*/  STL [R1+0x908], R12 ;  /* 0x0009080c01007387 */ /* 0x000fe80000100800 */
[----:B------:R-:W-:Y:S04]  /*28550*/  STL [R1+0x111c], R30 ;  /* 0x00111c1e01007387 */ /* 0x000fe80000100800 */
[----:B------:R-:W-:Y:S04]  /*28560*/  STL [R1+0x1118], R31 ;  /* 0x0011181f01007387 */ /* 0x000fe80000100800 */
[----:B------:R1:W-:Y:S04]  /*28570*/  STL [R1+0x914], R11 ;  /* 0x0009140b01007387 */ /* 0x0003e80000100800 */
[----:B------:R3:W-:Y:S04]  /*28580*/  STL [R1+0x910], R10 ;  /* 0x0009100a01007387 */ /* 0x0007e80000100800 */
[----:B------:R-:W-:Y:S04]  /*28590*/  STL [R1+0x1124], R28 ;  /* 0x0011241c01007387 */ /* 0x000fe80000100800 */
[----:B------:R4:W-:Y:S01]  /*285a0*/  STL [R1+0x1120], R29 ;  /* 0x0011201d01007387 */ /* 0x0009e20000100800 */
[----:B--2---:R-:W-:-:S06]  /*285b0*/  WARPGROUP.ARRIVE ;  /* 0x00000000000079c5 */ /* 0x004fcc0000000000 */
[----:B------:R-:W-:Y:S03]  /*285c0*/  HGMMA.64x256x16.F32.BF16 R120, R24, gdesc[UR4].tnspB, R120, gsb0 ;  /* 0x43e0000418787df0 */ /* 0x000fe60008001878 */
[----:B------:R-:W-:Y:S02]  /*285d0*/  WARPGROUP.DEPBAR.LE gsb0, 0x0 ;  /* 0x00008000000079c5 */ /* 0x000fe40000010000 */
[----:B------:R-:W-:Y:S01]  /*285e0*/  STL.64 [R1+0x200], R120 ;  /* 0x0002007801007387 */ /* 0x000fe20000100a00 */
[----:B-1----:R-:W-:Y:S01]  /*285f0*/  IMAD.MOV.U32 R11, RZ, RZ, R246 ;  /* 0x000000ffff0b7224 */ /* 0x002fe200078e00f6 */
[----:B---3--:R-:W-:Y:S01]  /*28600*/  MOV R10, R247 ;  /* 0x000000f7000a7202 */ /* 0x008fe20000000f00 */
        /* <DEDUP_REMOVED lines=16> */
[----:B----4-:R-:W-:Y:S01]  /*28710*/  IMAD.MOV.U32 R29, RZ, RZ, R232 ;  /* 0x000000ffff1d7224 */ /* 0x010fe200078e00e8 */
[----:B------:R-:W-:Y:S01]  /*28720*/  STL [R1+0x228], R130 ;  /* 0x0002288201007387 */ /* 0x000fe20000100800 */
[----:B------:R-:W-:Y:S01]  /*28730*/  MOV R28, R233 ;  /* 0x000000e9001c7202 */ /* 0x000fe20000000f00 */
[----:B------:R-:W-:Y:S01]  /*28740*/  IMAD.MOV.U32 R31, RZ, RZ, R230 ;  /* 0x000000ffff1f7224 */ /* 0x000fe200078e00e6 */
[----:B------:R-:W-:Y:S01]  /*28750*/  MOV R30, R231 ;  /* 0x000000e7001e7202 */ /* 0x000fe20000000f00 */
[----:B------:R1:W-:Y:S01]  /*28760*/  STL [R1+0x278], R150 ;  /* 0x0002789601007387 */ /* 0x0003e20000100800 */
[----:B------:R-:W-:Y:S01]  /*28770*/  IMAD.MOV.U32 R49, RZ, RZ, R228 ;  /* 0x000000ffff317224 */ /* 0x000fe200078e00e4 */
[----:B------:R-:W-:Y:S01]  /*28780*/  MOV R48, R229 ;  /* 0x000000e500307202 */ /* 0x000fe20000000f00 */
[----:B------:R-:W-:Y:S01]  /*28790*/  IMAD.MOV.U32 R51, RZ, RZ, R226 ;  /* 0x000000ffff337224 */ /* 0x000fe200078e00e2 */
[----:B------:R-:W2:Y:S01]  /*287a0*/  LDL.LU.64 R246, [R1+0x2e30] ;  /* 0x002e300001f67983 */ /* 0x000ea20000300a00 */
[----:B------:R-:W-:Y:S01]  /*287b0*/  MOV R50, R227 ;  /* 0x000000e300327202 */ /* 0x000fe20000000f00 */
[----:B------:R-:W-:Y:S01]  /*287c0*/  IMAD.MOV.U32 R53, RZ, RZ, R224 ;  /* 0x000000ffff357224 */ /* 0x000fe200078e00e0 */
[----:B------:R-:W-:Y:S01]  /*287d0*/  MOV R52, R225 ;  /* 0x000000e100347202 */ /* 0x000fe20000000f00 */
[----:B------:R-:W3:Y:S01]  /*287e0*/  LDL.LU.64 R244, [R1+0x2e28] ;  /* 0x002e280001f47983 */ /* 0x000ee20000300a00 */
[----:B------:R-:W-:Y:S01]  /*287f0*/  IMAD.MOV.U32 R55, RZ, RZ, R222 ;  /* 0x000000ffff377224 */ /* 0x000fe200078e00de */
[----:B------:R-:W-:Y:S01]  /*28800*/  MOV R54, R223 ;  /* 0x000000df00367202 */ /* 0x000fe20000000f00 */
[----:B------:R-:W-:Y:S01]  /*28810*/  IMAD.MOV.U32 R57, RZ, RZ, R220 ;  /* 0x000000ffff397224 */ /* 0x000fe200078e00dc */
[----:B------:R-:W4:Y:S01]  /*28820*/  LDL.LU.64 R242, [R1+0x2e20] ;  /* 0x002e200001f27983 */ /* 0x000f220000300a00 */
[----:B------:R-:W-:Y:S01]  /*28830*/  MOV R56, R221 ;  /* 0x000000dd00387202 */ /* 0x000fe20000000f00 */
[----:B------:R-:W-:Y:S01]  /*28840*/  IMAD.MOV.U32 R59, RZ, RZ, R218 ;  /* 0x000000ffff3b7224 */ /* 0x000fe200078e00da */
[----:B------:R-:W-:Y:S01]  /*28850*/  MOV R58, R219 ;  /* 0x000000db003a7202 */ /* 0x000fe20000000f00 */
[----:B------:R-:W2:Y:S01]  /*28860*/  LDL.LU.64 R240, [R1+0x2e18] ;  /* 0x002e180001f07983 */ /* 0x000ea20000300a00 */
[----:B------:R-:W-:Y:S01]  /*28870*/  IMAD.MOV.U32 R61, RZ, RZ, R216 ;  /* 0x000000ffff3d7224 */ /* 0x000fe200078e00d8 */
[----:B------:R-:W-:Y:S01]  /*28880*/  MOV R60, R217 ;  /* 0x000000d9003c7202 */ /* 0x000fe20000000f00 */
[----:B------:R-:W-:Y:S01]  /*28890*/  IMAD.MOV.U32 R63, RZ, RZ, R214 ;  /* 0x000000ffff3f7224 */ /* 0x000fe200078e00d6 */
[----:B------:R-:W4:Y:S01]  /*288a0*/  LDL.LU.64 R238, [R1+0x2e10] ;  /* 0x002e100001ee7983 */ /* 0x000f220000300a00 */
[----:B------:R-:W-:Y:S01]  /*288b0*/  MOV R62, R215 ;  /* 0x000000d7003e7202 */ /* 0x000fe20000000f00 */
[----:B------:R-:W-:Y:S01]  /*288c0*/  IMAD.MOV.U32 R65, RZ, RZ, R212 ;  /* 0x000000ffff417224 */ /* 0x000fe200078e00d4 */
[----:B------:R-:W-:Y:S01]  /*288d0*/  MOV R64, R213 ;  /* 0x000000d500407202 */ /* 0x000fe20000000f00 */
[----:B------:R-:W4:Y:S01]  /*288e0*/  LDL.LU.64 R236, [R1+0x2e08] ;  /* 0x002e080001ec7983 */ /* 0x000f220000300a00 */
        /* <DEDUP_REMOVED lines=104> */
[----:B------:R-:W-:-:S02]  /*28f70*/  IMAD.MOV.U32 R32, RZ, RZ, R133 ;  /* 0x000000ffff207224 */ /* 0x000fc400078e0085 */
[----:B------:R-:W-:Y:S01]  /*28f80*/  IMAD.MOV.U32 R3, RZ, RZ, R131 ;  /* 0x000000ffff037224 */ /* 0x000fe200078e0083 */
        /* <DEDUP_REMOVED lines=16> */
[----:B-1----:R-:W4:Y:S04]  /*29090*/  LDL.LU.64 R150, [R1+0x2cb0] ;  /* 0x002cb00001967983 */ /* 0x002f280000300a00 */
        /* <DEDUP_REMOVED lines=15> */
[----:B------:R1:W-:Y:S01]  /*29190*/  STL [R1+0x918], R2 ;  /* 0x0009180201007387 */ /* 0x0003e20000100800 */
[-C--:B---3--:R-:W-:Y:S01]  /*291a0*/  FMUL R244, R244, R2.reuse ;  /* 0x00000002f4f47220 */ /* 0x088fe20000400000 */
[-C--:B------:R-:W-:Y:S01]  /*291b0*/  FMUL R245, R245, R2.reuse ;  /* 0x00000002f5f57220 */ /* 0x080fe20000400000 */
[-C--:B--2---:R-:W-:Y:S01]  /*291c0*/  FMUL R240, R240, R2.reuse ;  /* 0x00000002f0f07220 */ /* 0x084fe20000400000 */
[-C--:B------:R-:W-:Y:S01]  /*291d0*/  FMUL R241, R241, R2.reuse ;  /* 0x00000002f1f17220 */ /* 0x080fe20000400000 */
[-C--:B----4-:R-:W-:Y:S01]  /*291e0*/  FMUL R236, R236, R2.reuse ;  /* 0x00000002ecec7220 */ /* 0x090fe20000400000 */
[-C--:B------:R-:W-:Y:S01]  /*291f0*/  FMUL R237, R237, R2.reuse ;  /* 0x00000002eded7220 */ /* 0x080fe20000400000 */
        /* <DEDUP_REMOVED lines=57> */
[----:B------:R-:W-:Y:S01]  /*29590*/  FMUL R121, R121, R2 ;  /* 0x0000000279797220 */ /* 0x000fe20000400000 */
[----:B-1----:R-:W-:-:S02]  /*295a0*/  IMAD.MOV.U32 R2, RZ, RZ, R9 ;  /* 0x000000ffff027224 */ /* 0x002fc400078e0009 */
[----:B------:R1:W2:Y:S01]  /*295b0*/  LDL.LU R9, [R1+0x2c30] ;  /* 0x002c300001097983 */ /* 0x0002a20000300800 */
        /* <DEDUP_REMOVED lines=64> */
[----:B------:R3:W-:Y:S02]  /*299c0*/  STL [R1+0x91c], R0 ;  /* 0x00091c0001007387 */ /* 0x0007e40000100800 */
[----:B---3--:R-:W-:Y:S01]  /*299d0*/  MOV R0, R8 ;  /* 0x0000000800007202 */ /* 0x008fe20000000f00 */
[----:B------:R-:W-:-:S05]  /*299e0*/  VIADD R8, R4, 0x2000 ;  /* 0x0000200004087836 */ /* 0x000fca0000000000 */
[----:B------:R-:W-:Y:S01]  /*299f0*/  R2UR UR6, R8 ;  /* 0x00000000080672ca */ /* 0x000fe200000e0000 */
[----:B------:R-:W-:Y:S01]  /*29a00*/  WARPGROUP.ARRIVE ;  /* 0x00000000000079c5 */ /* 0x000fe20000000000 */
[----:B------:R-:W3:Y:S01]  /*29a10*/  LDL.LU R8, [R1+0x278] ;  /* 0x0002780001087983 */ /* 0x000ee20000300800 */
[----:B--2---:R-:W-:-:S04]  /*29a20*/  MOV R9, 0x40000040 ;  /* 0x4000004000097802 */ /* 0x004fc80000000f00 */
[----:B------:R-:W-:-:S13]  /*29a30*/  R2UR UR7, R9 ;  /* 0x00000000090772ca */ /* 0x000fda00000e0000 */
        /* <DEDUP_REMOVED lines=63> */
[----:B------:R4:W-:Y:S01]  /*29e30*/  STL.64 [R1+0x29f8], R124 ;  /* 0x0029f87c01007387 */ /* 0x0009e20000100a00 */
[----:B--2---:R-:W-:-:S03]  /*29e40*/  IMAD.MOV.U32 R135, RZ, RZ, R3 ;  /* 0x000000ffff877224 */ /* 0x004fc600078e0003 */
[----:B----4-:R-:W2:Y:S04]  /*29e50*/  LDL.LU R124, [R1+0x200] ;  /* 0x00020000017c7983 */ /* 0x010ea80000300800 */
        /* <DEDUP_REMOVED lines=14> */
[----:B------:R-:W4:Y:S04]  /*29f40*/  LDL.LU R3, [R1+0x2c2c] ;  /* 0x002c2c0001037983 */ /* 0x000f280000300800 */
[----:B------:R-:W2:Y:S04]  /*29f50*/  LDL.LU R6, [R1+0x2c28] ;  /* 0x002c280001067983 */ /* 0x000ea80000300800 */
[----:B------:R-:W4:Y:S04]  /*29f60*/  LDL.LU R32, [R1+0x2c24] ;  /* 0x002c240001207983 */ /* 0x000f280000300800 */
[----:B------:R-:W2:Y:S04]  /*29f70*/  LDL.LU R33, [R1+0x2c20] ;  /* 0x002c200001217983 */ /* 0x000ea80000300800 */
[----:B------:R-:W2:Y:S01]  /*29f80*/  LDL.LU R34, [R1+0x2c1c] ;  /* 0x002c1c0001227983 */ /* 0x000ea20000300800 */
[----:B------:R-:W-:Y:S01]  /*29f90*/  MOV R140, R35 ;  /* 0x00000023008c7202 */ /* 0x000fe20000000f00 */
[----:B------:R-:W-:Y:S01]  /*29fa0*/  IMAD.MOV.U32 R141, RZ, RZ, R36 ;  /* 0x000000ffff8d7224 */ /* 0x000fe200078e0024 */
[----:B------:R-:W-:Y:S01]  /*29fb0*/  MOV R142, R37 ;  /* 0x00000025008e7202 */ /* 0x000fe20000000f00 */
[----:B------:R-:W2:Y:S01]  /*29fc0*/  LDL.LU R35, [R1+0x2c18] ;  /* 0x002c180001237983 */ /* 0x000ea20000300800 */
[----:B------:R-:W-:Y:S01]  /*29fd0*/  IMAD.MOV.U32 R143, RZ, RZ, R38 ;  /* 0x000000ffff8f7224 */ /* 0x000fe200078e0026 */
[----:B------:R-:W-:-:S02]  /*29fe0*/  MOV R144, R39 ;  /* 0x0000002700907202 */ /* 0x000fc40000000f00 */
[----:B------:R-:W2:Y:S04]  /*29ff0*/  LDL.LU R36, [R1+0x2c14] ;  /* 0x002c140001247983 */ /* 0x000ea80000300800 */
[----:B------:R-:W2:Y:S04]  /*2a000*/  LDL.LU R37, [R1+0x2c10] ;  /* 0x002c100001257983 */ /* 0x000ea80000300800 */
[----:B------:R-:W2:Y:S04]  /*2a010*/  LDL.LU R38, [R1+0x2c0c] ;  /* 0x002c0c0001267983 */ /* 0x000ea80000300800 */
[----:B------:R-:W2:Y:S01]  /*2a020*/  LDL.LU R39, [R1+0x2c08] ;  /* 0x002c080001277983 */ /* 0x000ea20000300800 */
[----:B------:R-:W-:-:S02]  /*2a030*/  IMAD.MOV.U32 R153, RZ, RZ, R7 ;  /* 0x000000ffff997224 */ /* 0x000fc400078e0007 */
[----:B------:R-:W4:Y:S01]  /*2a040*/  LDC R7, c[0x0][0x604] ;  /* 0x00018100ff077b82 */ /* 0x000f220000000800 */
[----:B---3--:R-:W-:Y:S01]  /*2a050*/  MOV R154, R8 ;  /* 0x00000008009a7202 */ /* 0x008fe20000000f00 */
[----:B------:R-:W-:Y:S01]  /*2a060*/  IMAD.MOV.U32 R9, RZ, RZ, 0x40000040 ;  /* 0x40000040ff097424 */ /* 0x000fe200078e00ff */
[----:B------:R-:W-:Y:S01]  /*2a070*/  IADD3 R8, R4, 0x80, RZ ;  /* 0x0000008004087810 */ /* 0x000fe20007ffe0ff */
[----:B------:R-:W-:Y:S01]  /*2a080*/  IMAD.MOV.U32 R159, RZ, RZ, R250 ;  /* 0x000000ffff9f7224 */ /* 0x000fe200078e00fa */
[----:B------:R-:W-:Y:S01]  /*2a090*/  MOV R158, R251 ;  /* 0x000000fb009e7202 */ /* 0x000fe20000000f00 */
[----:B------:R-:W-:Y:S01]  /*2a0a0*/  IMAD.MOV.U32 R161, RZ, RZ, R248 ;  /* 0x000000ffffa17224 */ /* 0x000fe200078e00f8 */
[----:B------:R-:W-:Y:S01]  /*2a0b0*/  MOV R160, R249 ;  /* 0x000000f900a07202 */ /* 0x000fe20000000f00 */
[----:B------:R-:W-:Y:S01]  /*2a0c0*/  IMAD.MOV.U32 R145, RZ, RZ, R40 ;  /* 0x000000ffff917224 */ /* 0x000fe200078e0028 */
[----:B------:R-:W-:Y:S01]  /*2a0d0*/  R2UR UR6, R8 ;  /* 0x00000000080672ca */ /* 0x000fe200000e0000 */
        /* <DEDUP_REMOVED lines=100> */
[----:B------:R-:W3:Y:S01]  /*2a720*/  LDL.LU R40, [R1+0x2c04] ;  /* 0x002c040001287983 */ /* 0x000ee20000300800 */
[----:B------:R-:W-:-:S03]  /*2a730*/  MOV R250, R11 ;  /* 0x0000000b00fa7202 */ /* 0x000fc60000000f00 */
[----:B------:R-:W3:Y:S04]  /*2a740*/  LDL.LU R41, [R1+0x2c00] ;  /* 0x002c000001297983 */ /* 0x000ee80000300800 */
[----:B------:R-:W3:Y:S04]  /*2a750*/  LDL.LU R42, [R1+0x2bfc] ;  /* 0x002bfc00012a7983 */ /* 0x000ee80000300800 */
[----:B------:R-:W3:Y:S04]  /*2a760*/  LDL.LU R43, [R1+0x2bf8] ;  /* 0x002bf800012b7983 */ /* 0x000ee80000300800 */
[----:B------:R-:W3:Y:S04]  /*2a770*/  LDL.LU R44, [R1+0x2bf4] ;  /* 0x002bf400012c7983 */ /* 0x000ee80000300800 */
[----:B------:R-:W3:Y:S04]  /*2a780*/  LDL.LU R45, [R1+0x2bf0] ;  /* 0x002bf000012d7983 */ /* 0x000ee80000300800 */
[----:B------:R-:W3:Y:S04]  /*2a790*/  LDL.LU R46, [R1+0x2bec] ;  /* 0x002bec00012e7983 */ /* 0x000ee80000300800 */
[----:B------:R-:W3:Y:S01]  /*2a7a0*/  LDL.LU R47, [R1+0x2be8] ;  /* 0x002be800012f7983 */ /* 0x000ee20000300800 */
[-CC-:B----4-:R-:W-:Y:S01]  /*2a7b0*/  FFMA R32, R32, R7.reuse, -R3.reuse ;  /* 0x0000000720207223 */ /* 0x190fe20000000803 */
[-C--:B--2---:R-:W-:Y:S01]  /*2a7c0*/  FFMA R33, R33, R7.reuse, -R3 ;  /* 0x0000000721217223 */ /* 0x084fe20000000803 */
[----:B------:R-:W-:-:S03]  /*2a7d0*/  FFMA R34, R34, R7, -R6 ;  /* 0x0000000722227223 */ /* 0x000fc60000000806 */
[----:B------:R-:W-:Y:S02]  /*2a7e0*/  FSETP.GEU.AND P3, PT, R32, -126, PT ;  /* 0xc2fc00002000780b */ /* 0x000fe40003f6e000 */
[----:B------:R-:W-:Y:S02]  /*2a7f0*/  FSETP.GEU.AND P6, PT, R33, -126, PT ;  /* 0xc2fc00002100780b */ /* 0x000fe40003fce000 */
[----:B------:R-:W-:-:S09]  /*2a800*/  FSETP.GEU.AND P5, PT, R34, -126, PT ;  /* 0xc2fc00002200780b */ /* 0x000fd20003fae000 */
[----:B------:R-:W-:Y:S02]  /*2a810*/  @!P3 FMUL R32, R32, 0.5 ;  /* 0x3f0000002020b820 */ /* 0x000fe40000400000 */
[----:B------:R-:W-:Y:S02]  /*2a820*/  @!P6 FMUL R33, R33, 0.5 ;  /* 0x3f0000002121e820 */ /* 0x000fe40000400000 */
[----:B------:R-:W-:Y:S02]  /*2a830*/  @!P5 FMUL R34, R34, 0.5 ;  /* 0x3f0000002222d820 */ /* 0x000fe40000400000 */
[----:B------:R-:W2:Y:S08]  /*2a840*/  MUFU.EX2 R32, R32 ;  /* 0x0000002000207308 */ /* 0x000eb00000000800 */
[----:B------:R-:W4:Y:S08]  /*2a850*/  MUFU.EX2 R33, R33 ;  /* 0x0000002100217308 */ /* 0x000f300000000800 */
[----:B------:R-:W1:Y:S01]  /*2a860*/  MUFU.EX2 R34, R34 ;  /* 0x0000002200227308 */ /* 0x000e620000000800 */
[-CC-:B------:R-:W-:Y:S01]  /*2a870*/  FFMA R35, R35, R7.reuse, -R6.reuse ;  /* 0x0000000723237223 */ /* 0x180fe20000000806 */
[-CC-:B------:R-:W-:Y:S01]  /*2a880*/  FFMA R36, R36, R7.reuse, -R3.reuse ;  /* 0x0000000724247223 */ /* 0x180fe20000000803 */
[-C--:B------:R-:W-:Y:S01]  /*2a890*/  FFMA R37, R37, R7.reuse, -R3 ;  /* 0x0000000725257223 */ /* 0x080fe20000000803 */
[-CC-:B------:R-:W-:Y:S01]  /*2a8a0*/  FFMA R38, R38, R7.reuse, -R6.reuse ;  /* 0x0000000726267223 */ /* 0x180fe20000000806 */
[----:B------:R-:W-:Y:S01]  /*2a8b0*/  FFMA R39, R39, R7, -R6 ;  /* 0x0000000727277223 */ /* 0x000fe20000000806 */
[----:B--2---:R-:W-:Y:S01]  /*2a8c0*/  @!P3 FMUL R32, R32, R32 ;  /* 0x000000202020b220 */ /* 0x004fe20000400000 */
[----:B------:R-:W-:Y:S01]  /*2a8d0*/  FSETP.GEU.AND P2, PT, R35, -126, PT ;  /* 0xc2fc00002300780b */ /* 0x000fe20003f4e000 */
[----:B----4-:R-:W-:Y:S01]  /*2a8e0*/  @!P6 FMUL R33, R33, R33 ;  /* 0x000000212121e220 */ /* 0x010fe20000400000 */
[----:B------:R-:W-:-:S02]  /*2a8f0*/  FSETP.GEU.AND P4, PT, R36, -126, PT ;  /* 0xc2fc00002400780b */ /* 0x000fc40003f8e000 */
[----:B------:R-:W-:Y:S02]  /*2a900*/  FSETP.GEU.AND P3, PT, R37, -126, PT ;  /* 0xc2fc00002500780b */ /* 0x000fe40003f6e000 */
[----:B------:R-:W-:Y:S01]  /*2a910*/  FSETP.GEU.AND P6, PT, R38, -126, PT ;  /* 0xc2fc00002600780b */ /* 0x000fe20003fce000 */
[----:B-1----:R-:W-:Y:S01]  /*2a920*/  @!P5 FMUL R34, R34, R34 ;  /* 0x000000222222d220 */ /* 0x002fe20000400000 */
[----:B------:R-:W-:-:S05]  /*2a930*/  FSETP.GEU.AND P5, PT, R39, -126, PT ;  /* 0xc2fc00002700780b */ /* 0x000fca0003fae000 */
[----:B------:R-:W-:Y:S02]  /*2a940*/  @!P2 FMUL R35, R35, 0.5 ;  /* 0x3f0000002323a820 */ /* 0x000fe40000400000 */
[----:B------:R-:W-:Y:S02]  /*2a950*/  @!P4 FMUL R36, R36, 0.5 ;  /* 0x3f0000002424c820 */ /* 0x000fe40000400000 */
[----:B------:R-:W-:Y:S02]  /*2a960*/  @!P3 FMUL R37, R37, 0.5 ;  /* 0x3f0000002525b820 */ /* 0x000fe40000400000 */
[----:B------:R-:W-:Y:S02]  /*2a970*/  @!P6 FMUL R38, R38, 0.5 ;  /* 0x3f0000002626e820 */ /* 0x000fe40000400000 */
[----:B------:R-:W-:Y:S01]  /*2a980*/  @!P5 FMUL R39, R39, 0.5 ;  /* 0x3f0000002727d820 */ /* 0x000fe20000400000 */
[----:B------:R-:W1:Y:S08]  /*2a990*/  MUFU.EX2 R35, R35 ;  /* 0x0000002300237308 */ /* 0x000e700000000800 */
[----:B------:R-:W2:Y:S08]  /*2a9a0*/  MUFU.EX2 R36, R36 ;  /* 0x0000002400247308 */ /* 0x000eb00000000800 */
[----:B------:R-:W4:Y:S08]  /*2a9b0*/  MUFU.EX2 R37, R37 ;  /* 0x0000002500257308 */ /* 0x000f300000000800 */
[----:B------:R-:W4:Y:S08]  /*2a9c0*/  MUFU.EX2 R38, R38 ;  /* 0x0000002600267308 */ /* 0x000f300000000800 */
[----:B------:R-:W4:Y:S01]  /*2a9d0*/  MUFU.EX2 R39, R39 ;  /* 0x0000002700277308 */ /* 0x000f220000000800 */
[----:B-1----:R-:W-:Y:S01]  /*2a9e0*/  @!P2 FMUL R35, R35, R35 ;  /* 0x000000232323a220 */ /* 0x002fe20000400000 */
[----:B--2---:R-:W-:Y:S01]  /*2a9f0*/  @!P4 FMUL R36, R36, R36 ;  /* 0x000000242424c220 */ /* 0x004fe20000400000 */
[----:B----4-:R-:W-:Y:S01]  /*2aa00*/  @!P3 FMUL R37, R37, R37 ;  /* 0x000000252525b220 */ /* 0x010fe20000400000 */
[----:B------:R-:W-:Y:S01]  /*2aa10*/  F2FP.BF16.F32.PACK_AB R24, R33, R32 ;  /* 0x000000202118723e */ /* 0x000fe200000010ff */
[----:B------:R-:W-:Y:S01]  /*2aa20*/  @!P6 FMUL R38, R38, R38 ;  /* 0x000000262626e220 */ /* 0x000fe20000400000 */
[----:B------:R-:W-:-:S02]  /*2aa30*/  F2FP.BF16.F32.PACK_AB R25, R35, R34 ;  /* 0x000000222319723e */ /* 0x000fc400000010ff */
[----:B------:R-:W-:Y:S01]  /*2aa40*/  F2FP.BF16.F32.PACK_AB R26, R37, R36 ;  /* 0x00000024251a723e */ /* 0x000fe200000010ff */
[----:B------:R-:W-:-:S05]  /*2aa50*/  @!P5 FMUL R39, R39, R39 ;  /* 0x000000272727d220 */ /* 0x000fca0000400000 */
[----:B------:R-:W-:-:S04]  /*2aa60*/  F2FP.BF16.F32.PACK_AB R27, R39, R38 ;  /* 0x00000026271b723e */ /* 0x000fc800000010ff */
[----:B------:R-:W-:-:S06]  /*2aa70*/  WARPGROUP.ARRIVE ;  /* 0x00000000000079c5 */ /* 0x000fcc0000000000 */
[----:B------:R-:W-:Y:S01]  /*2aa80*/  HGMMA.64x256x16.F32.BF16 R124, R24, gdesc[UR4].tnspB, R124, gsb0 ;  /* 0x43e00004187c7df0 */ /* 0x000fe2000800187c */
        /* <DEDUP_REMOVED lines=135> */
[----:B------:R-:W-:Y:S01]  /*2b300*/  IMAD.MOV.U32 R9, RZ, RZ, 0x40000040 ;  /* 0x40000040ff097424 */ /* 0x000fe200078e00ff */
[----:B------:R-:W-:-:S04]  /*2b310*/  IADD3 R8, R4, 0x2080, RZ ;  /* 0x0000208004087810 */ /* 0x000fc80007ffe0ff */
[----:B------:R-:W-:Y:S02]  /*2b320*/  R2UR UR6, R8 ;  /* 0x00000000080672ca */ /* 0x000fe400000e0000 */
        /* <DEDUP_REMOVED lines=132> */
[-CC-:B---3--:R-:W-:Y:S01]  /*2bb70*/  FFMA R40, R40, R7.reuse, -R3.reuse ;  /* 0x0000000728287223 */ /* 0x188fe20000000803 */
[-C--:B------:R-:W-:Y:S01]  /*2bb80*/  FFMA R41, R41, R7.reuse, -R3 ;  /* 0x0000000729297223 */ /* 0x080fe20000000803 */
[----:B------:R-:W-:-:S03]  /*2bb90*/  FFMA R42, R42, R7, -R6 ;  /* 0x000000072a2a7223 */ /* 0x000fc60000000806 */
[----:B------:R-:W-:Y:S02]  /*2bba0*/  FSETP.GEU.AND P3, PT, R40, -126, PT ;  /* 0xc2fc00002800780b */ /* 0x000fe40003f6e000 */
[----:B------:R-:W-:Y:S02]  /*2bbb0*/  FSETP.GEU.AND P6, PT, R41, -126, PT ;  /* 0xc2fc00002900780b */ /* 0x000fe40003fce000 */
[----:B------:R-:W-:-:S09]  /*2bbc0*/  FSETP.GEU.AND P5, PT, R42, -126, PT ;  /* 0xc2fc00002a00780b */ /* 0x000fd20003fae000 */
[----:B------:R-:W-:Y:S02]  /*2bbd0*/  @!P3 FMUL R40, R40, 0.5 ;  /* 0x3f0000002828b820 */ /* 0x000fe40000400000 */
[----:B------:R-:W-:Y:S02]  /*2bbe0*/  @!P6 FMUL R41, R41, 0.5 ;  /* 0x3f0000002929e820 */ /* 0x000fe40000400000 */
[----:B------:R-:W-:Y:S02]  /*2bbf0*/  @!P5 FMUL R42, R42, 0.5 ;  /* 0x3f0000002a2ad820 */ /* 0x000fe40000400000 */
[----:B------:R-:W1:Y:S08]  /*2bc00*/  MUFU.EX2 R40, R40 ;  /* 0x0000002800287308 */ /* 0x000e700000000800 */
[----:B------:R-:W3:Y:S08]  /*2bc10*/  MUFU.EX2 R41, R41 ;  /* 0x0000002900297308 */ /* 0x000ef00000000800 */
[----:B------:R-:W4:Y:S01]  /*2bc20*/  MUFU.EX2 R42, R42 ;  /* 0x0000002a002a7308 */ /* 0x000f220000000800 */
[-CC-:B------:R-:W-:Y:S01]  /*2bc30*/  FFMA R43, R43, R7.reuse, -R6.reuse ;  /* 0x000000072b2b7223 */ /* 0x180fe20000000806 */
[-CC-:B------:R-:W-:Y:S01]  /*2bc40*/  FFMA R44, R44, R7.reuse, -R3.reuse ;  /* 0x000000072c2c7223 */ /* 0x180fe20000000803 */
[-C--:B------:R-:W-:Y:S01]  /*2bc50*/  FFMA R45, R45, R7.reuse, -R3 ;  /* 0x000000072d2d7223 */ /* 0x080fe20000000803 */
[-CC-:B------:R-:W-:Y:S01]  /*2bc60*/  FFMA R46, R46, R7.reuse, -R6.reuse ;  /* 0x000000072e2e7223 */ /* 0x180fe20000000806 */
[----:B------:R-:W-:Y:S01]  /*2bc70*/  FFMA R47, R47, R7, -R6 ;  /* 0x000000072f2f7223 */ /* 0x000fe20000000806 */
[----:B-1----:R-:W-:Y:S01]  /*2bc80*/  @!P3 FMUL R40, R40, R40 ;  /* 0x000000282828b220 */ /* 0x002fe20000400000 */
[----:B------:R-:W-:Y:S01]  /*2bc90*/  FSETP.GEU.AND P2, PT, R43, -126, PT ;  /* 0xc2fc00002b00780b */ /* 0x000fe20003f4e000 */
[----:B---3--:R-:W-:Y:S01]  /*2bca0*/  @!P6 FMUL R41, R41, R41 ;  /* 0x000000292929e220 */ /* 0x008fe20000400000 */
[----:B------:R-:W-:-:S02]  /*2bcb0*/  FSETP.GEU.AND P4, PT, R44, -126, PT ;  /* 0xc2fc00002c00780b */ /* 0x000fc40003f8e000 */
[----:B------:R-:W-:Y:S02]  /*2bcc0*/  FSETP.GEU.AND P3, PT, R45, -126, PT ;  /* 0xc2fc00002d00780b */ /* 0x000fe40003f6e000 */
[----:B------:R-:W-:Y:S01]  /*2bcd0*/  FSETP.GEU.AND P6, PT, R46, -126, PT ;  /* 0xc2fc00002e00780b */ /* 0x000fe20003fce000 */
[----:B----4-:R-:W-:Y:S01]  /*2bce0*/  @!P5 FMUL R42, R42, R42 ;  /* 0x0000002a2a2ad220 */ /* 0x010fe20000400000 */
[----:B------:R-:W-:-:S05]  /*2bcf0*/  FSETP.GEU.AND P5, PT, R47, -126, PT ;  /* 0xc2fc00002f00780b */ /* 0x000fca0003fae000 */
[----:B------:R-:W-:Y:S02]  /*2bd00*/  @!P2 FMUL R43, R43, 0.5 ;  /* 0x3f0000002b2ba820 */ /* 0x000fe40000400000 */
[----:B------:R-:W-:Y:S02]  /*2bd10*/  @!P4 FMUL R44, R44, 0.5 ;  /* 0x3f0000002c2cc820 */ /* 0x000fe40000400000 */
[----:B------:R-:W-:Y:S02]  /*2bd20*/  @!P3 FMUL R45, R45, 0.5 ;  /* 0x3f0000002d2db820 */ /* 0x000fe40000400000 */
[----:B------:R-:W-:Y:S02]  /*2bd30*/  @!P6 FMUL R46, R46, 0.5 ;  /* 0x3f0000002e2ee820 */ /* 0x000fe40000400000 */
[----:B------:R-:W-:Y:S01]  /*2bd40*/  @!P5 FMUL R47, R47, 0.5 ;  /* 0x3f0000002f2fd820 */ /* 0x000fe20000400000 */
[----:B------:R-:W1:Y:S08]  /*2bd50*/  MUFU.EX2 R43, R43 ;  /* 0x0000002b002b7308 */ /* 0x000e700000000800 */
[----:B------:R-:W3:Y:S08]  /*2bd60*/  MUFU.EX2 R44, R44 ;  /* 0x0000002c002c7308 */ /* 0x000ef00000000800 */
[----:B------:R-:W4:Y:S08]  /*2bd70*/  MUFU.EX2 R45, R45 ;  /* 0x0000002d002d7308 */ /* 0x000f300000000800 */
[----:B------:R-:W4:Y:S08]  /*2bd80*/  MUFU.EX2 R46, R46 ;  /* 0x0000002e002e7308 */ /* 0x000f300000000800 */
[----:B------:R-:W4:Y:S01]  /*2bd90*/  MUFU.EX2 R47, R47 ;  /* 0x0000002f002f7308 */ /* 0x000f220000000800 */
[----:B------:R-:W-:Y:S01]  /*2bda0*/  IMAD.MOV.U32 R9, RZ, RZ, 0x40000040 ;  /* 0x40000040ff097424 */ /* 0x000fe200078e00ff */
[----:B------:R-:W-:Y:S01]  /*2bdb0*/  IADD3 R8, R4, 0x100, RZ ;  /* 0x0000010004087810 */ /* 0x000fe20007ffe0ff */
[----:B-1----:R-:W-:Y:S01]  /*2bdc0*/  @!P2 FMUL R43, R43, R43 ;  /* 0x0000002b2b2ba220 */ /* 0x002fe20000400000 */
[----:B---3--:R-:W-:Y:S01]  /*2bdd0*/  @!P4 FMUL R44, R44, R44 ;  /* 0x0000002c2c2cc220 */ /* 0x008fe20000400000 */
[----:B----4-:R-:W-:Y:S01]  /*2bde0*/  @!P3 FMUL R45, R45, R45 ;  /* 0x0000002d2d2db220 */ /* 0x010fe20000400000 */
[----:B------:R-:W-:Y:S01]  /*2bdf0*/  R2UR UR6, R8 ;  /* 0x00000000080672ca */ /* 0x000fe200000e0000 */
[----:B------:R-:W-:Y:S01]  /*2be00*/  @!P6 FMUL R46, R46, R46 ;  /* 0x0000002e2e2ee220 */ /* 0x000fe20000400000 */
[----:B------:R-:W-:-:S02]  /*2be10*/  R2UR UR7, R9 ;  /* 0x00000000090772ca */ /* 0x000fc400000e0000 */
[----:B------:R-:W-:Y:S01]  /*2be20*/  F2FP.BF16.F32.PACK_AB R24, R41, R40 ;  /* 0x000000282918723e */ /* 0x000fe200000010ff */
[----:B------:R-:W-:Y:S01]  /*2be30*/  @!P5 FMUL R47, R47, R47 ;  /* 0x0000002f2f2fd220 */ /* 0x000fe20000400000 */
[----:B------:R-:W-:Y:S02]  /*2be40*/  F2FP.BF16.F32.PACK_AB R25, R43, R42 ;  /* 0x0000002a2b19723e */ /* 0x000fe400000010ff */
[----:B------:R-:W-:Y:S02]  /*2be50*/  F2FP.BF16.F32.PACK_AB R26, R45, R44 ;  /* 0x0000002c2d1a723e */ /* 0x000fe400000010ff */
[----:B------:R-:W-:Y:S01]  /*2be60*/  F2FP.BF16.F32.PACK_AB R27, R47, R46 ;  /* 0x0000002e2f1b723e */ /* 0x000fe200000010ff */
[----:B------:R-:W-:Y:S04]  /*2be70*/  STL [R1+0x114c], R40 ;  /* 0x00114c2801007387 */ /* 0x000fe80000100800 */
[----:B------:R1:W-:Y:S04]  /*2be80*/  STL [R1+0x1148], R41 ;  /* 0x0011482901007387 */ /* 0x0003e80000100800 */
[----:B------:R-:W-:Y:S01]  /*2be90*/  STL [R1+0x1154], R42 ;  /* 0x0011542a01007387 */ /* 0x000fe20000100800 */
[----:B--2---:R-:W-:-:S06]  /*2bea0*/  WARPGROUP.ARRIVE ;  /* 0x00000000000079c5 */ /* 0x004fcc0000000000 */
[----:B------:R-:W-:Y:S01]  /*2beb0*/  HGMMA.64x256x16.F32.BF16 R120, R24, gdesc[UR4].tnspB, R120, gsb0 ;  /* 0x43e0000418787df0 */ /* 0x000fe20008001878 */
[----:B------:R2:W-:Y:S04]  /*2bec0*/  STL [R1+0x1150], R43 ;  /* 0x0011502b01007387 */ /* 0x0005e80000100800 */
[----:B------:R-:W-:Y:S04]  /*2bed0*/  STL [R1+0x115c], R44 ;  /* 0x00115c2c01007387 */ /* 0x000fe80000100800 */
[----:B------:R3:W-:Y:S04]  /*2bee0*/  STL [R1+0x1158], R45 ;  /* 0x0011582d01007387 */ /* 0x0007e80000100800 */
[----:B------:R-:W-:Y:S04]  /*2bef0*/  STL [R1+0x1164], R46 ;  /* 0x0011642e01007387 */ /* 0x000fe80000100800 */
[----:B------:R4:W-:Y:S01]  /*2bf00*/  STL [R1+0x1160], R47 ;  /* 0x0011602f01007387 */ /* 0x0009e20000100800 */
[----:B------:R-:W-:-:S03]  /*2bf10*/  WARPGROUP.DEPBAR.LE gsb0, 0x0 ;  /* 0x00008000000079c5 */ /* 0x000fc60000010000 */
[----:B------:R-:W-:Y:S04]  /*2bf20*/  STL.64 [R1+0x200], R120 ;  /* 0x0002007801007387 */ /* 0x000fe80000100a00 */
        /* <DEDUP_REMOVED lines=15> */
[----:B------:R-:W4:Y:S01]  /*2c020*/  LDL.LU.64 R246, [R1+0x29f0] ;  /* 0x0029f00001f67983 */ /* 0x000f220000300a00 */
[----:B------:R-:W-:Y:S01]  /*2c030*/  MOV R17, R238 ;  /* 0x000000ee00117202 */ /* 0x000fe20000000f00 */
[----:B------:R-:W-:Y:S02]  /*2c040*/  IMAD.MOV.U32 R16, RZ, RZ, R239 ;  /* 0x000000ffff107224 */ /* 0x000fe400078e00ef */
[----:B------:R-:W4:Y:S01]  /*2c050*/  LDL.LU.64 R244, [R1+0x29e8] ;  /* 0x0029e80001f47983 */ /* 0x000f220000300a00 */
[----:B------:R-:W-:Y:S01]  /*2c060*/  MOV R19, R236 ;  /* 0x000000ec00137202 */ /* 0x000fe20000000f00 */
[----:B------:R-:W-:Y:S02]  /*2c070*/  IMAD.MOV.U32 R18, RZ, RZ, R237 ;  /* 0x000000ffff127224 */ /* 0x000fe400078e00ed */
[----:B------:R-:W4:Y:S01]  /*2c080*/  LDL.LU.64 R242, [R1+0x29e0] ;  /* 0x0029e00001f27983 */ /* 0x000f220000300a00 */
        /* <DEDUP_REMOVED lines=24> */
[----:B-1----:R-:W-:Y:S01]  /*2c210*/  MOV R41, R218 ;  /* 0x000000da00297202 */ /* 0x002fe20000000f00 */
[----:B------:R-:W-:Y:S02]  /*2c220*/  IMAD.MOV.U32 R40, RZ, RZ, R219 ;  /* 0x000000ffff287224 */ /* 0x000fe400078e00db */
[----:B------:R-:W4:Y:S01]  /*2c230*/  LDL.LU.64 R224, [R1+0x2998] ;  /* 0x0029980001e07983 */ /* 0x000f220000300a00 */
[----:B--2---:R-:W-:Y:S01]  /*2c240*/  MOV R43, R216 ;  /* 0x000000d8002b7202 */ /* 0x004fe20000000f00 */
[----:B------:R-:W-:-:S02]  /*2c250*/  IMAD.MOV.U32 R42, RZ, RZ, R217 ;  /* 0x000000ffff2a7224 */ /* 0x000fc400078e00d9 */
[----:B------:R-:W2:Y:S01]  /*2c260*/  LDL.LU.64 R222, [R1+0x2990] ;  /* 0x0029900001de7983 */ /* 0x000ea20000300a00 */
[----:B---3--:R-:W-:Y:S01]  /*2c270*/  MOV R45, R214 ;  /* 0x000000d6002d7202 */ /* 0x008fe20000000f00 */
[----:B------:R-:W-:Y:S02]  /*2c280*/  IMAD.MOV.U32 R44, RZ, RZ, R215 ;  /* 0x000000ffff2c7224 */ /* 0x000fe400078e00d7 */
[----:B------:R-:W2:Y:S01]  /*2c290*/  LDL.LU.64 R220, [R1+0x2988] ;  /* 0x0029880001dc7983 */ /* 0x000ea20000300a00 */
[----:B----4-:R-:W-:Y:S01]  /*2c2a0*/  MOV R47, R212 ;  /* 0x000000d4002f7202 */ /* 0x010fe20000000f00 */
[----:B------:R-:W-:Y:S02]  /*2c2b0*/  IMAD.MOV.U32 R46, RZ, RZ, R213 ;  /* 0x000000ffff2e7224 */ /* 0x000fe400078e00d5 */
[----:B------:R-:W2:Y:S01]  /*2c2c0*/  LDL.LU.64 R218, [R1+0x2980] ;  /* 0x0029800001da7983 */ /* 0x000ea20000300a00 */
[----:B------:R-:W-:Y:S01]  /*2c2d0*/  MOV R65, R210 ;  /* 0x000000d200417202 */ /* 0x000fe20000000f00 */
[----:B------:R-:W-:-:S02]  /*2c2e0*/  IMAD.MOV.U32 R64, RZ, RZ, R211 ;  /* 0x000000ffff407224 */ /* 0x000fc400078e00d3 */
[----:B------:R-:W2:Y:S01]  /*2c2f0*/  LDL.LU.64 R216, [R1+0x2978] ;  /* 0x0029780001d87983 */ /* 0x000ea20000300a00 */
[----:B------:R-:W-:Y:S01]  /*2c300*/  MOV R67, R208 ;  /* 0x000000d000437202 */ /* 0x000fe20000000f00 */
[----:B------:R-:W-:Y:S02]  /*2c310*/  IMAD.MOV.U32 R66, RZ, RZ, R209 ;  /* 0x000000ffff427224 */ /* 0x000fe400078e00d1 */
[----:B------:R-:W2:Y:S01]  /*2c320*/  LDL.LU.64 R214, [R1+0x2970] ;  /* 0x0029700001d67983 */ /* 0x000ea20000300a00 */
[----:B------:R-:W-:Y:S01]  /*2c330*/  MOV R69, R206 ;  /* 0x000000ce00457202 */ /* 0x000fe20000000f00 */
        /* <DEDUP_REMOVED lines=83> */
[----:B------:R-:W-:-:S03]  /*2c870*/  IMAD.MOV.U32 R252, RZ, RZ, R151 ;  /* 0x000000fffffc7224 */ /* 0x000fc600078e0097 */
        /* <DEDUP_REMOVED lines=40> */
[----:B------:R-:W3:Y:S01]  /*2cb00*/  LDL.LU R8, [R1+0x278] ;  /* 0x0002780001087983 */ /* 0x000ee20000300800 */
        /* <DEDUP_REMOVED lines=81> */
[----:B------:R-:W4:Y:S04]  /*2d020*/  LDL.LU R48, [R1+0x27f4] ;  /* 0x0027f40001307983 */ /* 0x000f280000300800 */
[----:B------:R-:W2:Y:S04]  /*2d030*/  LDL.LU R49, [R1+0x27f0] ;  /* 0x0027f00001317983 */ /* 0x000ea80000300800 */
[----:B------:R-:W2:Y:S01]  /*2d040*/  LDL.LU R50, [R1+0x27ec] ;  /* 0x0027ec0001327983 */ /* 0x000ea20000300800 */
[----:B------:R-:W-:Y:S01]  /*2d050*/  IMAD.MOV.U32 R140, RZ, RZ, R51 ;  /* 0x000000ffff8c7224 */ /* 0x000fe200078e0033 */
[----:B------:R-:W-:Y:S01]  /*2d060*/  MOV R141, R52 ;  /* 0x00000034008d7202 */ /* 0x000fe20000000f00 */
[----:B------:R-:W-:Y:S01]  /*2d070*/  IMAD.MOV.U32 R142, RZ, RZ, R53 ;  /* 0x000000ffff8e7224 */ /* 0x000fe200078e0035 */
[----:B------:R-:W2:Y:S01]  /*2d080*/  LDL.LU R51, [R1+0x27e8] ;  /* 0x0027e80001337983 */ /* 0x000ea20000300800 */
[----:B------:R-:W-:Y:S01]  /*2d090*/  MOV R143, R54 ;  /* 0x00000036008f7202 */ /* 0x000fe20000000f00 */
[----:B------:R-:W-:-:S02]  /*2d0a0*/  IMAD.MOV.U32 R144, RZ, RZ, R55 ;  /* 0x000000ffff907224 */ /* 0x000fc400078e0037 */
[----:B------:R-:W2:Y:S04]  /*2d0b0*/  LDL.LU R52, [R1+0x27e4] ;  /* 0x0027e40001347983 */ /* 0x000ea80000300800 */
[----:B------:R-:W2:Y:S04]  /*2d0c0*/  LDL.LU R53, [R1+0x27e0] ;  /* 0x0027e00001357983 */ /* 0x000ea80000300800 */
[----:B------:R-:W2:Y:S04]  /*2d0d0*/  LDL.LU R54, [R1+0x27dc] ;  /* 0x0027dc0001367983 */ /* 0x000ea80000300800 */
[----:B------:R-:W2:Y:S01]  /*2d0e0*/  LDL.LU R55, [R1+0x27d8] ;  /* 0x0027d80001377983 */ /* 0x000ea20000300800 */
[----:B------:R-:W-:-:S02]  /*2d0f0*/  MOV R153, R7 ;  /* 0x0000000700997202 */ /* 0x000fc40000000f00 */
[----:B------:R-:W4:Y:S01]  /*2d100*/  LDC R7, c[0x0][0x604] ;  /* 0x00018100ff077b82 */ /* 0x000f220000000800 */
[----:B---3--:R-:W-:Y:S01]  /*2d110*/  IMAD.MOV.U32 R154, RZ, RZ, R8 ;  /* 0x000000ffff9a7224 */ /* 0x008fe200078e0008 */
[----:B------:R-:W-:Y:S01]  /*2d120*/  MOV R9, 0x40000040 ;  /* 0x4000004000097802 */ /* 0x000fe20000000f00 */
[----:B------:R-:W-:Y:S01]  /*2d130*/  VIADD R8, R4, 0x180 ;  /* 0x0000018004087836 */ /* 0x000fe20000000000 */
        /* <DEDUP_REMOVED lines=106> */
[----:B------:R-:W-:-:S02]  /*2d7e0*/  MOV R249, R10 ;  /* 0x0000000a00f97202 */ /* 0x000fc40000000f00 */
[----:B------:R-:W-:Y:S01]  /*2d7f0*/  MOV R251, R0 ;  /* 0x0000000000fb7202 */ /* 0x000fe20000000f00 */
        /* <DEDUP_REMOVED lines=17> */
[----:B------:R-:W2:Y:S08]  /*2d910*/  MUFU.EX2 R49, R49 ;  /* 0x0000003100317308 */ /* 0x000eb00000000800 */
        /* <DEDUP_REMOVED lines=8> */
[----:B--2---:R-:W-:Y:S01]  /*2d9a0*/  @!P6 FMUL R49, R49, R49 ;  /* 0x000000313131e220 */ /* 0x004fe20000400000 */
        /* <DEDUP_REMOVED lines=162> */
[----:B------:R-:W-:-:S04]  /*2e3d0*/  MOV R9, 0x40000040 ;  /* 0x4000004000097802 */ /* 0x000fc80000000f00 */
        /* <DEDUP_REMOVED lines=168> */
[----:B------:R-:W-:Y:S01]  /*2ee60*/  VIADD R8, R4, 0x200 ;  /* 0x0000020004087836 */ /* 0x000fe20000000000 */
[----:B------:R-:W-:Y:S01]  /*2ee70*/  MOV R9, 0x40000040 ;  /* 0x4000004000097802 */ /* 0x000fe20000000f00 */
        /* <DEDUP_REMOVED lines=32> */
[----:B------:R-:W-:Y:S01]  /*2f080*/  STL [R1+0x230], R132 ;  /* 0x0002308401007387 */ /* 0x000fe20000100800 */
[----:B------:R-:W-:Y:S01]  /*2f090*/  IMAD.MOV.U32 R13, RZ, RZ, R242 ;  /* 0x000000ffff0d7224 */ /* 0x000fe200078e00f2 */
[----:B------:R-:W-:Y:S02]  /*2f0a0*/  MOV R12, R243 ;  /* 0x000000f3000c7202 */ /* 0x000fe40000000f00 */
[----:B------:R4:W-:Y:S01]  /*2f0b0*/  STL [R1+0x278], R150 ;  /* 0x0002789601007387 */ /* 0x0009e20000100800 */
        /* <DEDUP_REMOVED lines=57> */
[----:B-1----:R-:W-:Y:S01]  /*2f450*/  IMAD.MOV.U32 R57, RZ, RZ, R202 ;  /* 0x000000ffff397224 */ /* 0x002fe200078e00ca */
[----:B------:R-:W-:Y:S02]  /*2f460*/  MOV R56, R203 ;  /* 0x000000cb00387202 */ /* 0x000fe40000000f00 */
[----:B------:R-:W4:Y:S01]  /*2f470*/  LDL.LU.64 R208, [R1+0x2528] ;  /* 0x0025280001d07983 */ /* 0x000f220000300a00 */
[----:B--2---:R-:W-:Y:S01]  /*2f480*/  IMAD.MOV.U32 R59, RZ, RZ, R200 ;  /* 0x000000ffff3b7224 */ /* 0x004fe200078e00c8 */
[----:B------:R-:W-:Y:S02]  /*2f490*/  MOV R58, R201 ;  /* 0x000000c9003a7202 */ /* 0x000fe40000000f00 */
[----:B------:R-:W2:Y:S01]  /*2f4a0*/  LDL.LU.64 R206, [R1+0x2520] ;  /* 0x0025200001ce7983 */ /* 0x000ea20000300a00 */
[----:B---3--:R-:W-:Y:S01]  /*2f4b0*/  IMAD.MOV.U32 R61, RZ, RZ, R198 ;  /* 0x000000ffff3d7224 */ /* 0x008fe200078e00c6 */
[----:B------:R-:W-:-:S02]  /*2f4c0*/  MOV R60, R199 ;  /* 0x000000c7003c7202 */ /* 0x000fc40000000f00 */
[----:B------:R-:W2:Y:S01]  /*2f4d0*/  LDL.LU.64 R204, [R1+0x2518] ;  /* 0x0025180001cc7983 */ /* 0x000ea20000300a00 */
[----:B----4-:R-:W-:Y:S01]  /*2f4e0*/  IMAD.MOV.U32 R63, RZ, RZ, R196 ;  /* 0x000000ffff3f7224 */ /* 0x010fe200078e00c4 */
        /* <DEDUP_REMOVED lines=794> */
[----:B-1----:R-:W-:Y:S01]  /*32690*/  MOV R73, R186 ;  /* 0x000000ba00497202 */ /* 0x002fe20000000f00 */
[----:B------:R-:W-:-:S02]  /*326a0*/  IMAD.MOV.U32 R72, RZ, RZ, R187 ;  /* 0x000000ffff487224 */ /* 0x000fc400078e00bb */
[----:B------:R-:W4:Y:S01]  /*326b0*/  LDL.LU.64 R192, [R1+0x20b8] ;  /* 0x0020b80001c07983 */ /* 0x000f220000300a00 */
[----:B--2---:R-:W-:Y:S01]  /*326c0*/  MOV R75, R184 ;  /* 0x000000b8004b7202 */ /* 0x004fe20000000f00 */
[----:B------:R-:W-:Y:S02]  /*326d0*/  IMAD.MOV.U32 R74, RZ, RZ, R185 ;  /* 0x000000ffff4a7224 */ /* 0x000fe400078e00b9 */
[----:B------:R-:W2:Y:S01]  /*326e0*/  LDL.LU.64 R190, [R1+0x20b0] ;  /* 0x0020b00001be7983 */ /* 0x000ea20000300a00 */
[----:B---3--:R-:W-:Y:S01]  /*326f0*/  MOV R77, R182 ;  /* 0x000000b6004d7202 */ /* 0x008fe20000000f00 */
[----:B------:R-:W-:Y:S02]  /*32700*/  IMAD.MOV.U32 R76, RZ, RZ, R183 ;  /* 0x000000ffff4c7224 */ /* 0x000fe400078e00b7 */
[----:B------:R-:W2:Y:S01]  /*32710*/  LDL.LU.64 R188, [R1+0x20a8] ;  /* 0x0020a80001bc7983 */ /* 0x000ea20000300a00 */
[----:B----4-:R-:W-:Y:S01]  /*32720*/  MOV R79, R180 ;  /* 0x000000b4004f7202 */ /* 0x010fe20000000f00 */
        /* <DEDUP_REMOVED lines=681> */
[----:B------:R-:W-:-:S03]  /*351c0*/  MOV R0, R247 ;  /* 0x000000f700007202 */ /* 0x000fc60000000f00 */
[----:B------:R-:W-:Y:S01]  /*351d0*/  STL.64 [R1+0x228], R130 ;  /* 0x0002288201007387 */ /* 0x000fe20000100a00 */
[----:B------:R-:W-:Y:S01]  /*351e0*/  MOV R11, R244 ;  /* 0x000000f4000b7202 */ /* 0x000fe20000000f00 */
[----:B------:R-:W-:Y:S02]  /*351f0*/  IMAD.MOV.U32 R10, RZ, RZ, R245 ;  /* 0x000000ffff0a7224 */ /* 0x000fe400078e00f5 */
[----:B------:R-:W-:Y:S01]  /*35200*/  STL [R1+0x230], R132 ;  /* 0x0002308401007387 */ /* 0x000fe20000100800 */
[----:B------:R-:W-:Y:S01]  /*35210*/  IMAD.MOV.U32 R13, RZ, RZ, R242 ;  /* 0x000000ffff0d7224 */ /* 0x000fe200078e00f2 */
[----:B------:R-:W-:Y:S02]  /*35220*/  MOV R12, R243 ;  /* 0x000000f3000c7202 */ /* 0x000fe40000000f00 */
[----:B------:R4:W-:Y:S01]  /*35230*/  STL [R1+0x278], R150 ;  /* 0x0002789601007387 */ /* 0x0009e20000100800 */
[----:B------:R-:W-:-:S03]  /*35240*/  MOV R15, R240 ;  /* 0x000000f0000f7202 */ /* 0x000fc60000000f00 */
[----:B------:R-:W4:Y:S01]  /*35250*/  LDL.LU.64 R246, [R1+0x1d60] ;  /* 0x001d600001f67983 */ /* 0x000f220000300a00 */
[----:B------:R-:W-:Y:S01]  /*35260*/  MOV R14, R241 ;  /* 0x000000f1000e7202 */ /* 0x000fe20000000f00 */
[----:B------:R-:W-:Y:S02]  /*35270*/  IMAD.MOV.U32 R16, RZ, RZ, R239 ;  /* 0x000000ffff107224 */ /* 0x000fe400078e00ef */
[----:B------:R-:W4:Y:S01]  /*35280*/  LDL.LU.64 R244, [R1+0x1d58] ;  /* 0x001d580001f47983 */ /* 0x000f220000300a00 */
[----:B------:R-:W-:Y:S01]  /*35290*/  MOV R17, R238 ;  /* 0x000000ee00117202 */ /* 0x000fe20000000f00 */
[----:B------:R-:W-:Y:S02]  /*352a0*/  IMAD.MOV.U32 R19, RZ, RZ, R236 ;  /* 0x000000ffff137224 */ /* 0x000fe400078e00ec */
[----:B------:R-:W4:Y:S01]  /*352b0*/  LDL.LU.64 R242, [R1+0x1d50] ;  /* 0x001d500001f27983 */ /* 0x000f220000300a00 */
[----:B------:R-:W-:-:S03]  /*352c0*/  MOV R18, R237 ;  /* 0x000000ed00127202 */ /* 0x000fc60000000f00 */
[----:B------:R-:W4:Y:S01]  /*352d0*/  LDL.LU.64 R240, [R1+0x1d48] ;  /* 0x001d480001f07983 */ /* 0x000f220000300a00 */
[----:B------:R-:W-:Y:S01]  /*352e0*/  MOV R21, R234 ;  /* 0x000000ea00157202 */ /* 0x000fe20000000f00 */
[----:B------:R-:W-:Y:S01]  /*352f0*/  IMAD.MOV.U32 R22, RZ, RZ, R233 ;  /* 0x000000ffff167224 */ /* 0x000fe200078e00e9 */
[----:B------:R-:W-:Y:S01]  /*35300*/  MOV R20, R235 ;  /* 0x000000eb00147202 */ /* 0x000fe20000000f00 */
        /* <DEDUP_REMOVED lines=92> */
[----:B-1----:R-:W-:Y:S02]  /*358d0*/  IMAD.MOV.U32 R89, RZ, RZ, R170 ;  /* 0x000000ffff597224 */ /* 0x002fe400078e00aa */
[----:B------:R-:W4:Y:S01]  /*358e0*/  LDL.LU.64 R176, [R1+0x1c48] ;  /* 0x001c480001b07983 */ /* 0x000f220000300a00 */
[----:B------:R-:W-:Y:S01]  /*358f0*/  MOV R88, R171 ;  /* 0x000000ab00587202 */ /* 0x000fe20000000f00 */
[----:B--2---:R-:W-:-:S02]  /*35900*/  IMAD.MOV.U32 R91, RZ, RZ, R168 ;  /* 0x000000ffff5b7224 */ /* 0x004fc400078e00a8 */
[----:B------:R-:W2:Y:S01]  /*35910*/  LDL.LU.64 R174, [R1+0x1c40] ;  /* 0x001c400001ae7983 */ /* 0x000ea20000300a00 */
[----:B------:R-:W-:Y:S01]  /*35920*/  MOV R90, R169 ;  /* 0x000000a9005a7202 */ /* 0x000fe20000000f00 */
[----:B---3--:R-:W-:Y:S02]  /*35930*/  IMAD.MOV.U32 R93, RZ, RZ, R166 ;  /* 0x000000ffff5d7224 */ /* 0x008fe400078e00a6 */
[----:B------:R-:W2:Y:S01]  /*35940*/  LDL.LU.64 R172, [R1+0x1c38] ;  /* 0x001c380001ac7983 */ /* 0x000ea20000300a00 */
[----:B------:R-:W-:Y:S01]  /*35950*/  MOV R92, R167 ;  /* 0x000000a7005c7202 */ /* 0x000fe20000000f00 */
[----:B----4-:R-:W-:Y:S02]  /*35960*/  IMAD.MOV.U32 R95, RZ, RZ, R164 ;  /* 0x000000ffff5f7224 */ /* 0x010fe400078e00a4 */
        /* <DEDUP_REMOVED lines=150> */
[----:B------:R-:W-:Y:S01]  /*362d0*/  MOV R143, R102 ;  /* 0x00000066008f7202 */ /* 0x000fe20000000f00 */
[----:B------:R-:W-:-:S02]  /*362e0*/  IMAD.MOV.U32 R144, RZ, RZ, R103 ;  /* 0x000000ffff907224 */ /* 0x000fc400078e0067 */
[----:B------:R-:W2:Y:S04]  /*362f0*/  LDL.LU R100, [R1+0x1b54] ;  /* 0x001b540001647983 */ /* 0x000ea80000300800 */
[----:B------:R-:W2:Y:S04]  /*36300*/  LDL.LU R101, [R1+0x1b50] ;  /* 0x001b500001657983 */ /* 0x000ea80000300800 */
[----:B------:R-:W2:Y:S04]  /*36310*/  LDL.LU R102, [R1+0x1b4c] ;  /* 0x001b4c0001667983 */ /* 0x000ea80000300800 */
[----:B------:R-:W2:Y:S01]  /*36320*/  LDL.LU R103, [R1+0x1b48] ;  /* 0x001b480001677983 */ /* 0x000ea20000300800 */
[----:B------:R-:W-:-:S02]  /*36330*/  IMAD.MOV.U32 R153, RZ, RZ, R7 ;  /* 0x000000ffff997224 */ /* 0x000fc400078e0007 */
[----:B------:R-:W4:Y:S01]  /*36340*/  LDC R7, c[0x0][0x604] ;  /* 0x00018100ff077b82 */ /* 0x000f220000000800 */
[----:B---3--:R-:W-:Y:S01]  /*36350*/  MOV R154, R8 ;  /* 0x00000008009a7202 */ /* 0x008fe20000000f00 */
[----:B------:R-:W-:Y:S01]  /*36360*/  VIADD R8, R4, 0x480 ;  /* 0x0000048004087836 */ /* 0x000fe20000000000 */
[----:B------:R-:W-:Y:S01]  /*36370*/  MOV R9, 0x40000040 ;  /* 0x4000004000097802 */ /* 0x000fe20000000f00 */
        /* <DEDUP_REMOVED lines=71> */
[----:B------:R-:W3:Y:S01]  /*367f0*/  LDL.LU R105, [R1+0x1b40] ;  /* 0x001b400001697983 */ /* 0x000ee20000300800 */
[----:B------:R-:W-:Y:S02]  /*36800*/  MOV R197, R66 ;  /* 0x0000004200c57202 */ /* 0x000fe40000000f00 */
[----:B------:R-:W-:Y:S01]  /*36810*/  MOV R199, R64 ;  /* 0x0000004000c77202 */ /* 0x000fe20000000f00 */
[----:B------:R-:W3:Y:S01]  /*36820*/  LDL.LU R106, [R1+0x1b3c] ;  /* 0x001b3c00016a7983 */ /* 0x000ee20000300800 */
[----:B------:R-:W-:Y:S02]  /*36830*/  MOV R200, R63 ;  /* 0x0000003f00c87202 */ /* 0x000fe40000000f00 */
        /* <DEDUP_REMOVED lines=15> */
[----:B------:R-:W-:Y:S02]  /*36930*/  MOV R217, R46 ;  /* 0x0000002e00d97202 */ /* 0x000fe40000000f00 */
[----:B------:R-:W-:Y:S02]  /*36940*/  MOV R218, R45 ;  /* 0x0000002d00da7202 */ /* 0x000fe40000000f00 */
[----:B------:R-:W-:Y:S02]  /*36950*/  MOV R220, R43 ;  /* 0x0000002b00dc7202 */ /* 0x000fe40000000f00 */
[----:B------:R-:W-:-:S02]  /*36960*/  MOV R221, R42 ;  /* 0x0000002a00dd7202 */ /* 0x000fc40000000f00 */
[----:B------:R-:W-:Y:S02]  /*36970*/  MOV R223, R40 ;  /* 0x0000002800df7202 */ /* 0x000fe40000000f00 */
        /* <DEDUP_REMOVED lines=18> */
[----:B------:R-:W-:Y:S01]  /*36aa0*/  MOV R251, R0 ;  /* 0x0000000000fb7202 */ /* 0x000fe20000000f00 */
        /* <DEDUP_REMOVED lines=34> */
[----:B------:R-:W3:Y:S01]  /*36cd0*/  MUFU.EX2 R103, R103 ;  /* 0x0000006700677308 */ /* 0x000ee20000000800 */
[----:B-1----:R-:W-:Y:S01]  /*36ce0*/  @!P2 FMUL R99, R99, R99 ;  /* 0x000000636363a220 */ /* 0x002fe20000400000 */
[----:B--2---:R-:W-:Y:S01]  /*36cf0*/  @!P4 FMUL R100, R100, R100 ;  /* 0x000000646464c220 */ /* 0x004fe20000400000 */
[----:B----4-:R-:W-:Y:S01]  /*36d00*/  @!P3 FMUL R101, R101, R101 ;  /* 0x000000656565b220 */ /* 0x010fe20000400000 */
[----:B------:R-:W-:Y:S01]  /*36d10*/  F2FP.BF16.F32.PACK_AB R24, R97, R96 ;  /* 0x000000606118723e */ /* 0x000fe200000010ff */
[----:B------:R-:W-:Y:S01]  /*36d20*/  @!P6 FMUL R102, R102, R102 ;  /* 0x000000666666e220 */ /* 0x000fe20000400000 */
[----:B------:R-:W-:-:S02]  /*36d30*/  F2FP.BF16.F32.PACK_AB R25, R99, R98 ;  /* 0x000000626319723e */ /* 0x000fc400000010ff */
[----:B------:R-:W-:Y:S01]  /*36d40*/  F2FP.BF16.F32.PACK_AB R26, R101, R100 ;  /* 0x00000064651a723e */ /* 0x000fe200000010ff */
[----:B---3--:R-:W-:-:S05]  /*36d50*/  @!P5 FMUL R103, R103, R103 ;  /* 0x000000676767d220 */ /* 0x008fca0000400000 */
        /* <DEDUP_REMOVED lines=273> */
[-CC-:B------:R-:W-:Y:S01]  /*37e70*/  FFMA R104, R104, R7.reuse, -R3.reuse ;  /* 0x0000000768687223 */ /* 0x180fe20000000803 */
        /* <DEDUP_REMOVED lines=34> */
[----:B------:R-:W-:-:S02]  /*380a0*/  IADD3 R8, R4, 0x500, RZ ;  /* 0x0000050004087810 */ /* 0x000fc40007ffe0ff */
[----:B------:R-:W-:Y:S01]  /*380b0*/  MOV R9, 0x40000040 ;  /* 0x4000004000097802 */ /* 0x000fe20000000f00 */
[----:B-1----:R-:W-:Y:S01]  /*380c0*/  @!P2 FMUL R107, R107, R107 ;  /* 0x0000006b6b6ba220 */ /* 0x002fe20000400000 */
[----:B---3--:R-:W-:Y:S01]  /*380d0*/  @!P4 FMUL R108, R108, R108 ;  /* 0x0000006c6c6cc220 */ /* 0x008fe20000400000 */
[----:B----4-:R-:W-:Y:S01]  /*380e0*/  @!P3 FMUL R109, R109, R109 ;  /* 0x0000006d6d6db220 */ /* 0x010fe20000400000 */
[----:B------:R-:W-:Y:S01]  /*380f0*/  R2UR UR6, R8 ;  /* 0x00000000080672ca */ /* 0x000fe200000e0000 */
[----:B------:R-:W-:Y:S01]  /*38100*/  @!P6 FMUL R110, R110, R110 ;  /* 0x0000006e6e6ee220 */ /* 0x000fe20000400000 */
[----:B------:R-:W-:Y:S02]  /*38110*/  R2UR UR7, R9 ;  /* 0x00000000090772ca */ /* 0x000fe400000e0000 */
[----:B------:R-:W-:Y:S01]  /*38120*/  F2FP.BF16.F32.PACK_AB R24, R105, R104 ;  /* 0x000000686918723e */ /* 0x000fe200000010ff */
[----:B------:R-:W-:Y:S01]  /*38130*/  @!P5 FMUL R111, R111, R111 ;  /* 0x0000006f6f6fd220 */ /* 0x000fe20000400000 */
[----:B------:R-:W-:-:S02]  /*38140*/  F2FP.BF16.F32.PACK_AB R25, R107, R106 ;  /* 0x0000006a6b19723e */ /* 0x000fc400000010ff */
[----:B------:R-:W-:Y:S02]  /*38150*/  F2FP.BF16.F32.PACK_AB R26, R109, R108 ;  /* 0x0000006c6d1a723e */ /* 0x000fe400000010ff */
[----:B------:R-:W-:Y:S01]  /*38160*/  F2FP.BF16.F32.PACK_AB R27, R111, R110 ;  /* 0x0000006e6f1b723e */ /* 0x000fe200000010ff */
[----:B------:R1:W-:Y:S04]  /*38170*/  STL [R1+0x124c], R104 ;  /* 0x00124c6801007387 */ /* 0x0003e80000100800 */
[----:B------:R3:W-:Y:S04]  /*38180*/  STL [R1+0x1248], R105 ;  /* 0x0012486901007387 */ /* 0x0007e80000100800 */
[----:B------:R-:W-:Y:S01]  /*38190*/  STL [R1+0x1254], R106 ;  /* 0x0012546a01007387 */ /* 0x000fe20000100800 */
[----:B--2---:R-:W-:-:S06]  /*381a0*/  WARPGROUP.ARRIVE ;  /* 0x00000000000079c5 */ /* 0x004fcc0000000000 */
[----:B------:R-:W-:Y:S01]  /*381b0*/  HGMMA.64x256x16.F32.BF16 R120, R24, gdesc[UR4].tnspB, R120, gsb0 ;  /* 0x43e0000418787df0 */ /* 0x000fe20008001878 */
[----:B------:R2:W-:Y:S04]  /*381c0*/  STL [R1+0x1250], R107 ;  /* 0x0012506b01007387 */ /* 0x0005e80000100800 */
[----:B------:R-:W-:Y:S04]  /*381d0*/  STL [R1+0x125c], R108 ;  /* 0x00125c6c01007387 */ /* 0x000fe80000100800 */
[----:B------:R4:W-:Y:S04]  /*381e0*/  STL [R1+0x1258], R109 ;  /* 0x0012586d01007387 */ /* 0x0009e80000100800 */
[----:B------:R4:W-:Y:S04]  /*381f0*/  STL [R1+0x1264], R110 ;  /* 0x0012646e01007387 */ /* 0x0009e80000100800 */
        /* <DEDUP_REMOVED lines=144> */
[----:B-1----:R-:W-:Y:S01]  /*38b00*/  IMAD.MOV.U32 R104, RZ, RZ, R155 ;  /* 0x000000ffff687224 */ /* 0x002fe200078e009b */
[----:B------:R-:W-:Y:S01]  /*38b10*/  MOV R102, R157 ;  /* 0x0000009d00667202 */ /* 0x000fe20000000f00 */
[----:B------:R-:W4:Y:S01]  /*38b20*/  LDL.LU.64 R160, [R1+0x17d8] ;  /* 0x0017d80001a07983 */ /* 0x000f220000300a00 */
[----:B---3--:R-:W-:Y:S01]  /*38b30*/  MOV R105, R154 ;  /* 0x0000009a00697202 */ /* 0x008fe20000000f00 */
[----:B--2---:R-:W-:Y:S02]  /*38b40*/  IMAD.MOV.U32 R107, RZ, RZ, R152 ;  /* 0x000000ffff6b7224 */ /* 0x004fe400078e0098 */
[----:B------:R-:W2:Y:S01]  /*38b50*/  LDL.LU.64 R158, [R1+0x17d0] ;  /* 0x0017d000019e7983 */ /* 0x000ea20000300a00 */
[----:B------:R-:W-:-:S03]  /*38b60*/  MOV R106, R153 ;  /* 0x00000099006a7202 */ /* 0x000fc60000000f00 */
[----:B------:R-:W2:Y:S01]  /*38b70*/  LDL.LU.64 R156, [R1+0x17c8] ;  /* 0x0017c800019c7983 */ /* 0x000ea20000300a00 */
[----:B----4-:R-:W-:Y:S01]  /*38b80*/  MOV R109, R150 ;  /* 0x00000096006d7202 */ /* 0x010fe20000000f00 */
[----:B------:R-:W-:Y:S01]  /*38b90*/  IMAD.MOV.U32 R110, RZ, RZ, R149 ;  /* 0x000000ffff6e7224 */ /* 0x000fe200078e0095 */
[----:B------:R-:W-:Y:S01]  /*38ba0*/  MOV R108, R151 ;  /* 0x00000097006c7202 */ /* 0x000fe20000000f00 */
[----:B------:R-:W2:Y:S01]  /*38bb0*/  LDL.LU.64 R154, [R1+0x17c0] ;  /* 0x0017c000019a7983 */ /* 0x000ea20000300a00 */
[----:B------:R-:W-:Y:S01]  /*38bc0*/  MOV R111, R148 ;  /* 0x00000094006f7202 */ /* 0x000fe20000000f00 */
[----:B------:R-:W-:Y:S02]  /*38bd0*/  IMAD.MOV.U32 R249, RZ, RZ, R146 ;  /* 0x000000fffff97224 */ /* 0x000fe400078e0092 */
[----:B------:R-:W2:Y:S01]  /*38be0*/  LDL.LU.64 R152, [R1+0x17b8] ;  /* 0x0017b80001987983 */ /* 0x000ea20000300a00 */
[----:B------:R-:W-:-:S03]  /*38bf0*/  MOV R248, R147 ;  /* 0x0000009300f87202 */ /* 0x000fc60000000f00 */
[----:B------:R-:W2:Y:S01]  /*38c00*/  LDL.LU.64 R150, [R1+0x17b0] ;  /* 0x0017b00001967983 */ /* 0x000ea20000300a00 */
[----:B------:R-:W-:Y:S01]  /*38c10*/  MOV R251, R144 ;  /* 0x0000009000fb7202 */ /* 0x000fe20000000f00 */
[----:B------:R-:W-:Y:S01]  /*38c20*/  IMAD.MOV.U32 R252, RZ, RZ, R143 ;  /* 0x000000fffffc7224 */ /* 0x000fe200078e008f */
[----:B------:R-:W-:Y:S01]  /*38c30*/  MOV R250, R145 ;  /* 0x0000009100fa7202 */ /* 0x000fe20000000f00 */
        /* <DEDUP_REMOVED lines=246> */
[----:B------:R-:W3:Y:S01]  /*39ba0*/  MUFU.EX2 R114, R114 ;  /* 0x0000007200727308 */ /* 0x000ee20000000800 */
        /* <DEDUP_REMOVED lines=11> */
[----:B---3--:R-:W-:Y:S01]  /*39c60*/  @!P5 FMUL R114, R114, R114 ;  /* 0x000000727272d220 */ /* 0x008fe20000400000 */
        /* <DEDUP_REMOVED lines=8> */
[----:B------:R-:W3:Y:S08]  /*39cf0*/  MUFU.EX2 R117, R117 ;  /* 0x0000007500757308 */ /* 0x000ef00000000800 */
[----:B------:R-:W4:Y:S08]  /*39d00*/  MUFU.EX2 R118, R118 ;  /* 0x0000007600767308 */ /* 0x000f300000000800 */
[----:B------:R-:W4:Y:S01]  /*39d10*/  MUFU.EX2 R119, R119 ;  /* 0x0000007700777308 */ /* 0x000f220000000800 */
[----:B-1----:R-:W-:Y:S01]  /*39d20*/  @!P2 FMUL R115, R115, R115 ;  /* 0x000000737373a220 */ /* 0x002fe20000400000 */
[----:B--2---:R-:W-:Y:S01]  /*39d30*/  @!P4 FMUL R116, R116, R116 ;  /* 0x000000747474c220 */ /* 0x004fe20000400000 */
[----:B---3--:R-:W-:Y:S01]  /*39d40*/  @!P3 FMUL R117, R117, R117 ;  /* 0x000000757575b220 */ /* 0x008fe20000400000 */
[----:B------:R-:W-:Y:S01]  /*39d50*/  F2FP.BF16.F32.PACK_AB R24, R113, R112 ;  /* 0x000000707118723e */ /* 0x000fe200000010ff */
[----:B----4-:R-:W-:Y:S01]  /*39d60*/  @!P6 FMUL R118, R118, R118 ;  /* 0x000000767676e220 */ /* 0x010fe20000400000 */
        /* <DEDUP_REMOVED lines=213> */
[----:B------:R-:W3:Y:S04]  /*3aac0*/  LDL.LU.64 R126, [R1+0x1518] ;  /* 0x00151800017e7983 */ /* 0x000ee80000300a00 */
[----:B------:R-:W4:Y:S04]  /*3aad0*/  LDL.LU.64 R124, [R1+0x1510] ;  /* 0x00151000017c7983 */ /* 0x000f280000300a00 */
[----:B------:R-:W2:Y:S04]  /*3aae0*/  LDL.LU.64 R122, [R1+0x1508] ;  /* 0x00150800017a7983 */ /* 0x000ea80000300a00 */
[----:B------:R-:W3:Y:S01]  /*3aaf0*/  LDL.LU.64 R120, [R1+0x1500] ;  /* 0x0015000001787983 */ /* 0x000ee20000300a00 */
[-C--:B--2---:R-:W-:Y:S01]  /*3ab00*/  FFMA R122, R122, R7.reuse, -R6 ;  /* 0x000000077a7a7223 */ /* 0x084fe20000000806 */
[-CC-:B---3--:R-:W-:Y:S01]  /*3ab10*/  FFMA R121, R121, R7.reuse, -R3.reuse ;  /* 0x0000000779797223 */ /* 0x188fe20000000803 */
        /* <DEDUP_REMOVED lines=13> */
[-CC-:B----4-:R-:W-:Y:S01]  /*3abf0*/  FFMA R124, R124, R7.reuse, -R3.reuse ;  /* 0x000000077c7c7223 */ /* 0x190fe20000000803 */
[----:B------:R-:W-:Y:S01]  /*3ac00*/  FFMA R125, R125, R7, -R3 ;  /* 0x000000077d7d7223 */ /* 0x000fe20000000803 */
[----:B------:R-:W-:Y:S01]  /*3ac10*/  FSETP.GEU.AND P2, PT, R123, -126, PT ;  /* 0xc2fc00007b00780b */ /* 0x000fe20003f4e000 */
[----:B-1----:R-:W-:Y:S01]  /*3ac20*/  @!P5 FMUL R122, R122, R122 ;  /* 0x0000007a7a7ad220 */ /* 0x002fe20000400000 */
[----:B------:R-:W-:Y:S01]  /*3ac30*/  FSETP.GEU.AND P5, PT, R127, -126, PT ;  /* 0xc2fc00007f00780b */ /* 0x000fe20003fae000 */
[----:B--2---:R-:W-:Y:S01]  /*3ac40*/  @!P6 FMUL R121, R121, R121 ;  /* 0x000000797979e220 */ /* 0x004fe20000400000 */
[----:B------:R-:W-:Y:S01]  /*3ac50*/  FSETP.GEU.AND P6, PT, R126, -126, PT ;  /* 0xc2fc00007e00780b */ /* 0x000fe20003fce000 */
[----:B------:R-:W1:Y:S01]  /*3ac60*/  LDC R7, c[0x0][0x604] ;  /* 0x00018100ff077b82 */ /* 0x000e620000000800 */
[----:B------:R-:W-:Y:S01]  /*3ac70*/  FSETP.GEU.AND P4, PT, R124, -126, PT ;  /* 0xc2fc00007c00780b */ /* 0x000fe20003f8e000 */
[----:B---3--:R-:W-:Y:S01]  /*3ac80*/  @!P3 FMUL R120, R120, R120 ;  /* 0x000000787878b220 */ /* 0x008fe20000400000 */
[----:B------:R-:W-:-:S05]  /*3ac90*/  FSETP.GEU.AND P3, PT, R125, -126, PT ;  /* 0xc2fc00007d00780b */ /* 0x000fca0003f6e000 */
[----:B------:R-:W-:Y:S02]  /*3aca0*/  @!P2 FMUL R123, R123, 0.5 ;  /* 0x3f0000007b7ba820 */ /* 0x000fe40000400000 */
[----:B------:R-:W-:Y:S02]  /*3acb0*/  @!P5 FMUL R127, R127, 0.5 ;  /* 0x3f0000007f7fd820 */ /* 0x000fe40000400000 */
[----:B------:R-:W-:Y:S02]  /*3acc0*/  @!P6 FMUL R126, R126, 0.5 ;  /* 0x3f0000007e7ee820 */ /* 0x000fe40000400000 */
[----:B------:R-:W-:Y:S01]  /*3acd0*/  @!P4 FMUL R124, R124, 0.5 ;  /* 0x3f0000007c7cc820 */ /* 0x000fe20000400000 */
[----:B------:R-:W2:Y:S01]  /*3ace0*/  MUFU.EX2 R123, R123 ;  /* 0x0000007b007b7308 */ /* 0x000ea20000000800 */
[----:B------:R-:W-:-:S07]  /*3acf0*/  @!P3 FMUL R125, R125, 0.5 ;  /* 0x3f0000007d7db820 */ /* 0x000fce0000400000 */
[----:B------:R-:W3:Y:S08]  /*3ad00*/  MUFU.EX2 R126, R126 ;  /* 0x0000007e007e7308 */ /* 0x000ef00000000800 */
[----:B------:R-:W4:Y:S08]  /*3ad10*/  MUFU.EX2 R127, R127 ;  /* 0x0000007f007f7308 */ /* 0x000f300000000800 */
[----:B------:R-:W1:Y:S08]  /*3ad20*/  MUFU.EX2 R124, R124 ;  /* 0x0000007c007c7308 */ /* 0x000e700000000800 */
[----:B------:R-:W1:Y:S01]  /*3ad30*/  MUFU.EX2 R125, R125 ;  /* 0x0000007d007d7308 */ /* 0x000e620000000800 */
[----:B--2---:R-:W-:Y:S01]  /*3ad40*/  @!P2 FMUL R123, R123, R123 ;  /* 0x0000007b7b7ba220 */ /* 0x004fe20000400000 */
[----:B---3--:R-:W-:Y:S01]  /*3ad50*/  @!P6 FMUL R126, R126, R126 ;  /* 0x0000007e7e7ee220 */ /* 0x008fe20000400000 */
[----:B----4-:R-:W-:Y:S01]  /*3ad60*/  @!P5 FMUL R127, R127, R127 ;  /* 0x0000007f7f7fd220 */ /* 0x010fe20000400000 */
[----:B------:R-:W-:Y:S04]  /*3ad70*/  STL [R1+0x128c], R120 ;  /* 0x00128c7801007387 */ /* 0x000fe80000100800 */
[----:B------:R-:W-:Y:S01]  /*3ad80*/  STL [R1+0x1288], R121 ;  /* 0x0012887901007387 */ /* 0x000fe20000100800 */
[----:B-1----:R-:W-:-:S03]  /*3ad90*/  @!P4 FMUL R124, R124, R124 ;  /* 0x0000007c7c7cc220 */ /* 0x002fc60000400000 */
[----:B------:R-:W-:Y:S01]  /*3ada0*/  STL [R1+0x1294], R122 ;  /* 0x0012947a01007387 */ /* 0x000fe20000100800 */
[----:B------:R-:W-:-:S03]  /*3adb0*/  @!P3 FMUL R125, R125, R125 ;  /* 0x0000007d7d7db220 */ /* 0x000fc60000400000 */
[----:B------:R-:W-:Y:S01]  /*3adc0*/  STL [R1+0x1290], R123 ;  /* 0x0012907b01007387 */ /* 0x000fe20000100800 */
[----:B------:R-:W-:-:S03]  /*3add0*/  F2FP.BF16.F32.PACK_AB R27, R127, R126 ;  /* 0x0000007e7f1b723e */ /* 0x000fc600000010ff */
[----:B------:R-:W-:Y:S01]  /*3ade0*/  STL [R1+0x1308], R153 ;  /* 0x0013089901007387 */ /* 0x000fe20000100800 */
[----:B------:R-:W-:-:S03]  /*3adf0*/  F2FP.BF16.F32.PACK_AB R26, R125, R124 ;  /* 0x0000007c7d1a723e */ /* 0x000fc600000010ff */
        /* <DEDUP_REMOVED lines=63> */
[----:B------:R-:W3:Y:S01]  /*3b1f0*/  LDL.LU.64 R246, [R1+0x1e8] ;  /* 0x0001e80001f67983 */ /* 0x000ee20000300a00 */
[----:B------:R-:W-:-:S02]  /*3b200*/  F2FP.BF16.F32.PACK_AB R24, R121, R120 ;  /* 0x000000787918723e */ /* 0x000fc400000010ff */
[----:B------:R-:W-:Y:S01]  /*3b210*/  F2FP.BF16.F32.PACK_AB R25, R123, R122 ;  /* 0x0000007a7b19723e */ /* 0x000fe200000010ff */
[----:B---3--:R-:W-:Y:S04]  /*3b220*/  STL.64 [R1+0x14f8], R246 ;  /* 0x0014f8f601007387 */ /* 0x008fe80000100a00 */
[----:B--2---:R-:W-:Y:S04]  /*3b230*/  STL.64 [R1+0x14f0], R244 ;  /* 0x0014f0f401007387 */ /* 0x004fe80000100a00 */
        /* <DEDUP_REMOVED lines=124> */
[----:B------:R-:W-:-:S02]  /*3ba00*/  IADD3 R8, R4, 0x600, RZ ;  /* 0x0000060004087810 */ /* 0x000fc40007ffe0ff */
[----:B------:R-:W-:Y:S01]  /*3ba10*/  MOV R9, 0x40000040 ;  /* 0x4000004000097802 */ /* 0x000fe20000000f00 */
[----:B------:R-:W3:Y:S01]  /*3ba20*/  LDL.LU.64 R248, [R1+0x1f0] ;  /* 0x0001f00001f87983 */ /* 0x000ee20000300a00 */
[----:B------:R-:W-:Y:S02]  /*3ba30*/  R2UR UR6, R8 ;  /* 0x00000000080672ca */ /* 0x000fe400000e0000 */
[----:B------:R-:W-:Y:S01]  /*3ba40*/  R2UR UR7, R9 ;  /* 0x00000000090772ca */ /* 0x000fe200000e0000 */
[----:B------:R-:W3:Y:S01]  /*3ba50*/  LDL.LU.64 R250, [R1+0x1f8] ;  /* 0x0001f80001fa7983 */ /* 0x000ee20000300a00 */
        /* <DEDUP_REMOVED lines=13> */
[----:B------:R-:W-:Y:S01]  /*3bb30*/  IMAD.MOV.U32 R11, RZ, RZ, R244 ;  /* 0x000000ffff0b7224 */ /* 0x000fe200078e00f4 */
[----:B------:R-:W-:Y:S02]  /*3bb40*/  MOV R10, R245 ;  /* 0x000000f5000a7202 */ /* 0x000fe40000000f00 */
[----:B------:R-:W-:Y:S01]  /*3bb50*/  STL.64 [R1+0x240], R136 ;  /* 0x0002408801007387 */ /* 0x000fe20000100a00 */
[----:B------:R-:W-:-:S03]  /*3bb60*/  MOV R13, R242 ;  /* 0x000000f2000d7202 */ /* 0x000fc60000000f00 */
[----:B------:R1:W-:Y:S01]  /*3bb70*/  STL [R1+0x248], R138 ;  /* 0x0002488a01007387 */ /* 0x0003e20000100800 */
[----:B------:R-:W-:Y:S01]  /*3bb80*/  MOV R12, R243 ;  /* 0x000000f3000c7202 */ /* 0x000fe20000000f00 */
[----:B------:R-:W-:Y:S02]  /*3bb90*/  IMAD.MOV.U32 R14, RZ, RZ, R241 ;  /* 0x000000ffff0e7224 */ /* 0x000fe400078e00f1 */
[----:B------:R-:W3:Y:S01]  /*3bba0*/  LDL.LU.64 R246, [R1+0x14f8] ;  /* 0x0014f80001f67983 */ /* 0x000ee20000300a00 */
[----:B------:R-:W-:Y:S01]  /*3bbb0*/  MOV R15, R240 ;  /* 0x000000f0000f7202 */ /* 0x000fe20000000f00 */
[----:B------:R-:W-:Y:S02]  /*3bbc0*/  IMAD.MOV.U32 R17, RZ, RZ, R238 ;  /* 0x000000ffff117224 */ /* 0x000fe400078e00ee */
[----:B------:R-:W3:Y:S01]  /*3bbd0*/  LDL.LU.64 R244, [R1+0x14f0] ;  /* 0x0014f00001f47983 */ /* 0x000ee20000300a00 */
[----:B------:R-:W-:-:S03]  /*3bbe0*/  MOV R16, R239 ;  /* 0x000000ef00107202 */ /* 0x000fc60000000f00 */
[----:B------:R-:W3:Y:S01]  /*3bbf0*/  LDL.LU.64 R242, [R1+0x14e8] ;  /* 0x0014e80001f27983 */ /* 0x000ee20000300a00 */
[----:B------:R-:W-:Y:S01]  /*3bc00*/  MOV R19, R236 ;  /* 0x000000ec00137202 */ /* 0x000fe20000000f00 */
[----:B------:R-:W-:Y:S01]  /*3bc10*/  IMAD.MOV.U32 R20, RZ, RZ, R235 ;  /* 0x000000ffff147224 */ /* 0x000fe200078e00eb */
[----:B------:R-:W-:Y:S01]  /*3bc20*/  MOV R18, R237 ;  /* 0x000000ed00127202 */ /* 0x000fe20000000f00 */
        /* <DEDUP_REMOVED lines=144> */
[----:B------:R-:W3:Y:S04]  /*3c530*/  LDL.LU.64 R144, [R1+0x1360] ;  /* 0x0013600001907983 */ /* 0x000ee80000300a00 */
[----:B------:R-:W3:Y:S04]  /*3c540*/  LDL.LU.64 R142, [R1+0x1358] ;  /* 0x00135800018e7983 */ /* 0x000ee80000300a00 */
[----:B------:R-:W3:Y:S04]  /*3c550*/  LDL.LU.64 R140, [R1+0x1350] ;  /* 0x00135000018c7983 */ /* 0x000ee80000300a00 */
[----:B-1----:R-:W3:Y:S04]  /*3c560*/  LDL.LU.64 R138, [R1+0x1348] ;  /* 0x00134800018a7983 */ /* 0x002ee80000300a00 */
[----:B------:R-:W3:Y:S04]  /*3c570*/  LDL.LU.64 R136, [R1+0x1340] ;  /* 0x0013400001887983 */ /* 0x000ee80000300a00 */
[----:B------:R-:W3:Y:S04]  /*3c580*/  LDL.LU.64 R134, [R1+0x1338] ;  /* 0x0013380001867983 */ /* 0x000ee80000300a00 */
[----:B------:R-:W3:Y:S04]  /*3c590*/  LDL.LU.64 R132, [R1+0x1330] ;  /* 0x0013300001847983 */ /* 0x000ee80000300a00 */
[----:B------:R-:W3:Y:S04]  /*3c5a0*/  LDL.LU.64 R130, [R1+0x1328] ;  /* 0x0013280001827983 */ /* 0x000ee80000300a00 */
[----:B------:R-:W3:Y:S04]  /*3c5b0*/  LDL.LU.64 R128, [R1+0x1320] ;  /* 0x0013200001807983 */ /* 0x000ee80000300a00 */
[----:B------:R-:W3:Y:S04]  /*3c5c0*/  LDL.LU.64 R126, [R1+0x1318] ;  /* 0x00131800017e7983 */ /* 0x000ee80000300a00 */
[----:B------:R-:W3:Y:S01]  /*3c5d0*/  LDL.LU.64 R124, [R1+0x1310] ;  /* 0x00131000017c7983 */ /* 0x000ee20000300a00 */
[----:B------:R-:W-:-:S02]  /*3c5e0*/  IADD3 R8, R4, 0x2600, RZ ;  /* 0x0000260004087810 */ /* 0x000fc40007ffe0ff */
[----:B------:R-:W-:Y:S02]  /*3c5f0*/  MOV R9, 0x40000040 ;  /* 0x4000004000097802 */ /* 0x000fe40000000f00 */
[----:B------:R-:W-:Y:S02]  /*3c600*/  R2UR UR6, R8 ;  /* 0x00000000080672ca */ /* 0x000fe400000e0000 */
[----:B------:R-:W-:Y:S01]  /*3c610*/  R2UR UR7, R9 ;  /* 0x00000000090772ca */ /* 0x000fe200000e0000 */
[----:B---3--:R-:W-:-:S12]  /*3c620*/  WARPGROUP.ARRIVE ;  /* 0x00000000000079c5 */ /* 0x008fd80000000000 */
        /* <DEDUP_REMOVED lines=14> */
[----:B------:R1:W-:Y:S04]  /*3c710*/  STL [R1+0x74], R153 ;  /* 0x0000749901007387 */ /* 0x0003e80000100800 */
        /* <DEDUP_REMOVED lines=49> */
[----:B-1----:R-:W3:Y:S04]  /*3ca30*/  LDL.LU R153, [R1+0x1308] ;  /* 0x0013080001997983 */ /* 0x002ee80000300800 */
[----:B------:R-:W4:Y:S04]  /*3ca40*/  LDL.LU.64 R126, [R1+0x1300] ;  /* 0x00130000017e7983 */ /* 0x000f280000300a00 */
[----:B------:R-:W4:Y:S04]  /*3ca50*/  LDL.LU.64 R124, [R1+0x12f8] ;  /* 0x0012f800017c7983 */ /* 0x000f280000300a00 */
[----:B--2---:R-:W2:Y:S04]  /*3ca60*/  LDL.LU R251, [R1+0x74] ;  /* 0x0000740001fb7983 */ /* 0x004ea80000300800 */
[----:B------:R-:W2:Y:S04]  /*3ca70*/  LDL.LU R154, [R1+0x78] ;  /* 0x00007800019a7983 */ /* 0x000ea80000300800 */
[----:B------:R-:W2:Y:S04]  /*3ca80*/  LDL.LU R155, [R1+0x7c] ;  /* 0x00007c00019b7983 */ /* 0x000ea80000300800 */
[----:B------:R-:W2:Y:S04]  /*3ca90*/  LDL.LU R156, [R1+0x80] ;  /* 0x00008000019c7983 */ /* 0x000ea80000300800 */
[----:B------:R-:W2:Y:S04]  /*3caa0*/  LDL.LU R157, [R1+0x84] ;  /* 0x00008400019d7983 */ /* 0x000ea80000300800 */
[----:B------:R-:W2:Y:S04]  /*3cab0*/  LDL.LU R158, [R1+0x88] ;  /* 0x00008800019e7983 */ /* 0x000ea80000300800 */
[----:B------:R-:W2:Y:S04]  /*3cac0*/  LDL.LU R159, [R1+0x8c] ;  /* 0x00008c00019f7983 */ /* 0x000ea80000300800 */
[----:B------:R-:W3:Y:S04]  /*3cad0*/  LDL.LU R128, [R1+0x12f4] ;  /* 0x0012f40001807983 */ /* 0x000ee80000300800 */
[----:B------:R-:W2:Y:S04]  /*3cae0*/  LDL.LU R160, [R1+0x90] ;  /* 0x0000900001a07983 */ /* 0x000ea80000300800 */
[----:B------:R-:W2:Y:S04]  /*3caf0*/  LDL.LU R161, [R1+0x94] ;  /* 0x0000940001a17983 */ /* 0x000ea80000300800 */
[----:B------:R-:W2:Y:S04]  /*3cb00*/  LDL.LU R162, [R1+0x98] ;  /* 0x0000980001a27983 */ /* 0x000ea80000300800 */
[----:B------:R-:W2:Y:S04]  /*3cb10*/  LDL.LU R163, [R1+0x9c] ;  /* 0x00009c0001a37983 */ /* 0x000ea80000300800 */
[----:B------:R-:W2:Y:S04]  /*3cb20*/  LDL.LU R164, [R1+0xa0] ;  /* 0x0000a00001a47983 */ /* 0x000ea80000300800 */
[----:B------:R-:W4:Y:S04]  /*3cb30*/  LDL.LU R129, [R1+0x12f0] ;  /* 0x0012f00001817983 */ /* 0x000f280000300800 */
        /* <DEDUP_REMOVED lines=76> */
[----:B------:R-:W-:Y:S01]  /*3d000*/  MOV R120, R150 ;  /* 0x0000009600787202 */ /* 0x000fe20000000f00 */
[----:B------:R-:W-:-:S02]  /*3d010*/  IMAD.MOV.U32 R121, RZ, RZ, R151 ;  /* 0x000000ffff797224 */ /* 0x000fc400078e0097 */
[----:B------:R-:W2:Y:S01]  /*3d020*/  LDL.LU R235, [R1+0x1bc] ;  /* 0x0001bc0001eb7983 */ /* 0x000ea20000300800 */
[----:B------:R-:W-:-:S03]  /*3d030*/  IMAD.MOV.U32 R122, RZ, RZ, R148 ;  /* 0x000000ffff7a7224 */ /* 0x000fc600078e0094 */
        /* <DEDUP_REMOVED lines=32> */
[-CC-:B----4-:R-:W-:Y:S01]  /*3d240*/  FFMA R129, R129, R7.reuse, -R3.reuse ;  /* 0x0000000781817223 */ /* 0x190fe20000000803 */
[----:B---3--:R-:W-:-:S02]  /*3d250*/  FFMA R128, R128, R7, -R3 ;  /* 0x0000000780807223 */ /* 0x008fc40000000803 */
[----:B------:R-:W3:Y:S02]  /*3d260*/  LDL.LU R8, [R1+0x1fc] ;  /* 0x0001fc0001087983 */ /* 0x000ee40000300800 */
[----:B------:R-:W-:Y:S02]  /*3d270*/  FSETP.GEU.AND P6, PT, R129, -126, PT ;  /* 0xc2fc00008100780b */ /* 0x000fe40003fce000 */
[----:B------:R-:W-:-:S11]  /*3d280*/  FSETP.GEU.AND P3, PT, R128, -126, PT ;  /* 0xc2fc00008000780b */ /* 0x000fd60003f6e000 */
[----:B------:R-:W-:Y:S02]  /*3d290*/  @!P6 FMUL R129, R129, 0.5 ;  /* 0x3f0000008181e820 */ /* 0x000fe40000400000 */
[----:B------:R-:W-:-:S04]  /*3d2a0*/  @!P3 FMUL R128, R128, 0.5 ;  /* 0x3f0000008080b820 */ /* 0x000fc80000400000 */
[----:B------:R-:W1:Y:S08]  /*3d2b0*/  MUFU.EX2 R129, R129 ;  /* 0x0000008100817308 */ /* 0x000e700000000800 */
[----:B------:R-:W4:Y:S01]  /*3d2c0*/  MUFU.EX2 R128, R128 ;  /* 0x0000008000807308 */ /* 0x000f220000000800 */
[----:B--2---:R-:W-:-:S05]  /*3d2d0*/  FFMA R130, R130, R7, -R6 ;  /* 0x0000000782827223 */ /* 0x004fca0000000806 */
[----:B------:R-:W-:-:S13]  /*3d2e0*/  FSETP.GEU.AND P5, PT, R130, -126, PT ;  /* 0xc2fc00008200780b */ /* 0x000fda0003fae000 */
[----:B------:R-:W-:-:S06]  /*3d2f0*/  @!P5 FMUL R130, R130, 0.5 ;  /* 0x3f0000008282d820 */ /* 0x000fcc0000400000 */
[----:B------:R-:W2:Y:S01]  /*3d300*/  MUFU.EX2 R130, R130 ;  /* 0x0000008200827308 */ /* 0x000ea20000000800 */
[----:B-1----:R-:W-:Y:S01]  /*3d310*/  @!P6 FMUL R129, R129, R129 ;  /* 0x000000818181e220 */ /* 0x002fe20000400000 */
[----:B----4-:R-:W-:Y:S01]  /*3d320*/  @!P3 FMUL R128, R128, R128 ;  /* 0x000000808080b220 */ /* 0x010fe20000400000 */
[----:B--2---:R-:W-:Y:S01]  /*3d330*/  @!P5 FMUL R130, R130, R130 ;  /* 0x000000828282d220 */ /* 0x004fe20000400000 */
[----:B------:R-:W-:Y:S01]  /*3d340*/  STL [R1+0xf10], R153 ;  /* 0x000f109901007387 */ /* 0x000fe20000100800 */
[-C--:B------:R-:W-:Y:S01]  /*3d350*/  FFMA R131, R131, R7.reuse, -R6 ;  /* 0x0000000783837223 */ /* 0x080fe20000000806 */
[----:B------:R-:W-:-:S04]  /*3d360*/  FFMA R132, R132, R7, -R3 ;  /* 0x0000000784847223 */ /* 0x000fc80000000803 */
[----:B------:R-:W-:Y:S01]  /*3d370*/  FSETP.GEU.AND P2, PT, R131, -126, PT ;  /* 0xc2fc00008300780b */ /* 0x000fe20003f4e000 */
[-C--:B------:R-:W-:Y:S01]  /*3d380*/  FFMA R133, R133, R7.reuse, -R3 ;  /* 0x0000000785857223 */ /* 0x080fe20000000803 */
[----:B------:R-:W-:Y:S01]  /*3d390*/  FSETP.GEU.AND P4, PT, R132, -126, PT ;  /* 0xc2fc00008400780b */ /* 0x000fe20003f8e000 */
[----:B------:R-:W-:-:S03]  /*3d3a0*/  FFMA R134, R134, R7, -R6 ;  /* 0x0000000786867223 */ /* 0x000fc60000000806 */
[----:B------:R-:W-:Y:S01]  /*3d3b0*/  FSETP.GEU.AND P3, PT, R133, -126, PT ;  /* 0xc2fc00008500780b */ /* 0x000fe20003f6e000 */
[----:B------:R-:W-:Y:S01]  /*3d3c0*/  FFMA R135, R135, R7, -R6 ;  /* 0x0000000787877223 */ /* 0x000fe20000000806 */
[----:B------:R-:W-:-:S04]  /*3d3d0*/  FSETP.GEU.AND P6, PT, R134, -126, PT ;  /* 0xc2fc00008600780b */ /* 0x000fc80003fce000 */
[----:B------:R-:W-:-:S03]  /*3d3e0*/  FSETP.GEU.AND P5, PT, R135, -126, PT ;  /* 0xc2fc00008700780b */ /* 0x000fc60003fae000 */
[----:B------:R-:W-:-:S04]  /*3d3f0*/  @!P4 FMUL R132, R132, 0.5 ;  /* 0x3f0000008484c820 */ /* 0x000fc80000400000 */
[----:B------:R-:W-:Y:S01]  /*3d400*/  @!P3 FMUL R133, R133, 0.5 ;  /* 0x3f0000008585b820 */ /* 0x000fe20000400000 */
[----:B------:R-:W-:Y:S01]  /*3d410*/  @!P2 FMUL R131, R131, 0.5 ;  /* 0x3f0000008383a820 */ /* 0x000fe20000400000 */
[----:B------:R-:W-:-:S04]  /*3d420*/  @!P6 FMUL R134, R134, 0.5 ;  /* 0x3f0000008686e820 */ /* 0x000fc80000400000 */
[----:B------:R-:W-:Y:S01]  /*3d430*/  @!P5 FMUL R135, R135, 0.5 ;  /* 0x3f0000008787d820 */ /* 0x000fe20000400000 */
[----:B------:R-:W-:Y:S08]  /*3d440*/  MUFU.EX2 R132, R132 ;  /* 0x0000008400847308 */ /* 0x000ff00000000800 */
[----:B------:R-:W1:Y:S08]  /*3d450*/  MUFU.EX2 R134, R134 ;  /* 0x0000008600867308 */ /* 0x000e700000000800 */
[----:B------:R-:W2:Y:S08]  /*3d460*/  MUFU.EX2 R135, R135 ;  /* 0x0000008700877308 */ /* 0x000eb00000000800 */
[----:B------:R-:W4:Y:S08]  /*3d470*/  MUFU.EX2 R133, R133 ;  /* 0x0000008500857308 */ /* 0x000f300000000800 */
[----:B------:R-:W4:Y:S01]  /*3d480*/  MUFU.EX2 R131, R131 ;  /* 0x0000008300837308 */ /* 0x000f220000000800 */
[----:B------:R-:W-:Y:S01]  /*3d490*/  STL.64 [R1+0xf08], R150 ;  /* 0x000f089601007387 */ /* 0x000fe20000100a00 */
[----:B-1----:R-:W-:Y:S01]  /*3d4a0*/  @!P6 FMUL R134, R134, R134 ;  /* 0x000000868686e220 */ /* 0x002fe20000400000 */
[----:B--2---:R-:W-:-:S02]  /*3d4b0*/  @!P5 FMUL R135, R135, R135 ;  /* 0x000000878787d220 */ /* 0x004fc40000400000 */
[----:B------:R-:W-:Y:S01]  /*3d4c0*/  STL.64 [R1+0xf00], R148 ;  /* 0x000f009401007387 */ /* 0x000fe20000100a00 */
[----:B------:R-:W-:-:S03]  /*3d4d0*/  @!P4 FMUL R132, R132, R132 ;  /* 0x000000848484c220 */ /* 0x000fc60000400000 */
[----:B------:R-:W-:Y:S01]  /*3d4e0*/  STL.64 [R1+0xef8], R146 ;  /* 0x000ef89201007387 */ /* 0x000fe20000100a00 */
[----:B----4-:R-:W-:-:S03]  /*3d4f0*/  @!P3 FMUL R133, R133, R133 ;  /* 0x000000858585b220 */ /* 0x010fc60000400000 */
[----:B------:R-:W-:Y:S01]  /*3d500*/  STL.64 [R1+0xef0], R144 ;  /* 0x000ef09001007387 */ /* 0x000fe20000100a00 */
[----:B------:R-:W-:-:S03]  /*3d510*/  @!P2 FMUL R131, R131, R131 ;  /* 0x000000838383a220 */ /* 0x000fc60000400000 */
[----:B------:R-:W-:Y:S01]  /*3d520*/  STL.64 [R1+0xee8], R142 ;  /* 0x000ee88e01007387 */ /* 0x000fe20000100a00 */
[----:B------:R-:W-:-:S03]  /*3d530*/  F2FP.BF16.F32.PACK_AB R24, R129, R128 ;  /* 0x000000808118723e */ /* 0x000fc600000010ff */
[----:B------:R-:W-:Y:S01]  /*3d540*/  STL.64 [R1+0xee0], R140 ;  /* 0x000ee08c01007387 */ /* 0x000fe20000100a00 */
[----:B------:R-:W-:-:S03]  /*3d550*/  F2FP.BF16.F32.PACK_AB R25, R131, R130 ;  /* 0x000000828319723e */ /* 0x000fc600000010ff */
[----:B------:R-:W-:Y:S01]  /*3d560*/  STL.64 [R1+0xed8], R138 ;  /* 0x000ed88a01007387 */ /* 0x000fe20000100a00 */
[----:B------:R-:W-:-:S03]  /*3d570*/  F2FP.BF16.F32.PACK_AB R26, R133, R132 ;  /* 0x00000084851a723e */ /* 0x000fc600000010ff */
[----:B------:R-:W-:Y:S04]  /*3d580*/  STL.64 [R1+0xed0], R136 ;  /* 0x000ed08801007387 */ /* 0x000fe80000100a00 */
[----:B------:R-:W-:Y:S04]  /*3d590*/  STL.64 [R1+0xec8], R134 ;  /* 0x000ec88601007387 */ /* 0x000fe80000100a00 */
[----:B------:R-:W-:Y:S04]  /*3d5a0*/  STL.64 [R1+0xec0], R132 ;  /* 0x000ec08401007387 */ /* 0x000fe80000100a00 */
[----:B------:R-:W-:Y:S04]  /*3d5b0*/  STL.64 [R1+0xeb8], R130 ;  /* 0x000eb88201007387 */ /* 0x000fe80000100a00 */
[----:B------:R-:W-:Y:S04]  /*3d5c0*/  STL.64 [R1+0xeb0], R128 ;  /* 0x000eb08001007387 */ /* 0x000fe80000100a00 */
[----:B------:R-:W-:Y:S04]  /*3d5d0*/  STL.64 [R1+0xea8], R126 ;  /* 0x000ea87e01007387 */ /* 0x000fe80000100a00 */
[----:B------:R1:W-:Y:S01]  /*3d5e0*/  STL.64 [R1+0xea0], R124 ;  /* 0x000ea07c01007387 */ /* 0x0003e20000100a00 */
[----:B------:R-:W-:-:S03]  /*3d5f0*/  F2FP.BF16.F32.PACK_AB R27, R135, R134 ;  /* 0x00000086871b723e */ /* 0x000fc600000010ff */
[----:B-1----:R-:W2:Y:S04]  /*3d600*/  LDL.LU R124, [R1] ;  /* 0x00000000017c7983 */ /* 0x002ea80000300800 */
[----:B------:R-:W2:Y:S04]  /*3d610*/  LDL.LU R125, [R1+0x4] ;  /* 0x00000400017d7983 */ /* 0x000ea80000300800 */
[----:B------:R-:W4:Y:S04]  /*3d620*/  LDL.LU R126, [R1+0x8] ;  /* 0x00000800017e7983 */ /* 0x000f280000300800 */
[----:B------:R-:W4:Y:S04]  /*3d630*/  LDL.LU R127, [R1+0xc] ;  /* 0x00000c00017f7983 */ /* 0x000f280000300800 */
[----:B------:R-:W2:Y:S04]  /*3d640*/  LDL.LU R128, [R1+0x10] ;  /* 0x0000100001807983 */ /* 0x000ea80000300800 */
        /* <DEDUP_REMOVED lines=18> */
[----:B------:R-:W4:Y:S01]  /*3d770*/  LDL.LU R147, [R1+0x5c] ;  /* 0x00005c0001937983 */ /* 0x000f220000300800 */
[----:B------:R-:W-:Y:S01]  /*3d780*/  MOV R153, R251 ;  /* 0x000000fb00997202 */ /* 0x000fe20000000f00 */
[----:B---3--:R-:W-:Y:S01]  /*3d790*/  IMAD.MOV.U32 R251, RZ, RZ, R8 ;  /* 0x000000fffffb7224 */ /* 0x008fe200078e0008 */
[----:B------:R-:W-:Y:S01]  /*3d7a0*/  MOV R148, R122 ;  /* 0x0000007a00947202 */ /* 0x000fe20000000f00 */
[----:B------:R-:W-:Y:S01]  /*3d7b0*/  IMAD.MOV.U32 R150, RZ, RZ, R120 ;  /* 0x000000ffff967224 */ /* 0x000fe200078e0078 */
[----:B------:R-:W3:Y:S01]  /*3d7c0*/  LDL.LU R122, [R1+0x1294] ;  /* 0x00129400017a7983 */ /* 0x000ee20000300800 */
[----:B------:R-:W-:-:S02]  /*3d7d0*/  MOV R149, R123 ;  /* 0x0000007b00957202 */ /* 0x000fc40000000f00 */
[----:B------:R-:W-:Y:S01]  /*3d7e0*/  MOV R151, R121 ;  /* 0x0000007900977202 */ /* 0x000fe20000000f00 */
        /* <DEDUP_REMOVED lines=87> */
[----:B------:R-:W-:Y:S01]  /*3dd60*/  IMAD.MOV.U32 R145, RZ, RZ, R116 ;  /* 0x000000ffff917224 */ /* 0x000fe200078e0074 */
[----:B------:R-:W-:Y:S01]  /*3dd70*/  MOV R144, R119 ;  /* 0x0000007700907202 */ /* 0x000fe20000000f00 */
[----:B------:R-:W4:Y:S01]  /*3dd80*/  LDL.LU R118, [R1+0x1284] ;  /* 0x0012840001767983 */ /* 0x000f220000300800 */
[----:B------:R-:W-:-:S03]  /*3dd90*/  MOV R146, R117 ;  /* 0x0000007500927202 */ /* 0x000fc60000000f00 */
[----:B------:R-:W4:Y:S01]  /*3dda0*/  LDL.LU R119, [R1+0x1280] ;  /* 0x0012800001777983 */ /* 0x000f220000300800 */
[----:B------:R-:W-:Y:S01]  /*3ddb0*/  MOV R147, R114 ;  /* 0x0000007200937202 */ /* 0x000fe20000000f00 */
[----:B------:R-:W-:Y:S02]  /*3ddc0*/  IMAD.MOV.U32 R148, RZ, RZ, R115 ;  /* 0x000000ffff947224 */ /* 0x000fe400078e0073 */
[----:B------:R-:W4:Y:S01]  /*3ddd0*/  LDL.LU R116, [R1+0x127c] ;  /* 0x00127c0001747983 */ /* 0x000f220000300800 */
[----:B------:R-:W-:-:S03]  /*3dde0*/  MOV R149, R112 ;  /* 0x0000007000957202 */ /* 0x000fc60000000f00 */
[----:B------:R-:W4:Y:S01]  /*3ddf0*/  LDL.LU R117, [R1+0x1278] ;  /* 0x0012780001757983 */ /* 0x000f220000300800 */
[----:B------:R-:W-:-:S03]  /*3de00*/  MOV R150, R113 ;  /* 0x0000007100967202 */ /* 0x000fc60000000f00 */
[----:B------:R-:W4:Y:S01]  /*3de10*/  LDL.LU R114, [R1+0x1274] ;  /* 0x0012740001727983 */ /* 0x000f220000300800 */
[----:B------:R-:W-:-:S03]  /*3de20*/  IMAD.MOV.U32 R151, RZ, RZ, R110 ;  /* 0x000000ffff977224 */ /* 0x000fc600078e006e */
        /* <DEDUP_REMOVED lines=166> */
[----:B------:R-:W4:Y:S04]  /*3e890*/  LDL.LU R28, [R1+0x1124] ;  /* 0x00112400011c7983 */ /* 0x000f280000300800 */
[----:B------:R-:W4:Y:S04]  /*3e8a0*/  LDL.LU R29, [R1+0x1120] ;  /* 0x00112000011d7983 */ /* 0x000f280000300800 */
[----:B------:R-:W4:Y:S04]  /*3e8b0*/  LDL.LU R30, [R1+0x111c] ;  /* 0x00111c00011e7983 */ /* 0x000f280000300800 */
[----:B------:R-:W4:Y:S01]  /*3e8c0*/  LDL.LU R31, [R1+0x1118] ;  /* 0x00111800011f7983 */ /* 0x000f220000300800 */
[----:B------:R-:W-:Y:S01]  /*3e8d0*/  IMAD.MOV.U32 R9, RZ, RZ, 0x40000040 ;  /* 0x40000040ff097424 */ /* 0x000fe200078e00ff */
[----:B------:R-:W-:Y:S01]  /*3e8e0*/  IADD3 R8, R4, 0x680, RZ ;  /* 0x0000068004087810 */ /* 0x000fe20007ffe0ff */
        /* <DEDUP_REMOVED lines=18> */
[----:B------:R-:W-:-:S06]  /*3ea10*/  MOV R251, R0 ;  /* 0x0000000000fb7202 */ /* 0x000fcc0000000f00 */
[----:B--2---:R-:W-:-:S06]  /*3ea20*/  WARPGROUP.ARRIVE ;  /* 0x00000000000079c5 */ /* 0x004fcc0000000000 */
[----:B------:R-:W-:Y:S01]  /*3ea30*/  HGMMA.64x256x16.F32.BF16 R124, R24, gdesc[UR4].tnspB, R124, gsb0 ;  /* 0x43e00004187c7df0 */ /* 0x000fe2000800187c */
[----:B---3--:R-:W-:Y:S04]  /*3ea40*/  STL.64 [R1+0xe98], R122 ;  /* 0x000e987a01007387 */ /* 0x008fe80000100a00 */
[----:B------:R-:W-:Y:S04]  /*3ea50*/  STL.64 [R1+0xe90], R120 ;  /* 0x000e907801007387 */ /* 0x000fe80000100a00 */
        /* <DEDUP_REMOVED lines=176> */
[----:B------:R-:W-:Y:S02]  /*3f560*/  MOV R9, 0x40000040 ;  /* 0x4000004000097802 */ /* 0x000fe40000000f00 */
        /* <DEDUP_REMOVED lines=72> */
[----:B------:R-:W4:Y:S04]  /*3f9f0*/  LDL.LU.64 R146, [R1+0xef8] ;  /* 0x000ef80001927983 */ /* 0x000f280000300a00 */
[----:B------:R-:W4:Y:S04]  /*3fa00*/  LDL.LU.64 R144, [R1+0xef0] ;  /* 0x000ef00001907983 */ /* 0x000f280000300a00 */
[----:B------:R-:W2:Y:S04]  /*3fa10*/  LDL.LU.64 R142, [R1+0xee8] ;  /* 0x000ee800018e7983 */ /* 0x000ea80000300a00 */
[----:B------:R-:W3:Y:S04]  /*3fa20*/  LDL.LU.64 R140, [R1+0xee0] ;  /* 0x000ee000018c7983 */ /* 0x000ee80000300a00 */
[----:B------:R-:W4:Y:S04]  /*3fa30*/  LDL.LU.64 R138, [R1+0xed8] ;  /* 0x000ed800018a7983 */ /* 0x000f280000300a00 */
[----:B------:R-:W2:Y:S04]  /*3fa40*/  LDL.LU.64 R136, [R1+0xed0] ;  /* 0x000ed00001887983 */ /* 0x000ea80000300a00 */
[----:B------:R-:W3:Y:S04]  /*3fa50*/  LDL.LU.64 R134, [R1+0xec8] ;  /* 0x000ec80001867983 */ /* 0x000ee80000300a00 */
        /* <DEDUP_REMOVED lines=53> */
[-C--:B----4-:R-:W-:Y:S01]  /*3fdb0*/  FFMA R138, R138, R7.reuse, -R6 ;  /* 0x000000078a8a7223 */ /* 0x090fe20000000806 */
[-CC-:B--2---:R-:W-:Y:S01]  /*3fdc0*/  FFMA R137, R137, R7.reuse, -R3.reuse ;  /* 0x0000000789897223 */ /* 0x184fe20000000803 */
        /* <DEDUP_REMOVED lines=12> */
[-CC-:B---3--:R-:W-:Y:S01]  /*3fe90*/  FFMA R140, R140, R7.reuse, -R3.reuse ;  /* 0x000000078c8c7223 */ /* 0x188fe20000000803 */
[-C--:B------:R-:W-:Y:S01]  /*3fea0*/  FFMA R141, R141, R7.reuse, -R3 ;  /* 0x000000078d8d7223 */ /* 0x080fe20000000803 */
[----:B------:R-:W-:Y:S01]  /*3feb0*/  FFMA R139, R139, R7, -R6 ;  /* 0x000000078b8b7223 */ /* 0x000fe20000000806 */
[----:B-1----:R-:W-:Y:S01]  /*3fec0*/  @!P5 FMUL R138, R138, R138 ;  /* 0x0000008a8a8ad220 */ /* 0x002fe20000400000 */
[----:B------:R-:W-:Y:S01]  /*3fed0*/  FSETP.GEU.AND P5, PT, R143, -126, PT ;  /* 0xc2fc00008f00780b */ /* 0x000fe20003fae000 */
[----:B------:R-:W-:Y:S01]  /*3fee0*/  STL [R1+0xb18], R153 ;  /* 0x000b189901007387 */ /* 0x000fe20000100800 */
[----:B--2---:R-:W-:Y:S01]  /*3fef0*/  @!P6 FMUL R137, R137, R137 ;  /* 0x000000898989e220 */ /* 0x004fe20000400000 */
[----:B------:R-:W-:Y:S01]  /*3ff00*/  FSETP.GEU.AND P6, PT, R142, -126, PT ;  /* 0xc2fc00008e00780b */ /* 0x000fe20003fce000 */
[----:B------:R-:W-:Y:S01]  /*3ff10*/  VIADD R8, R4, 0x700 ;  /* 0x0000070004087836 */ /* 0x000fe20000000000 */
[----:B------:R-:W-:Y:S01]  /*3ff20*/  FSETP.GEU.AND P4, PT, R140, -126, PT ;  /* 0xc2fc00008c00780b */ /* 0x000fe20003f8e000 */
[----:B------:R-:W1:Y:S01]  /*3ff30*/  LDC R7, c[0x0][0x604] ;  /* 0x00018100ff077b82 */ /* 0x000e620000000800 */
[----:B------:R-:W-:Y:S01]  /*3ff40*/  FSETP.GEU.AND P2, PT, R139, -126, PT ;  /* 0xc2fc00008b00780b */ /* 0x000fe20003f4e000 */
[----:B----4-:R-:W-:Y:S01]  /*3ff50*/  @!P3 FMUL R136, R136, R136 ;  /* 0x000000888888b220 */ /* 0x010fe20000400000 */
[----:B------:R-:W-:-:S04]  /*3ff60*/  FSETP.GEU.AND P3, PT, R141, -126, PT ;  /* 0xc2fc00008d00780b */ /* 0x000fc80003f6e000 */
[----:B------:R-:W-:-:S03]  /*3ff70*/  @!P5 FMUL R143, R143, 0.5 ;  /* 0x3f0000008f8fd820 */ /* 0x000fc60000400000 */
[----:B------:R-:W-:Y:S02]  /*3ff80*/  @!P6 FMUL R142, R142, 0.5 ;  /* 0x3f0000008e8ee820 */ /* 0x000fe40000400000 */
[----:B------:R-:W-:Y:S02]  /*3ff90*/  @!P4 FMUL R140, R140, 0.5 ;  /* 0x3f0000008c8cc820 */ /* 0x000fe40000400000 */
[----:B------:R-:W-:Y:S02]  /*3ffa0*/  @!P2 FMUL R139, R139, 0.5 ;  /* 0x3f0000008b8ba820 */ /* 0x000fe40000400000 */
[----:B------:R-:W-:Y:S01]  /*3ffb0*/  @!P3 FMUL R141, R141, 0.5 ;  /* 0x3f0000008d8db820 */ /* 0x000fe20000400000 */
[----:B------:R-:W2:Y:S08]  /*3ffc0*/  MUFU.EX2 R142, R142 ;  /* 0x0000008e008e7308 */ /* 0x000eb00000000800 */
[----:B------:R-:W3:Y:S08]  /*3ffd0*/  MUFU.EX2 R143, R143 ;  /* 0x0000008f008f7308 */ /* 0x000ef00000000800 */
[----:B------:R-:W4:Y:S08]  /*3ffe0*/  MUFU.EX2 R140, R140 ;  /* 0x0000008c008c7308 */ /* 0x000f300000000800 */
[----:B------:R-:W1:Y:S08]  /*3fff0*/  MUFU.EX2 R141, R141 ;  /* 0x0000008d008d7308 */ /* 0x000e700000000800 */
[----:B------:R-:W1:Y:S01]  /*40000*/  MUFU.EX2 R139, R139 ;  /* 0x0000008b008b7308 */ /* 0x000e620000000800 */
[----:B--2---:R-:W-:Y:S01]  /*40010*/  @!P6 FMUL R142, R142, R142 ;  /* 0x0000008e8e8ee220 */ /* 0x004fe20000400000 */
[----:B---3--:R-:W-:Y:S01]  /*40020*/  @!P5 FMUL R143, R143, R143 ;  /* 0x0000008f8f8fd220 */ /* 0x008fe20000400000 */
[----:B----4-:R-:W-:Y:S01]  /*40030*/  @!P4 FMUL R140, R140, R140 ;  /* 0x0000008c8c8cc220 */ /* 0x010fe20000400000 */
[----:B------:R-:W-:Y:S04]  /*40040*/  STL.64 [R1+0xb10], R150 ;  /* 0x000b109601007387 */ /* 0x000fe80000100a00 */
[----:B------:R-:W-:Y:S01]  /*40050*/  STL.64 [R1+0xb08], R148 ;  /* 0x000b089401007387 */ /* 0x000fe20000100a00 */
[----:B-1----:R-:W-:-:S03]  /*40060*/  @!P3 FMUL R141, R141, R141 ;  /* 0x0000008d8d8db220 */ /* 0x002fc60000400000 */
[----:B------:R-:W-:Y:S01]  /*40070*/  STL.64 [R1+0xb00], R146 ;  /* 0x000b009201007387 */ /* 0x000fe20000100a00 */
[----:B------:R-:W-:-:S03]  /*40080*/  @!P2 FMUL R139, R139, R139 ;  /* 0x0000008b8b8ba220 */ /* 0x000fc60000400000 */
        /* <DEDUP_REMOVED lines=109> */
[----:B------:R-:W-:-:S03]  /*40760*/  F2FP.BF16.F32.PACK_AB R24, R137, R136 ;  /* 0x000000888918723e */ /* 0x000fc600000010ff */
[----:B------:R-:W4:Y:S01]  /*40770*/  LDL.LU.64 R128, [R1+0x190] ;  /* 0x0001900001807983 */ /* 0x000f220000300a00 */
[----:B------:R-:W-:-:S03]  /*40780*/  F2FP.BF16.F32.PACK_AB R25, R139, R138 ;  /* 0x0000008a8b19723e */ /* 0x000fc600000010ff */
[----:B------:R-:W2:Y:S01]  /*40790*/  LDL.LU.64 R130, [R1+0x198] ;  /* 0x0001980001827983 */ /* 0x000ea20000300a00 */
[----:B------:R-:W-:-:S03]  /*407a0*/  F2FP.BF16.F32.PACK_AB R26, R141, R140 ;  /* 0x0000008c8d1a723e */ /* 0x000fc600000010ff */
[----:B------:R-:W3:Y:S01]  /*407b0*/  LDL.LU.64 R132, [R1+0x1a0] ;  /* 0x0001a00001847983 */ /* 0x000ee20000300a00 */
[----:B------:R-:W-:-:S03]  /*407c0*/  F2FP.BF16.F32.PACK_AB R27, R143, R142 ;  /* 0x0000008e8f1b723e */ /* 0x000fc600000010ff */
        /* <DEDUP_REMOVED lines=139> */
[----:B------:R-:W-:-:S02]  /*41080*/  MOV R9, 0x40000040 ;  /* 0x4000004000097802 */ /* 0x000fc40000000f00 */
        /* <DEDUP_REMOVED lines=179> */
[----:B------:R-:W-:-:S03]  /*41bc0*/  MOV R0, R43 ;  /* 0x0000002b00007202 */ /* 0x000fc60000000f00 */
        /* <DEDUP_REMOVED lines=80> */
[----:B------:R1:W-:Y:S02]  /*420d0*/  STL.64 [R1+0x1f8], R154 ;  /* 0x0001f89a01007387 */ /* 0x0003e40000100a00 */
[----:B-1----:R-:W-:-:S02]  /*420e0*/  IMAD.MOV.U32 R155, RZ, RZ, R153 ;  /* 0x000000ffff9b7224 */ /* 0x002fc400078e0099 */
[----:B------:R-:W2:Y:S04]  /*420f0*/  LDL.LU R153, [R1+0xb18] ;  /* 0x000b180001997983 */ /* 0x000ea80000300800 */
[----:B------:R-:W3:Y:S04]  /*42100*/  LDL.LU.64 R150, [R1+0xb10] ;  /* 0x000b100001967983 */ /* 0x000ee80000300a00 */
[----:B------:R-:W4:Y:S04]  /*42110*/  LDL.LU.64 R148, [R1+0xb08] ;  /* 0x000b080001947983 */ /* 0x000f280000300a00 */
        /* <DEDUP_REMOVED lines=62> */
[----:B------:R-:W2:Y:S01]  /*42500*/  LDL.LU R9, [R1+0x1fc] ;  /* 0x0001fc0001097983 */ /* 0x000ea20000300800 */
[----:B---3--:R-:W-:-:S05]  /*42510*/  FFMA R145, R145, R7, -R3 ;  /* 0x0000000791917223 */ /* 0x008fca0000000803 */
[----:B------:R-:W-:-:S13]  /*42520*/  FSETP.GEU.AND P6, PT, R145, -126, PT ;  /* 0xc2fc00009100780b */ /* 0x000fda0003fce000 */
[----:B------:R-:W-:-:S06]  /*42530*/  @!P6 FMUL R145, R145, 0.5 ;  /* 0x3f0000009191e820 */ /* 0x000fcc0000400000 */
[----:B------:R-:W1:Y:S01]  /*42540*/  MUFU.EX2 R145, R145 ;  /* 0x0000009100917308 */ /* 0x000e620000000800 */
[-CC-:B------:R-:W-:Y:S01]  /*42550*/  FFMA R150, R150, R7.reuse, -R6.reuse ;  /* 0x0000000796967223 */ /* 0x180fe20000000806 */
[-CC-:B----4-:R-:W-:Y:S01]  /*42560*/  FFMA R148, R148, R7.reuse, -R3.reuse ;  /* 0x0000000794947223 */ /* 0x190fe20000000803 */
[-CC-:B--2---:R-:W-:Y:S01]  /*42570*/  FFMA R146, R146, R7.reuse, -R6.reuse ;  /* 0x0000000792927223 */ /* 0x184fe20000000806 */
[-C--:B------:R-:W-:Y:S01]  /*42580*/  FFMA R147, R147, R7.reuse, -R6 ;  /* 0x0000000793937223 */ /* 0x080fe20000000806 */
[----:B------:R-:W-:Y:S02]  /*42590*/  FFMA R144, R144, R7, -R3 ;  /* 0x0000000790907223 */ /* 0x000fe40000000803 */
[----:B------:R-:W-:Y:S02]  /*425a0*/  FSETP.GEU.AND P4, PT, R148, -126, PT ;  /* 0xc2fc00009400780b */ /* 0x000fe40003f8e000 */
[----:B------:R-:W-:Y:S02]  /*425b0*/  FSETP.GEU.AND P5, PT, R146, -126, PT ;  /* 0xc2fc00009200780b */ /* 0x000fe40003fae000 */
[----:B------:R-:W-:-:S02]  /*425c0*/  FSETP.GEU.AND P2, PT, R147, -126, PT ;  /* 0xc2fc00009300780b */ /* 0x000fc40003f4e000 */
        /* <DEDUP_REMOVED lines=8> */
[----:B------:R-:W-:Y:S08]  /*42650*/  MUFU.EX2 R148, R148 ;  /* 0x0000009400947308 */ /* 0x000ff00000000800 */
[----:B------:R-:W1:Y:S08]  /*42660*/  MUFU.EX2 R150, R150 ;  /* 0x0000009600967308 */ /* 0x000e700000000800 */
[----:B------:R-:W2:Y:S08]  /*42670*/  MUFU.EX2 R146, R146 ;  /* 0x0000009200927308 */ /* 0x000eb00000000800 */
[----:B------:R-:W3:Y:S08]  /*42680*/  MUFU.EX2 R147, R147 ;  /* 0x0000009300937308 */ /* 0x000ef00000000800 */
[----:B------:R-:W4:Y:S01]  /*42690*/  MUFU.EX2 R144, R144 ;  /* 0x0000009000907308 */ /* 0x000f220000000800 */
[----:B-1----:R-:W-:Y:S01]  /*426a0*/  @!P6 FMUL R150, R150, R150 ;  /* 0x000000969696e220 */ /* 0x002fe20000400000 */
[----:B------:R-:W-:Y:S01]  /*426b0*/  @!P4 FMUL R148, R148, R148 ;  /* 0x000000949494c220 */ /* 0x000fe20000400000 */
[----:B--2---:R-:W-:Y:S01]  /*426c0*/  @!P5 FMUL R146, R146, R146 ;  /* 0x000000929292d220 */ /* 0x004fe20000400000 */
[----:B---3--:R-:W-:Y:S01]  /*426d0*/  @!P2 FMUL R147, R147, R147 ;  /* 0x000000939393a220 */ /* 0x008fe20000400000 */
[----:B----4-:R-:W-:Y:S01]  /*426e0*/  @!P3 FMUL R144, R144, R144 ;  /* 0x000000909090b220 */ /* 0x010fe20000400000 */
        /* <DEDUP_REMOVED lines=63> */
[----:B-1----:R-:W2:Y:S04]  /*42ae0*/  LDL.LU R28, [R1] ;  /* 0x00000000011c7983 */ /* 0x002ea80000300800 */
        /* <DEDUP_REMOVED lines=70> */
[----:B------:R-:W4:Y:S01]  /*42f50*/  LDL.LU R99, [R1+0x11c] ;  /* 0x00011c0001637983 */ /* 0x000f220000300800 */
[----:B------:R-:W-:-:S03]  /*42f60*/  FFMA R3, R149, R7, -R3 ;  /* 0x0000000795037223 */ /* 0x000fc60000000803 */
[----:B------:R-:W2:Y:S04]  /*42f70*/  LDL.LU R100, [R1+0x120] ;  /* 0x0001200001647983 */ /* 0x000ea80000300800 */
[----:B------:R-:W2:Y:S01]  /*42f80*/  LDL.LU R101, [R1+0x124] ;  /* 0x0001240001657983 */ /* 0x000ea20000300800 */
[----:B------:R-:W-:-:S03]  /*42f90*/  FFMA R6, R151, R7, -R6 ;  /* 0x0000000797067223 */ /* 0x000fc60000000806 */
[----:B------:R-:W3:Y:S04]  /*42fa0*/  LDL.LU R102, [R1+0x128] ;  /* 0x0001280001667983 */ /* 0x000ee80000300800 */
[----:B------:R-:W3:Y:S04]  /*42fb0*/  LDL.LU R103, [R1+0x12c] ;  /* 0x00012c0001677983 */ /* 0x000ee80000300800 */
[----:B------:R-:W4:Y:S01]  /*42fc0*/  LDL.LU R104, [R1+0x130] ;  /* 0x0001300001687983 */ /* 0x000f220000300800 */
[----:B------:R-:W-:-:S03]  /*42fd0*/  FSETP.GEU.AND P3, PT, R3, -126, PT ;  /* 0xc2fc00000300780b */ /* 0x000fc60003f6e000 */
[----:B------:R-:W4:Y:S04]  /*42fe0*/  LDL.LU R105, [R1+0x134] ;  /* 0x0001340001697983 */ /* 0x000f280000300800 */
[----:B------:R-:W2:Y:S01]  /*42ff0*/  LDL.LU R106, [R1+0x138] ;  /* 0x00013800016a7983 */ /* 0x000ea20000300800 */
[----:B------:R-:W-:-:S03]  /*43000*/  FSETP.GEU.AND P5, PT, R6, -126, PT ;  /* 0xc2fc00000600780b */ /* 0x000fc60003fae000 */
        /* <DEDUP_REMOVED lines=11> */
[----:B------:R-:W-:-:S03]  /*430c0*/  @!P3 FMUL R3, R3, 0.5 ;  /* 0x3f0000000303b820 */ /* 0x000fc60000400000 */
[----:B------:R-:W2:Y:S04]  /*430d0*/  LDL.LU R118, [R1+0x168] ;  /* 0x0001680001767983 */ /* 0x000ea80000300800 */
[----:B------:R-:W2:Y:S01]  /*430e0*/  LDL.LU R119, [R1+0x16c] ;  /* 0x00016c0001777983 */ /* 0x000ea20000300800 */
[----:B------:R-:W-:-:S03]  /*430f0*/  @!P5 FMUL R6, R6, 0.5 ;  /* 0x3f0000000606d820 */ /* 0x000fc60000400000 */
[----:B------:R-:W3:Y:S04]  /*43100*/  LDL.LU R120, [R1+0x170] ;  /* 0x0001700001787983 */ /* 0x000ee80000300800 */
[----:B------:R-:W3:Y:S01]  /*43110*/  LDL.LU R121, [R1+0x174] ;  /* 0x0001740001797983 */ /* 0x000ee20000300800 */
[----:B------:R-:W1:Y:S03]  /*43120*/  MUFU.EX2 R8, R3 ;  /* 0x0000000300087308 */ /* 0x000e660000000800 */
[----:B------:R-:W4:Y:S04]  /*43130*/  LDL.LU R122, [R1+0x178] ;  /* 0x00017800017a7983 */ /* 0x000f280000300800 */
[----:B------:R-:W4:Y:S01]  /*43140*/  LDL.LU R123, [R1+0x17c] ;  /* 0x00017c00017b7983 */ /* 0x000f220000300800 */
[----:B------:R-:W1:Y:S03]  /*43150*/  MUFU.EX2 R3, R6 ;  /* 0x0000000600037308 */ /* 0x000e660000000800 */
        /* <DEDUP_REMOVED lines=14> */
[----:B------:R-:W3:Y:S01]  /*43240*/  LDL.LU R138, [R1+0x1b8] ;  /* 0x0001b800018a7983 */ /* 0x000ee20000300800 */
[----:B-1----:R-:W-:-:S03]  /*43250*/  @!P3 FMUL R8, R8, R8 ;  /* 0x000000080808b220 */ /* 0x002fc60000400000 */
[----:B------:R-:W3:Y:S01]  /*43260*/  LDL.LU R139, [R1+0x1bc] ;  /* 0x0001bc00018b7983 */ /* 0x000ee20000300800 */
[----:B------:R-:W-:-:S03]  /*43270*/  F2FP.BF16.F32.PACK_AB R24, R145, R144 ;  /* 0x000000909118723e */ /* 0x000fc600000010ff */
[----:B------:R-:W4:Y:S01]  /*43280*/  LDL.LU R140, [R1+0x1c0] ;  /* 0x0001c000018c7983 */ /* 0x000f220000300800 */
[----:B------:R-:W-:-:S03]  /*43290*/  @!P5 FMUL R3, R3, R3 ;  /* 0x000000030303d220 */ /* 0x000fc60000400000 */
[----:B------:R-:W4:Y:S01]  /*432a0*/  LDL.LU R141, [R1+0x1c4] ;  /* 0x0001c400018d7983 */ /* 0x000f220000300800 */
[----:B------:R-:W-:-:S03]  /*432b0*/  F2FP.BF16.F32.PACK_AB R25, R147, R146 ;  /* 0x000000929319723e */ /* 0x000fc600000010ff */
[----:B------:R-:W2:Y:S04]  /*432c0*/  LDL.LU R142, [R1+0x1c8] ;  /* 0x0001c800018e7983 */ /* 0x000ea80000300800 */
[----:B------:R-:W2:Y:S01]  /*432d0*/  LDL.LU R143, [R1+0x1cc] ;  /* 0x0001cc00018f7983 */ /* 0x000ea20000300800 */
[----:B------:R-:W-:-:S03]  /*432e0*/  F2FP.BF16.F32.PACK_AB R26, R8, R148 ;  /* 0x00000094081a723e */ /* 0x000fc600000010ff */
[----:B------:R-:W3:Y:S04]  /*432f0*/  LDL.LU R144, [R1+0x1d0] ;  /* 0x0001d00001907983 */ /* 0x000ee80000300800 */
[----:B------:R-:W3:Y:S01]  /*43300*/  LDL.LU R145, [R1+0x1d4] ;  /* 0x0001d40001917983 */ /* 0x000ee20000300800 */
[----:B------:R-:W-:-:S03]  /*43310*/  F2FP.BF16.F32.PACK_AB R27, R3, R150 ;  /* 0x00000096031b723e */ /* 0x000fc600000010ff */
[----:B------:R-:W4:Y:S04]  /*43320*/  LDL.LU R146, [R1+0x1d8] ;  /* 0x0001d80001927983 */ /* 0x000f280000300800 */
[----:B------:R-:W4:Y:S04]  /*43330*/  LDL.LU R147, [R1+0x1dc] ;  /* 0x0001dc0001937983 */ /* 0x000f280000300800 */
[----:B------:R-:W2:Y:S04]  /*43340*/  LDL.LU R148, [R1+0x1e0] ;  /* 0x0001e00001947983 */ /* 0x000ea80000300800 */
[----:B------:R-:W2:Y:S04]  /*43350*/  LDL.LU R149, [R1+0x1e4] ;  /* 0x0001e40001957983 */ /* 0x000ea80000300800 */
[----:B------:R-:W3:Y:S04]  /*43360*/  LDL.LU R150, [R1+0x1e8] ;  /* 0x0001e80001967983 */ /* 0x000ee80000300800 */
[----:B------:R-:W3:Y:S04]  /*43370*/  LDL.LU R151, [R1+0x1ec] ;  /* 0x0001ec0001977983 */ /* 0x000ee80000300800 */
[----:B------:R-:W4:Y:S01]  /*43380*/  LDL.LU R152, [R1+0x1f0] ;  /* 0x0001f00001987983 */ /* 0x000f220000300800 */
[----:B------:R-:W-:Y:S01]  /*43390*/  IMAD.MOV.U32 R153, RZ, RZ, R155 ;  /* 0x000000ffff997224 */ /* 0x000fe200078e009b */
[----:B------:R-:W-:-:S05]  /*433a0*/  MOV R155, R9 ;  /* 0x00000009009b7202 */ /* 0x000fca0000000f00 */
[----:B------:R-:W-:Y:S04]  /*433b0*/  STL.64 [R1+0x890], R154 ;  /* 0x0008909a01007387 */ /* 0x000fe80000100a00 */
[----:B----4-:R-:W-:Y:S04]  /*433c0*/  STL.64 [R1+0x888], R152 ;  /* 0x0008889801007387 */ /* 0x010fe80000100a00 */
[----:B---3--:R-:W-:Y:S04]  /*433d0*/  STL.64 [R1+0x880], R150 ;  /* 0x0008809601007387 */ /* 0x008fe80000100a00 */
        /* <DEDUP_REMOVED lines=76> */
[----:B------:R-:W-:-:S02]  /*438a0*/  IADD3 R6, R4, 0x780, RZ ;  /* 0x0000078004067810 */ /* 0x000fc40007ffe0ff */
[----:B------:R-:W-:Y:S01]  /*438b0*/  MOV R7, 0x40000040 ;  /* 0x4000004000077802 */ /* 0x000fe20000000f00 */
        /* <DEDUP_REMOVED lines=79> */
[----:B------:R-:W4:Y:S01]  /*43db0*/  LDL.LU R2, [R1+0x918] ;  /* 0x0009180001027983 */ /* 0x000f220000300800 */
[----:B------:R-:W-:Y:S02]  /*43dc0*/  MOV R100, R205 ;  /* 0x000000cd00647202 */ /* 0x000fe40000000f00 */
[----:B------:R-:W-:Y:S01]  /*43dd0*/  MOV R102, R203 ;  /* 0x000000cb00667202 */ /* 0x000fe20000000f00 */
[----:B------:R-:W4:Y:S01]  /*43de0*/  LDL.LU R11, [R1+0x914] ;  /* 0x00091400010b7983 */ /* 0x000f220000300800 */
[----:B------:R-:W-:Y:S02]  /*43df0*/  MOV R103, R202 ;  /* 0x000000ca00677202 */ /* 0x000fe40000000f00 */
[----:B------:R-:W-:Y:S01]  /*43e00*/  MOV R105, R200 ;  /* 0x000000c800697202 */ /* 0x000fe20000000f00 */
[----:B------:R-:W4:Y:S01]  /*43e10*/  LDL.LU R10, [R1+0x910] ;  /* 0x00091000010a7983 */ /* 0x000f220000300800 */
[----:B------:R-:W-:-:S02]  /*43e20*/  MOV R106, R199 ;  /* 0x000000c7006a7202 */ /* 0x000fc40000000f00 */
[----:B------:R-:W-:Y:S01]  /*43e30*/  MOV R108, R197 ;  /* 0x000000c5006c7202 */ /* 0x000fe20000000f00 */
[----:B------:R-:W3:Y:S01]  /*43e40*/  LDL.LU R13, [R1+0x90c] ;  /* 0x00090c00010d7983 */ /* 0x000ee20000300800 */
[----:B------:R-:W-:Y:S02]  /*43e50*/  MOV R109, R196 ;  /* 0x000000c4006d7202 */ /* 0x000fe40000000f00 */
[----:B------:R-:W-:Y:S01]  /*43e60*/  MOV R111, R194 ;  /* 0x000000c2006f7202 */ /* 0x000fe20000000f00 */
[----:B------:R-:W4:Y:S01]  /*43e70*/  LDL.LU R12, [R1+0x908] ;  /* 0x00090800010c7983 */ /* 0x000f220000300800 */
[----:B------:R-:W-:Y:S02]  /*43e80*/  MOV R112, R193 ;  /* 0x000000c100707202 */ /* 0x000fe40000000f00 */
[----:B------:R-:W-:Y:S01]  /*43e90*/  MOV R114, R191 ;  /* 0x000000bf00727202 */ /* 0x000fe20000000f00 */
[----:B------:R1:W5:Y:S01]  /*43ea0*/  LDL.LU R248, [R1+0x904] ;  /* 0x0009040001f87983 */ /* 0x0003620000300800 */
[----:B------:R-:W-:-:S02]  /*43eb0*/  MOV R115, R190 ;  /* 0x000000be00737202 */ /* 0x000fc40000000f00 */
[----:B------:R-:W-:Y:S01]  /*43ec0*/  MOV R117, R188 ;  /* 0x000000bc00757202 */ /* 0x000fe20000000f00 */
[----:B------:R1:W5:Y:S01]  /*43ed0*/  LDL.LU R14, [R1+0x900] ;  /* 0x00090000010e7983 */ /* 0x0003620000300800 */
[----:B------:R-:W-:Y:S02]  /*43ee0*/  MOV R118, R187 ;  /* 0x000000bb00767202 */ /* 0x000fe40000000f00 */
[----:B------:R-:W-:Y:S01]  /*43ef0*/  MOV R120, R185 ;  /* 0x000000b900787202 */ /* 0x000fe20000000f00 */
[----:B------:R1:W5:Y:S01]  /*43f00*/  LDL.LU R15, [R1+0x8fc] ;  /* 0x0008fc00010f7983 */ /* 0x0003620000300800 */
[----:B------:R-:W-:Y:S02]  /*43f10*/  MOV R121, R184 ;  /* 0x000000b800797202 */ /* 0x000fe40000000f00 */
        /* <DEDUP_REMOVED lines=32> */
[----:B------:R-:W-:-:S03]  /*44120*/  MOV R154, R17 ;  /* 0x00000011009a7202 */ /* 0x000fc60000000f00 */
        /* <DEDUP_REMOVED lines=216> */
[----:B--2---:R1:W5:Y:S04]  /*44eb0*/  LDL.LU.64 R152, [R1+0x690] ;  /* 0x0006900001987983 */ /* 0x0043680000300a00 */
[----:B------:R-:W2:Y:S04]  /*44ec0*/  LDL.LU R150, [R1+0x68c] ;  /* 0x00068c0001967983 */ /* 0x000ea80000300800 */
[----:B------:R-:W2:Y:S04]  /*44ed0*/  LDL.LU R148, [R1+0x688] ;  /* 0x0006880001947983 */ /* 0x000ea80000300800 */
        /* <DEDUP_REMOVED lines=60> */
[----:B---3--:R-:W-:Y:S01]  /*452a0*/  FFMA R0, R0, R234, R13 ;  /* 0x000000ea00007223 */ /* 0x008fe2000000000d */
[----:B----4-:R-:W-:-:S03]  /*452b0*/  FFMA R2, R2, R235, R11 ;  /* 0x000000eb02027223 */ /* 0x010fc6000000000b */
[----:B------:R-:W-:Y:S01]  /*452c0*/  FADD R0, R0, R12 ;  /* 0x0000000c00007221 */ /* 0x000fe20000000000 */
[----:B------:R-:W-:Y:S01]  /*452d0*/  FADD R10, R2, R10 ;  /* 0x0000000a020a7221 */ /* 0x000fe20000000000 */
[----:B------:R-:W-:Y:S01]  /*452e0*/  VIADD R2, R231, 0x1 ;  /* 0x00000001e7027836 */ /* 0x000fe20000000000 */
[----:B------:R-:W-:-:S04]  /*452f0*/  IADD3 R4, R252, 0x110020, RZ ;  /* 0x00110020fc047810 */ /* 0x000fc80007ffe0ff */
[----:B------:R-:W-:-:S04]  /*45300*/  ISETP.NE.AND P2, PT, R2, 0x4, PT ;  /* 0x000000040200780c */ /* 0x000fc80003f45270 */
[----:B------:R-:W-:Y:S01]  /*45310*/  SEL R2, R2, RZ, P2 ;  /* 0x000000ff02027207 */ /* 0x000fe20001000000 */
[----:B--2---:R-:W-:Y:S01]  /*45320*/  FADD R30, R0, R30 ;  /* 0x0000001e001e7221 */ /* 0x004fe20000000000 */
[----:B------:R-:W-:-:S03]  /*45330*/  FADD R28, R10, R28 ;  /* 0x0000001c0a1c7221 */ /* 0x000fc60000000000 */
[----:B------:R-:W-:Y:S01]  /*45340*/  FADD R31, R30, R31 ;  /* 0x0000001f1e1f7221 */ /* 0x000fe20000000000 */
        /* <DEDUP_REMOVED lines=114> */
[----:B------:R-:W-:Y:S01]  /*45a70*/  LEA R0, R2, R4, 0x3 ;  /* 0x0000000402007211 */ /* 0x000fe200078e18ff */
[----:B------:R-:W-:Y:S02]  /*45a80*/  FADD R144, R141, R144 ;  /* 0x000000908d907221 */ /* 0x000fe40000000000 */
[----:B------:R-:W-:Y:S01]  /*45a90*/  FADD R147, R146, R147 ;  /* 0x0000009392937221 */ /* 0x000fe20000000000 */
[----:B------:R-:W-:Y:S01]  /*45aa0*/  PRMT R0, RZ, 0x654, R0 ;  /* 0x00000654ff007816 */ /* 0x000fe20000000000 */
[----:B------:R-:W-:Y:S02]  /*45ab0*/  FADD R145, R144, R145 ;  /* 0x0000009190917221 */ /* 0x000fe40000000000 */
[----:B------:R-:W-:Y:S01]  /*45ac0*/  FADD R150, R147, R150 ;  /* 0x0000009693967221 */ /* 0x000fe20000000000 */
[----:B------:R1:W-:Y:S01]  /*45ad0*/  SYNCS.ARRIVE.TRANS64.RED.A1T0 RZ, [R0+URZ], RZ ;  /* 0x000000ff00ff79a7 */ /* 0x0003e2000810043f */
[----:B------:R-:W-:-:S02]  /*45ae0*/  FADD R148, R145, R148 ;  /* 0x0000009491947221 */ /* 0x000fc40000000000 */
[----:B------:R-:W-:Y:S02]  /*45af0*/  FADD R234, R150, R3 ;  /* 0x0000000396ea7221 */ /* 0x000fe40000000000 */
[----:B------:R-:W-:Y:S01]  /*45b00*/  FADD R235, R148, R8 ;  /* 0x0000000894eb7221 */ /* 0x000fe20000000000 */
[----:B------:R-:W-:Y:S06]  /*45b10*/  @P1 BRA `(.L_x_32) ;  /* 0x0000000400241947 */ /* 0x000fec0003800000 */
[----:B-----5:R-:W-:Y:S01]  /*45b20*/  ISETP.LT.OR P1, PT, R164, 0x1, !P0 ;  /* 0x00000001a400780c */ /* 0x020fe20004721670 */
[----:B------:R-:W-:-:S12]  /*45b30*/  BSSY B0, `(.L_x_33) ;  /* 0x0000046000007945 */ /* 0x000fd80003800000 */
[----:B------:R-:W-:Y:S05]  /*45b40*/  @P1 BRA `(.L_x_34) ;  /* 0x0000000400101947 */ /* 0x000fea0003800000 */
[----:B-1----:R-:W-:Y:S01]  /*45b50*/  IMAD R0, R152, 0x8, R252 ;  /* 0x0000000898007824 */ /* 0x002fe200078e02fc */
[----:B------:R-:W-:Y:S01]  /*45b60*/  SHF.L.U32 R3, R159, 0x1f, RZ ;  /* 0x0000001f9f037819 */ /* 0x000fe200000006ff */
[----:B------:R-:W1:Y:S03]  /*45b70*/  S2R R16, SR_TID.X ;  /* 0x0000000000107919 */ /* 0x000e660000002100 */
[----:B------:R-:W2:Y:S01]  /*45b80*/  SYNCS.PHASECHK.TRANS64.TRYWAIT P1, [R0+URZ+0x110020], R3 ;  /* 0x11002003000075a7 */ /* 0x000ea2000802017f */
[----:B-1----:R-:W-:-:S04]  /*45b90*/  LOP3.LUT R4, R16, 0x7f, RZ, 0xc0, !PT ;  /* 0x0000007f10047812 */ /* 0x002fc800078ec0ff */
[----:B------:R-:W-:Y:S01]  /*45ba0*/  ISETP.NE.AND P2, PT, R4, RZ, PT ;  /* 0x000000ff0400720c */ /* 0x000fe20003f45270 */
[----:B--2---:R-:W-:-:S12]  /*45bb0*/  @!P1 BRA `(.L_x_35) ;  /* 0x0000006800689947 */ /* 0x004fd80003800000 */
.L_x_98:
[----:B------:R-:W-:Y:S05]  /*45bc0*/  @P2 BRA `(.L_x_36) ;  /* 0x0000000000182947 */ /* 0x000fea0003800000 */
[----:B------:R-:W2:Y:S01]  /*45bd0*/  S2R R4, SR_TID.X ;  /* 0x0000000000047919 */ /* 0x000ea20000002100 */
[----:B-1----:R-:W-:-:S04]  /*45be0*/  MOV R3, 0x40000 ;  /* 0x0004000000037802 */ /* 0x002fc80000000f00 */
[----:B------:R3:W-:Y:S01]  /*45bf0*/  SYNCS.ARRIVE.TRANS64 RZ, [R0+URZ+0x110000], R3 ;  /* 0x1100000300ff79a7 */ /* 0x0007e2000800003f */
[----:B--2---:R-:W-:-:S13]  /*45c00*/  LOP3.LUT P1, RZ, R4, 0x1f, RZ, 0xc0, !PT ;  /* 0x0000001f04ff7812 */ /* 0x004fda000782c0ff */
[----:B---3--:R-:W-:Y:S05]  /*45c10*/  @!P1 BRA `(.L_x_36) ;  /* 0x0000000000049947 */ /* 0x008fea0003800000 */
[----:B------:R-:W-:Y:S01]  /*45c20*/  BPT.TRAP 0x1 ;  /* 0x000000040000795c */ /* 0x000fe20000300000 */
.L_x_36:
[----:B------:R-:W2:Y:S01]  /*45c30*/  LDC.64 R4, c[0x0][0x198] ;  /* 0x00006600ff047b82 */ /* 0x000ea20000000a00 */
[----:B------:R-:W-:Y:S01]  /*45c40*/  R2UR UR17, R0 ;  /* 0x00000000001172ca */ /* 0x000fe200000e0000 */
[----:B------:R-:W-:Y:S01]  /*45c50*/  UMOV UR18, URZ ;  /* 0x0000003f00127c82 */ /* 0x000fe20008000000 */
[----:B-1----:R-:W-:Y:S01]  /*45c60*/  LEA R0, R152, R252, 0x12 ;  /* 0x000000fc98007211 */ /* 0x002fe200078e90ff */
[----:B------:R-:W-:Y:S01]  /*45c70*/  UMOV UR20, UR36 ;  /* 0x0000002400147c82 */ /* 0x000fe20008000000 */
[----:B------:R-:W-:Y:S01]  /*45c80*/  R2UR UR19, R230 ;  /* 0x00000000e61372ca */ /* 0x000fe200000e0000 */
[----:B------:R-:W-:Y:S01]  /*45c90*/  UMOV UR21, UR37 ;  /* 0x0000002500157c82 */ /* 0x000fe20008000000 */
[----:B------:R-:W-:Y:S01]  /*45ca0*/  R2UR UR14, R0 ;  /* 0x00000000000e72ca */ /* 0x000fe200000e0000 */
[----:B------:R-:W-:Y:S01]  /*45cb0*/  UMOV UR22, 0x0 ;  /* 0x0000000000167882 */ /* 0x000fe20000000000 */
[----:B------:R-:W-:Y:S01]  /*45cc0*/  UMOV UR23, 0x10000000 ;  /* 0x1000000000177882 */ /* 0x000fe20000000000 */
[----:B------:R-:W-:Y:S01]  /*45cd0*/  UMOV UR10, 0x40 ;  /* 0x00000040000a7882 */ /* 0x000fe20000000000 */
[----:B------:R-:W-:Y:S01]  /*45ce0*/  UMOV UR12, UR36 ;  /* 0x00000024000c7c82 */ /* 0x000fe20008000000 */
[----:B------:R-:W-:Y:S01]  /*45cf0*/  UMOV UR13, UR37 ;  /* 0x00000025000d7c82 */ /* 0x000fe20008000000 */
[----:B------:R-:W-:Y:S01]  /*45d00*/  UMOV UR26, 0x80 ;  /* 0x00000080001a7882 */ /* 0x000fe20000000000 */
[----:B------:R-:W-:Y:S01]  /*45d10*/  UIADD3 UR17, UR17, 0x110000, URZ ;  /* 0x0011000011117890 */ /* 0x000fe2000fffe03f */
[----:B------:R-:W-:Y:S01]  /*45d20*/  IADD3 R230, R230, 0x1, RZ ;  /* 0x00000001e6e67810 */ /* 0x000fe20007ffe0ff */
[----:B------:R-:W-:Y:S01]  /*45d30*/  UMOV UR28, UR36 ;  /* 0x00000024001c7c82 */ /* 0x000fe20008000000 */
[----:B------:R-:W-:Y:S01]  /*45d40*/  UMOV UR29, UR37 ;  /* 0x00000025001d7c82 */ /* 0x000fe20008000000 */
[----:B------:R-:W-:-:S02]  /*45d50*/  USHF.L.U32 UR19, UR19, 0x8, URZ ;  /* 0x0000000813137899 */ /* 0x000fc4000800063f */
[----:B------:R-:W-:Y:S02]  /*45d60*/  UIADD3 UR16, UR14, 0x10000, URZ ;  /* 0x000100000e107890 */ /* 0x000fe4000fffe03f */
[----:B------:R-:W-:Y:S01]  /*45d70*/  UIADD3 UR8, UR14, 0x18000, URZ ;  /* 0x000180000e087890 */ /* 0x000fe2000fffe03f */
[----:B--2---:R-:W-:Y:S01]  /*45d80*/  IADD3 R0, P1, R4, 0x2f0, RZ ;  /* 0x000002f004007810 */ /* 0x004fe20007f3e0ff */
[----:B------:R-:W-:Y:S01]  /*45d90*/  UMOV UR9, UR17 ;  /* 0x0000001100097c82 */ /* 0x000fe20008000000 */
[----:B------:R-:W-:Y:S01]  /*45da0*/  UMOV UR11, UR19 ;  /* 0x00000013000b7c82 */ /* 0x000fe20008000000 */
[----:B------:R-:W-:Y:S01]  /*45db0*/  UIADD3 UR24, UR14, 0x20000, URZ ;  /* 0x000200000e187890 */ /* 0x000fe2000fffe03f */
[----:B------:R-:W-:Y:S01]  /*45dc0*/  R2UR UR6, R0 ;  /* 0x00000000000672ca */ /* 0x000fe200000e0000 */
[----:B------:R-:W-:Y:S01]  /*45dd0*/  IMAD.X R0, RZ, RZ, R5, P1 ;  /* 0x000000ffff007224 */ /* 0x000fe200008e0605 */
[----:B------:R-:W-:Y:S01]  /*45de0*/  UMOV UR25, UR17 ;  /* 0x0000001100197c82 */ /* 0x000fe20008000000 */
[----:B------:R-:W-:-:S03]  /*45df0*/  UMOV UR27, UR19 ;  /* 0x00000013001b7c82 */ /* 0x000fc60008000000 */
[----:B------:R-:W-:Y:S02]  /*45e00*/  R2UR UR7, R0 ;  /* 0x00000000000772ca */ /* 0x000fe400000e0000 */
[----:B------:R-:W-:-:S04]  /*45e10*/  IADD3 R0, R152, 0x1, RZ ;  /* 0x0000000198007810 */ /* 0x000fc80007ffe0ff */
[----:B------:R-:W-:-:S04]  /*45e20*/  ISETP.NE.AND P1, PT, R0, 0x4, PT ;  /* 0x000000040000780c */ /* 0x000fc80003f25270 */
[----:B------:R-:W-:Y:S02]  /*45e30*/  SEL R3, RZ, 0x1, P1 ;  /* 0x00000001ff037807 */ /* 0x000fe40000800000 */
[----:B------:R-:W-:Y:S01]  /*45e40*/  SEL R152, R0, RZ, P1 ;  /* 0x000000ff00987207 */ /* 0x000fe20000800000 */
[----:B------:R1:W-:Y:S01]  /*45e50*/  UTMALDG.4D [UR16], [UR6], desc[UR22] ;  /* 0x00001610060075b4 */ /* 0x0003e20008019000 */
[----:B------:R-:W-:Y:S01]  /*45e60*/  LOP3.LUT R159, R159, R3, RZ, 0x3c, !PT ;  /* 0x000000039f9f7212 */ /* 0x000fe200078e3cff */
        /* <DEDUP_REMOVED lines=12> */
[----:B------:R-:W-:Y:S01]  /*45f30*/  UMOV UR18, 0x180 ;  /* 0x0000018000127882 */ /* 0x000fe20000000000 */
[----:B--2---:R-:W-:-:S07]  /*45f40*/  UIADD3 UR8, UR14, 0x48000, URZ ;  /* 0x000480000e087890 */ /* 0x004fce000fffe03f */
[----:B------:R3:W-:Y:S01]  /*45f50*/  UTMALDG.4D [UR16], [UR6], desc[UR22] ;  /* 0x00001610060075b4 */ /* 0x0007e20008019000 */
[----:B------:R-:W-:Y:S02]  /*45f60*/  UMOV UR10, 0x1c0 ;  /* 0x000001c0000a7882 */ /* 0x000fe40000000000 */
[----:B------:R3:W-:Y:S02]  /*45f70*/  UTMALDG.4D [UR8], [UR6], desc[UR22] ;  /* 0x00001608060075b4 */ /* 0x0007e40008019000 */
[----:B---3--:R-:W-:Y:S01]  /*45f80*/  NOP ;  /* 0x0000000000007918 */ /* 0x008fe20000000000 */
.L_x_34:
[----:B------:R-:W-:Y:S05]  /*45f90*/  BSYNC B0 ;  /* 0x0000000000007941 */ /* 0x000fea0003800000 */
.L_x_33:
[----:B------:R-:W-:-:S07]  /*45fa0*/  VIADD R164, R164, 0xffffffff ;  /* 0xffffffffa4a47836 */ /* 0x000fce0000000000 */
.L_x_32:
[----:B-1---5:R-:W-:Y:S01]  /*45fb0*/  IADD3 R0, R153, 0x1, RZ ;  /* 0x0000000199007810 */ /* 0x022fe20007ffe0ff */
[----:B------:R-:W-:Y:S01]  /*45fc0*/  IMAD.MOV.U32 R155, RZ, RZ, R14 ;  /* 0x000000ffff9b7224 */ /* 0x000fe200078e000e */
[----:B------:R-:W-:Y:S02]  /*45fd0*/  ISETP.GT.AND P3, PT, R233, 0x2, PT ;  /* 0x00000002e900780c */ /* 0x000fe40003f64270 */
[----:B------:R-:W-:Y:S02]  /*45fe0*/  ISETP.NE.AND P1, PT, R0, 0x4, PT ;  /* 0x000000040000780c */ /* 0x000fe40003f25270 */
[----:B------:R-:W-:Y:S02]  /*45ff0*/  IADD3 R2, R2, 0x1, RZ ;  /* 0x0000000102027810 */ /* 0x000fe40007ffe0ff */
[----:B------:R-:W-:Y:S02]  /*46000*/  SEL R3, RZ, 0x1, P1 ;  /* 0x00000001ff037807 */ /* 0x000fe40000800000 */
[----:B------:R-:W-:-:S02]  /*46010*/  ISETP.NE.AND P2, PT, R2, 0x4, PT ;  /* 0x000000040200780c */ /* 0x000fc40003f45270 */
[----:B------:R-:W-:Y:S01]  /*46020*/  LOP3.LUT R211, R211, R3, RZ, 0x3c, !PT ;  /* 0x00000003d3d37212 */ /* 0x000fe200078e3cff */
[----:B------:R-:W-:Y:S01]  /*46030*/  VIADD R3, R233, 0xffffffff ;  /* 0xffffffffe9037836 */ /* 0x000fe20000000000 */
[----:B------:R-:W-:Y:S02]  /*46040*/  SEL R153, R0, RZ, P1 ;  /* 0x000000ff00997207 */ /* 0x000fe40000800000 */
[----:B------:R-:W-:Y:S02]  /*46050*/  SEL R231, R2, RZ, P2 ;  /* 0x000000ff02e77207 */ /* 0x000fe40001000000 */
[----:B------:R-:W-:Y:S02]  /*46060*/  MOV R233, R3 ;  /* 0x0000000300e97202 */ /* 0x000fe40000000f00 */
[----:B------:R-:W-:Y:S01]  /*46070*/  MOV R154, R15 ;  /* 0x0000000f009a7202 */ /* 0x000fe20000000f00 */
[----:B------:R-:W-:Y:S06]  /*46080*/  @P3 BRA `(.L_x_37) ;  /* 0xfffffdc000f83947 */ /* 0x000fec000383ffff */
.L_x_24:
[----:B------:R-:W-:Y:S05]  /*46090*/  WARPSYNC.ALL ;  /* 0x0000000000007948 */ /* 0x000fea0003800000 */
[----:B-1---5:R-:W1:Y:S01]  /*460a0*/  SHFL.BFLY PT, R0, R235, 0x1, 0x1f ;  /* 0x0c201f00eb007f89 */ /* 0x022e6200000e0000 */
[----:B------:R-:W-:Y:S01]  /*460b0*/  BSSY B0, `(.L_x_38) ;  /* 0x0000025000007945 */ /* 0x000fe20003800000 */
[----:B------:R-:W-:Y:S02]  /*460c0*/  MOV R10, 0x7f800000 ;  /* 0x7f800000000a7802 */ /* 0x000fe40000000f00 */
[----:B------:R-:W2:Y:S01]  /*460d0*/  SHFL.BFLY PT, R2, R234, 0x1, 0x1f ;  /* 0x0c201f00ea027f89 */ /* 0x000ea200000e0000 */
[----:B------:R-:W-:-:S02]  /*460e0*/  MOV R9, 0x3f800000 ;  /* 0x3f80000000097802 */ /* 0x000fc40000000f00 */
[----:B------:R-:W-:Y:S01]  /*460f0*/  MOV R8, 0x7f800000 ;  /* 0x7f80000000087802 */ /* 0x000fe20000000f00 */
[----:B-1----:R-:W-:Y:S01]  /*46100*/  FADD R235, R0, R235 ;  /* 0x000000eb00eb7221 */ /* 0x002fe20000000000 */
[----:B--2---:R-:W-:-:S04]  /*46110*/  FADD R234, R2, R234 ;  /* 0x000000ea02ea7221 */ /* 0x004fc80000000000 */
[----:B------:R-:W1:Y:S04]  /*46120*/  SHFL.BFLY PT, R0, R235, 0x2, 0x1f ;  /* 0x0c401f00eb007f89 */ /* 0x000e6800000e0000 */
[----:B------:R-:W2:Y:S01]  /*46130*/  SHFL.BFLY PT, R11, R234, 0x2, 0x1f ;  /* 0x0c401f00ea0b7f89 */ /* 0x000ea200000e0000 */
[C---:B-1----:R-:W-:Y:S01]  /*46140*/  FSETP.NE.AND P0, PT, R235.reuse, -R0, PT ;  /* 0x80000000eb00720b */ /* 0x042fe20003f05000 */
[----:B------:R-:W-:Y:S01]  /*46150*/  FADD R235, R235, R0 ;  /* 0x00000000ebeb7221 */ /* 0x000fe20000000000 */
[----:B------:R-:W-:Y:S02]  /*46160*/  IMAD.MOV.U32 R0, RZ, RZ, 0x3f800000 ;  /* 0x3f800000ff007424 */ /* 0x000fe400078e00ff */
[----:B--2---:R-:W-:-:S09]  /*46170*/  FADD R4, R234, R11 ;  /* 0x0000000bea047221 */ /* 0x004fd20000000000 */
[----:B------:R-:W-:Y:S05]  /*46180*/  @!P0 BRA `(.L_x_39) ;  /* 0x00000000005c8947 */ /* 0x000fea0003800000 */
[----:B------:R-:W-:Y:S01]  /*46190*/  MOV R0, R235 ;  /* 0x000000eb00007202 */ /* 0x000fe20000000f00 */
[----:B------:R-:W-:Y:S04]  /*461a0*/  BSSY B1, `(.L_x_40) ;  /* 0x000000d000017945 */ /* 0x000fe80003800000 */
[----:B------:R-:W-:-:S05]  /*461b0*/  VIADD R2, R0, 0x1800000 ;  /* 0x0180000000027836 */ /* 0x000fca0000000000 */
[----:B------:R-:W-:-:S04]  /*461c0*/  LOP3.LUT R2, R2, 0x7f800000, RZ, 0xc0, !PT ;  /* 0x7f80000002027812 */ /* 0x000fc800078ec0ff */
[----:B------:R-:W-:-:S13]  /*461d0*/  ISETP.GT.U32.AND P0, PT, R2, 0x1ffffff, PT ;  /* 0x01ffffff0200780c */ /* 0x000fda0003f04070 */
[----:B------:R-:W-:Y:S05]  /*461e0*/  @P0 BRA `(.L_x_41) ;  /* 0x0000000000100947 */ /* 0x000fea0003800000 */
[----:B------:R-:W-:-:S07]  /*461f0*/  MOV R7, 0x46210 ;  /* 0x0004621000077802 */ /* 0x000fce0000000f00 */
[----:B------:R-:W-:Y:S05]  /*46200*/  CALL.REL.NOINC `($__internal_0_$__cuda_sm20_rcp_rn_f32_slowpath) ;  /* 0x0000006000e87944 */ /* 0x000fea0003c00000 */
[----:B------:R-:W-:Y:S01]  /*46210*/  MOV R2, R5 ;  /* 0x0000000500027202 */ /* 0x000fe20000000f00 */
[----:B------:R-:W-:Y:S06]  /*46220*/  BRA `(.L_x_42) ;  /* 0x0000000000107947 */ /* 0x000fec0003800000 */
.L_x_41:
[----:B------:R-:W1:Y:S02]  /*46230*/  MUFU.RCP R2, R0 ;  /* 0x0000000000027308 */ /* 0x000e640000001000 */
[----:B-1----:R-:W-:-:S04]  /*46240*/  FFMA R3, R0, R2, -1 ;  /* 0xbf80000000037423 */ /* 0x002fc80000000002 */
[----:B------:R-:W-:-:S04]  /*46250*/  FADD.FTZ R3, -R3, -RZ ;  /* 0x800000ff03037221 */ /* 0x000fc80000010100 */
[----:B------:R-:W-:-:S07]  /*46260*/  FFMA R2, R2, R3, R2 ;  /* 0x0000000302027223 */ /* 0x000fce0000000002 */
.L_x_42:
[----:B------:R-:W-:Y:S05]  /*46270*/  BSYNC B1 ;  /* 0x0000000000017941 */ /* 0x000fea0003800000 */
.L_x_40:
[----:B------:R-:W-:Y:S01]  /*46280*/  FSETP.GEU.AND P0, PT, |R0|, 1.175494350822287508e-38, PT ;  /* 0x008000000000780b */ /* 0x000fe20003f0e200 */
[----:B------:R-:W1:-:S12]  /*46290*/  LDC R8, c[0x0][0x600] ;  /* 0x00018000ff087b82 */ /* 0x000e580000000800 */
[----:B------:R-:W-:-:S06]  /*462a0*/  @!P0 FMUL R0, R0, 16777216 ;  /* 0x4b80000000008820 */ /* 0x000fcc0000400000 */
[----:B------:R-:W2:Y:S02]  /*462b0*/  MUFU.LG2 R0, R0 ;  /* 0x0000000000007308 */ /* 0x000ea40000000c00 */
[----:B--2---:R-:W-:-:S04]  /*462c0*/  @!P0 FADD R0, R0, -24 ;  /* 0xc1c0000000008421 */ /* 0x004fc80000000000 */
[----:B------:R-:W-:-:S04]  /*462d0*/  FMUL R0, R0, 0.69314718246459960938 ;  /* 0x3f31721800007820 */ /* 0x000fc80000400000 */
[----:B-1----:R-:W-:Y:S01]  /*462e0*/  FFMA R8, R15, R8, R0 ;  /* 0x000000080f087223 */ /* 0x002fe20000000000 */
[----:B------:R-:W-:-:S07]  /*462f0*/  MOV R0, R2 ;  /* 0x0000000200007202 */ /* 0x000fce0000000f00 */
.L_x_39:
[----:B------:R-:W-:Y:S05]  /*46300*/  BSYNC B0 ;  /* 0x0000000000007941 */ /* 0x000fea0003800000 */
.L_x_38:
[----:B------:R-:W2:Y:S01]  /*46310*/  LDL.LU R59, [R1+0x200] ;  /* 0x00020000013b7983 */ /* 0x000ea20000300800 */
[----:B------:R-:W1:Y:S03]  /*46320*/  LDC R2, c[0x0][0x608] ;  /* 0x00018200ff027b82 */ /* 0x000e660000000800 */
[----:B------:R-:W3:Y:S04]  /*46330*/  LDL.LU R55, [R1+0x204] ;  /* 0x0002040001377983 */ /* 0x000ee80000300800 */
[----:B------:R-:W4:Y:S04]  /*46340*/  LDL.LU R52, [R1+0x210] ;  /* 0x0002100001347983 */ /* 0x000f280000300800 */
[----:B------:R-:W5:Y:S04]  /*46350*/  LDL.LU R48, [R1+0x214] ;  /* 0x0002140001307983 */ /* 0x000f680000300800 */
        /* <DEDUP_REMOVED lines=59> */
[----:B------:R-:W5:Y:S01]  /*46710*/  LDL.LU R3, [R1+0x3f4] ;  /* 0x0003f40001037983 */ /* 0x000f620000300800 */
[----:B-1----:R-:W-:Y:S01]  /*46720*/  FMUL R0, R0, R2 ;  /* 0x0000000200007220 */ /* 0x002fe20000400000 */
[----:B------:R-:W-:-:S02]  /*46730*/  FSETP.NE.AND P0, PT, R234, -R11, PT ;  /* 0x8000000bea00720b */ /* 0x000fc40003f05000 */
[----:B------:R-:W5:Y:S04]  /*46740*/  LDL.LU R88, [R1] ;  /* 0x0000000001587983 */ /* 0x000f680000300800 */
        /* <DEDUP_REMOVED lines=11> */
[-C--:B--2---:R-:W-:Y:S01]  /*46800*/  FMUL R59, R59, R0.reuse ;  /* 0x000000003b3b7220 */ /* 0x084fe20000400000 */
[-C--:B---3--:R-:W-:Y:S01]  /*46810*/  FMUL R55, R55, R0.reuse ;  /* 0x0000000037377220 */ /* 0x088fe20000400000 */
[-C--:B----4-:R-:W-:Y:S01]  /*46820*/  FMUL R52, R52, R0.reuse ;  /* 0x0000000034347220 */ /* 0x090fe20000400000 */
[-C--:B-----5:R-:W-:Y:S01]  /*46830*/  FMUL R48, R48, R0.reuse ;  /* 0x0000000030307220 */ /* 0x0a0fe20000400000 */
[-C--:B------:R-:W-:Y:S01]  /*46840*/  FMUL R62, R62, R0.reuse ;  /* 0x000000003e3e7220 */ /* 0x080fe20000400000 */
[-C--:B------:R-:W-:Y:S01]  /*46850*/  FMUL R56, R56, R0.reuse ;  /* 0x0000000038387220 */ /* 0x080fe20000400000 */
[-C--:B------:R-:W-:Y:S01]  /*46860*/  FMUL R51, R51, R0.reuse ;  /* 0x0000000033337220 */ /* 0x080fe20000400000 */
[-C--:B------:R-:W-:Y:S01]  /*46870*/  FMUL R47, R47, R0.reuse ;  /* 0x000000002f2f7220 */ /* 0x080fe20000400000 */
[-C--:B------:R-:W-:Y:S01]  /*46880*/  FMUL R66, R66, R0.reuse ;  /* 0x0000000042427220 */ /* 0x080fe20000400000 */
[-C--:B------:R-:W-:Y:S01]  /*46890*/  FMUL R60, R60, R0.reuse ;  /* 0x000000003c3c7220 */ /* 0x080fe20000400000 */
[----:B------:R-:W-:-:S02]  /*468a0*/  FMUL R241, R73, R0 ;  /* 0x0000000049f17220 */ /* 0x000fc40000400000 */
[----:B------:R-:W2:Y:S01]  /*468b0*/  LDL.LU R73, [R1+0x60] ;  /* 0x0000600001497983 */ /* 0x000ea20000300800 */
[-C--:B------:R-:W-:Y:S01]  /*468c0*/  FMUL R64, R64, R0.reuse ;  /* 0x0000000040407220 */ /* 0x080fe20000400000 */
[-C--:B------:R-:W-:Y:S01]  /*468d0*/  FMUL R239, R72, R0.reuse ;  /* 0x0000000048ef7220 */ /* 0x080fe20000400000 */
[-C--:B------:R-:W-:Y:S01]  /*468e0*/  FMUL R68, R68, R0.reuse ;  /* 0x0000000044447220 */ /* 0x080fe20000400000 */
[-C--:B------:R-:W-:Y:S02]  /*468f0*/  FMUL R237, R71, R0.reuse ;  /* 0x0000000047ed7220 */ /* 0x080fe40000400000 */
[----:B------:R-:W3:Y:S01]  /*46900*/  LDL.LU R71, [R1+0x64] ;  /* 0x0000640001477983 */ /* 0x000ee20000300800 */
[-C--:B------:R-:W-:Y:S01]  /*46910*/  FMUL R70, R70, R0.reuse ;  /* 0x0000000046467220 */ /* 0x080fe20000400000 */
[-C--:B------:R-:W-:Y:S02]  /*46920*/  FMUL R72, R69, R0.reuse ;  /* 0x0000000045487220 */ /* 0x080fe40000400000 */
[----:B------:R-:W4:Y:S01]  /*46930*/  LDL.LU R69, [R1+0x70] ;  /* 0x0000700001457983 */ /* 0x000f220000300800 */
[----:B------:R-:W-:-:S03]  /*46940*/  FMUL R235, R67, R0 ;  /* 0x0000000043eb7220 */ /* 0x000fc60000400000 */
[----:B------:R-:W5:Y:S01]  /*46950*/  LDL.LU R67, [R1+0x74] ;  /* 0x0000740001437983 */ /* 0x000f620000300800 */
        /* <DEDUP_REMOVED lines=91> */
[----:B------:R-:W5:Y:S04]  /*46f10*/  LDL.LU R6, [R1+0x1e4] ;  /* 0x0001e40001067983 */ /* 0x000f680000300800 */
[----:B------:R-:W5:Y:S04]  /*46f20*/  LDL.LU R3, [R1+0x1f0] ;  /* 0x0001f00001037983 */ /* 0x000f680000300800 */
[----:B------:R-:W5:Y:S01]  /*46f30*/  LDL.LU R2, [R1+0x1f4] ;  /* 0x0001f40001027983 */ /* 0x000f620000300800 */
        /* <DEDUP_REMOVED lines=12> */
[----:B------:R-:W-:Y:S01]  /*47000*/  BSSY B0, `(.L_x_43) ;  /* 0x0000062000007945 */ /* 0x000fe20003800000 */
        /* <DEDUP_REMOVED lines=25> */
[----:B------:R-:W-:-:S04]  /*471a0*/  FMUL R29, R29, R0 ;  /* 0x000000001d1d7220 */ /* 0x000fc80000400000 */
[----:B------:R1:W-:Y:S01]  /*471b0*/  STL [R1], R31 ;  /* 0x0000001f01007387 */ /* 0x0003e20000100800 */
[----:B------:R-:W-:-:S03]  /*471c0*/  FMUL R27, R27, R0 ;  /* 0x000000001b1b7220 */ /* 0x000fc60000400000 */
[----:B------:R1:W-:Y:S01]  /*471d0*/  STL [R1+0x10], R29 ;  /* 0x0000101d01007387 */ /* 0x0003e20000100800 */
        /* <DEDUP_REMOVED lines=34> */
[----:B------:R1:W-:Y:S01]  /*47400*/  STL [R1+0x80], R15 ;  /* 0x0000800f01007387 */ /* 0x0003e20000100800 */
[----:B------:R-:W-:-:S03]  /*47410*/  FMUL R6, R6, R0 ;  /* 0x0000000006067220 */ /* 0x000fc60000400000 */
[----:B------:R1:W-:Y:S01]  /*47420*/  STL [R1+0x64], R13 ;  /* 0x0000640d01007387 */ /* 0x0003e20000100800 */
[----:B------:R-:W-:-:S03]  /*47430*/  FMUL R3, R3, R0 ;  /* 0x0000000003037220 */ /* 0x000fc60000400000 */
[----:B------:R1:W-:Y:S01]  /*47440*/  STL [R1+0x90], R12 ;  /* 0x0000900c01007387 */ /* 0x0003e20000100800 */
[----:B------:R-:W-:-:S03]  /*47450*/  FMUL R0, R2, R0 ;  /* 0x0000000002007220 */ /* 0x000fc60000400000 */
[----:B------:R1:W-:Y:S04]  /*47460*/  STL [R1+0x74], R11 ;  /* 0x0000740b01007387 */ /* 0x0003e80000100800 */
[----:B------:R1:W-:Y:S04]  /*47470*/  STL [R1+0xa0], R7 ;  /* 0x0000a00701007387 */ /* 0x0003e80000100800 */
[----:B------:R1:W-:Y:S04]  /*47480*/  STL [R1+0x84], R6 ;  /* 0x0000840601007387 */ /* 0x0003e80000100800 */
[----:B------:R1:W-:Y:S04]  /*47490*/  STL [R1+0x94], R0 ;  /* 0x0000940001007387 */ /* 0x0003e80000100800 */
[----:B------:R1:W-:Y:S01]  /*474a0*/  STL [R1+0xa4], R3 ;  /* 0x0000a40301007387 */ /* 0x0003e20000100800 */
[----:B------:R-:W-:Y:S05]  /*474b0*/  @!P0 BRA `(.L_x_44) ;  /* 0x0000000000588947 */ /* 0x000fea0003800000 */
[----:B-1----:R-:W-:Y:S01]  /*474c0*/  VIADD R0, R4, 0x1800000 ;  /* 0x0180000004007836 */ /* 0x002fe20000000000 */
[----:B------:R-:W-:Y:S04]  /*474d0*/  BSSY B1, `(.L_x_45) ;  /* 0x000000c000017945 */ /* 0x000fe80003800000 */
[----:B------:R-:W-:-:S04]  /*474e0*/  LOP3.LUT R0, R0, 0x7f800000, RZ, 0xc0, !PT ;  /* 0x7f80000000007812 */ /* 0x000fc800078ec0ff */
[----:B------:R-:W-:-:S13]  /*474f0*/  ISETP.GT.U32.AND P0, PT, R0, 0x1ffffff, PT ;  /* 0x01ffffff0000780c */ /* 0x000fda0003f04070 */
[----:B------:R-:W-:Y:S05]  /*47500*/  @P0 BRA `(.L_x_46) ;  /* 0x0000000000100947 */ /* 0x000fea0003800000 */
[----:B------:R-:W-:Y:S02]  /*47510*/  MOV R0, R4 ;  /* 0x0000000400007202 */ /* 0x000fe40000000f00 */
[----:B------:R-:W-:-:S07]  /*47520*/  MOV R7, 0x47540 ;  /* 0x0004754000077802 */ /* 0x000fce0000000f00 */
[----:B------:R-:W-:Y:S05]  /*47530*/  CALL.REL.NOINC `($__internal_0_$__cuda_sm20_rcp_rn_f32_slowpath) ;  /* 0x00000050001c7944 */ /* 0x000fea0003c00000 */
[----:B------:R-:W-:Y:S05]  /*47540*/  BRA `(.L_x_47) ;  /* 0x0000000000107947 */ /* 0x000fea0003800000 */
.L_x_46:
[----:B------:R-:W1:Y:S02]  /*47550*/  MUFU.RCP R5, R4 ;  /* 0x0000000400057308 */ /* 0x000e640000001000 */
[----:B-1----:R-:W-:-:S04]  /*47560*/  FFMA R0, R4, R5, -1 ;  /* 0xbf80000004007423 */ /* 0x002fc80000000005 */
[----:B------:R-:W-:-:S04]  /*47570*/  FADD.FTZ R0, -R0, -RZ ;  /* 0x800000ff00007221 */ /* 0x000fc80000010100 */
[----:B------:R-:W-:-:S07]  /*47580*/  FFMA R5, R5, R0, R5 ;  /* 0x0000000005057223 */ /* 0x000fce0000000005 */
.L_x_47:
[----:B------:R-:W-:Y:S05]  /*47590*/  BSYNC B1 ;  /* 0x0000000000017941 */ /* 0x000fea0003800000 */
.L_x_45:
[----:B------:R-:W-:Y:S01]  /*475a0*/  FSETP.GEU.AND P0, PT, |R4|, 1.175494350822287508e-38, PT ;  /* 0x008000000400780b */ /* 0x000fe20003f0e200 */
[----:B------:R-:W1:Y:S01]  /*475b0*/  LDC R10, c[0x0][0x600] ;  /* 0x00018000ff0a7b82 */ /* 0x000e620000000800 */
[----:B------:R-:W-:-:S11]  /*475c0*/  MOV R9, R5 ;  /* 0x0000000500097202 */ /* 0x000fd60000000f00 */
[----:B------:R-:W-:-:S06]  /*475d0*/  @!P0 FMUL R4, R4, 16777216 ;  /* 0x4b80000004048820 */ /* 0x000fcc0000400000 */
[----:B------:R-:W2:Y:S02]  /*475e0*/  MUFU.LG2 R4, R4 ;  /* 0x0000000400047308 */ /* 0x000ea40000000c00 */
[----:B--2---:R-:W-:-:S04]  /*475f0*/  @!P0 FADD R4, R4, -24 ;  /* 0xc1c0000004048421 */ /* 0x004fc80000000000 */
[----:B------:R-:W-:-:S04]  /*47600*/  FMUL R4, R4, 0.69314718246459960938 ;  /* 0x3f31721804047820 */ /* 0x000fc80000400000 */
[----:B-1----:R-:W-:-:S07]  /*47610*/  FFMA R10, R14, R10, R4 ;  /* 0x0000000a0e0a7223 */ /* 0x002fce0000000004 */
.L_x_44:
[----:B------:R-:W-:Y:S05]  /*47620*/  BSYNC B0 ;  /* 0x0000000000007941 */ /* 0x000fea0003800000 */
.L_x_43:
[----:B------:R-:W2:Y:S01]  /*47630*/  LDL.LU R2, [R1+0x208] ;  /* 0x0002080001027983 */ /* 0x000ea20000300800 */
[----:B-1----:R-:W1:Y:S03]  /*47640*/  LDC R0, c[0x0][0x608] ;  /* 0x00018200ff007b82 */ /* 0x002e660000000800 */
        /* <DEDUP_REMOVED lines=63> */
[----:B-1----:R-:W-:-:S03]  /*47a40*/  FMUL R9, R9, R0 ;  /* 0x0000000009097220 */ /* 0x002fc60000400000 */
        /* <DEDUP_REMOVED lines=12> */
[----:B------:R-:W-:Y:S01]  /*47b10*/  ULDC.64 UR4, c[0x0][0x208] ;  /* 0x0000820000047ab9 */ /* 0x000fe20000000a00 */
[----:B------:R-:W-:Y:S01]  /*47b20*/  BSSY B0, `(.L_x_48) ;  /* 0x00000cf000007945 */ /* 0x000fe20003800000 */
[-C--:B--2---:R-:W-:Y:S01]  /*47b30*/  FMUL R2, R2, R9.reuse ;  /* 0x0000000902027220 */ /* 0x084fe20000400000 */
[----:B------:R-:W2:Y:S01]  /*47b40*/  LDL.LU R96, [R1+0x68] ;  /* 0x0000680001607983 */ /* 0x000ea20000300800 */
[----:B---3--:R-:W-:-:S03]  /*47b50*/  FMUL R26, R26, R9 ;  /* 0x000000091a1a7220 */ /* 0x008fc60000400000 */
[----:B------:R-:W3:Y:S01]  /*47b60*/  LDL.LU R93, [R1+0x6c] ;  /* 0x00006c00015d7983 */ /* 0x000ee20000300800 */
[----:B----4-:R-:W-:-:S03]  /*47b70*/  FMUL R28, R28, R9 ;  /* 0x000000091c1c7220 */ /* 0x010fc60000400000 */
[----:B------:R-:W4:Y:S01]  /*47b80*/  LDL.LU R92, [R1+0x78] ;  /* 0x00007800015c7983 */ /* 0x000f220000300800 */
[-C--:B-----5:R-:W-:Y:S01]  /*47b90*/  FMUL R29, R29, R9.reuse ;  /* 0x000000091d1d7220 */ /* 0x0a0fe20000400000 */
[-C--:B------:R-:W-:Y:S01]  /*47ba0*/  FMUL R24, R24, R9.reuse ;  /* 0x0000000918187220 */ /* 0x080fe20000400000 */
[-C--:B------:R-:W-:Y:S01]  /*47bb0*/  FMUL R27, R27, R9.reuse ;  /* 0x000000091b1b7220 */ /* 0x080fe20000400000 */
[-C--:B------:R-:W-:Y:S01]  /*47bc0*/  FMUL R23, R23, R9.reuse ;  /* 0x0000000917177220 */ /* 0x080fe20000400000 */
[-C--:B------:R-:W-:Y:S01]  /*47bd0*/  FMUL R25, R25, R9.reuse ;  /* 0x0000000919197220 */ /* 0x080fe20000400000 */
[-C--:B------:R-:W-:Y:S02]  /*47be0*/  FMUL R242, R89, R9.reuse ;  /* 0x0000000959f27220 */ /* 0x080fe40000400000 */
[----:B------:R-:W5:Y:S01]  /*47bf0*/  LDL.LU R89, [R1+0x7c] ;  /* 0x00007c0001597983 */ /* 0x000f620000300800 */
[-C--:B------:R-:W-:Y:S01]  /*47c00*/  FMUL R61, R61, R9.reuse ;  /* 0x000000093d3d7220 */ /* 0x080fe20000400000 */
[----:B------:R-:W-:-:S02]  /*47c10*/  FMUL R240, R88, R9 ;  /* 0x0000000958f07220 */ /* 0x000fc40000400000 */
[----:B------:R-:W5:Y:S01]  /*47c20*/  LDL.LU R88, [R1+0x88] ;  /* 0x0000880001587983 */ /* 0x000f620000300800 */
[-C--:B------:R-:W-:Y:S01]  /*47c30*/  FMUL R63, R63, R9.reuse ;  /* 0x000000093f3f7220 */ /* 0x080fe20000400000 */
[-C--:B------:R-:W-:Y:S02]  /*47c40*/  FMUL R238, R85, R9.reuse ;  /* 0x0000000955ee7220 */ /* 0x080fe40000400000 */
[----:B------:R-:W5:Y:S01]  /*47c50*/  LDL.LU R85, [R1+0x8c] ;  /* 0x00008c0001557983 */ /* 0x000f620000300800 */
[-C--:B------:R-:W-:Y:S01]  /*47c60*/  FMUL R65, R65, R9.reuse ;  /* 0x0000000941417220 */ /* 0x080fe20000400000 */
[-C--:B------:R-:W-:Y:S02]  /*47c70*/  FMUL R236, R84, R9.reuse ;  /* 0x0000000954ec7220 */ /* 0x080fe40000400000 */
[----:B------:R-:W5:Y:S01]  /*47c80*/  LDL.LU R84, [R1+0x98] ;  /* 0x0000980001547983 */ /* 0x000f620000300800 */
[-C--:B------:R-:W-:Y:S01]  /*47c90*/  FMUL R67, R67, R9.reuse ;  /* 0x0000000943437220 */ /* 0x080fe20000400000 */
        /* <DEDUP_REMOVED lines=10> */
[----:B------:R-:W-:-:S02]  /*47d40*/  FMUL R228, R76, R9 ;  /* 0x000000094ce47220 */ /* 0x000fc40000400000 */
        /* <DEDUP_REMOVED lines=94> */
[-C--:B---3--:R-:W-:Y:S01]  /*48330*/  FMUL R120, R93, R9.reuse ;  /* 0x000000095d787220 */ /* 0x088fe20000400000 */
[-C--:B----4-:R-:W-:Y:S01]  /*48340*/  FMUL R117, R92, R9.reuse ;  /* 0x000000095c757220 */ /* 0x090fe20000400000 */
[-C--:B------:R-:W-:Y:S01]  /*48350*/  FMUL R125, R100, R9.reuse ;  /* 0x00000009647d7220 */ /* 0x080fe20000400000 */
        /* <DEDUP_REMOVED lines=35> */
[----:B------:R-:W1:Y:S01]  /*48590*/  S2R R3, SR_TID.X ;  /* 0x0000000000037919 */ /* 0x000e620000002100 */
        /* <DEDUP_REMOVED lines=14> */
[----:B-1----:R-:W-:-:S02]  /*48680*/  LOP3.LUT P0, RZ, R3, 0x3, RZ, 0xc0, !PT ;  /* 0x0000000303ff7812 */ /* 0x002fc4000780c0ff */
[----:B------:R-:W-:-:S04]  /*48690*/  LOP3.LUT R0, R3, 0x60, RZ, 0xc0, !PT ;  /* 0x0000006003007812 */ /* 0x000fc800078ec0ff */
[----:B------:R-:W-:-:S07]  /*486a0*/  SHF.R.U32.HI R4, RZ, 0x5, R0 ;  /* 0x00000005ff047819 */ /* 0x000fce0000011600 */
[----:B------:R-:W-:Y:S05]  /*486b0*/  @P0 BRA `(.L_x_49) ;  /* 0x0000000000540947 */ /* 0x000fea0003800000 */
[----:B------:R-:W-:Y:S01]  /*486c0*/  SHF.R.U32.HI R3, RZ, 0x2, R3 ;  /* 0x00000002ff037819 */ /* 0x000fe20000011603 */
[----:B------:R-:W-:Y:S02]  /*486d0*/  IMAD.SHL.U32 R0, R4, 0x10, RZ ;  /* 0x0000001004007824 */ /* 0x000fe400078e00ff */
[----:B------:R-:W1:Y:S01]  /*486e0*/  LDC.64 R4, c[0x0][0x688] ;  /* 0x0001a200ff047b82 */ /* 0x000e620000000a00 */
[----:B------:R-:W-:-:S04]  /*486f0*/  LOP3.LUT R3, R3, 0x7, RZ, 0xc0, !PT ;  /* 0x0000000703037812 */ /* 0x000fc800078ec0ff */
[----:B------:R-:W-:Y:S02]  /*48700*/  LOP3.LUT R0, R0, 0xfffffff0, R3, 0xe2, !PT ;  /* 0xfffffff000007812 */ /* 0x000fe400078ee203 */
[----:B------:R-:W2:Y:S02]  /*48710*/  S2R R3, SR_CTAID.X ;  /* 0x0000000000037919 */ /* 0x000ea40000002500 */
[----:B--2---:R-:W-:-:S05]  /*48720*/  SHF.L.U32 R3, R3, 0x6, RZ ;  /* 0x0000000603037819 */ /* 0x004fca00000006ff */
[----:B-1----:R-:W-:Y:S01]  /*48730*/  IMAD R4, R4, UR36, R3 ;  /* 0x0000002404047c24 */ /* 0x002fe2000f8e0203 */
[----:B------:R-:W-:-:S03]  /*48740*/  LOP3.LUT R3, R0, R3, RZ, 0xfc, !PT ;  /* 0x0000000300037212 */ /* 0x000fc600078efcff */
[----:B------:R-:W-:-:S05]  /*48750*/  IMAD R4, R5, UR37, R4 ;  /* 0x0000002505047c24 */ /* 0x000fca000f8e0204 */
[----:B------:R-:W-:Y:S02]  /*48760*/  IADD3 R0, P2, R0, R4, RZ ;  /* 0x0000000400007210 */ /* 0x000fe40007f5e0ff */
[----:B------:R-:W1:Y:S02]  /*48770*/  LDC R4, c[0x0][0x288] ;  /* 0x0000a200ff047b82 */ /* 0x000e640000000800 */
[C---:B-1----:R-:W-:Y:S02]  /*48780*/  ISETP.GE.U32.AND P0, PT, R3.reuse, R4, PT ;  /* 0x000000040300720c */ /* 0x042fe40003f06070 */
[----:B------:R-:W-:-:S04]  /*48790*/  IADD3 R3, R3, 0x8, RZ ;  /* 0x0000000803037810 */ /* 0x000fc80007ffe0ff */
[----:B------:R-:W-:Y:S01]  /*487a0*/  ISETP.GE.U32.AND P1, PT, R3, R4, PT ;  /* 0x000000040300720c */ /* 0x000fe20003f26070 */
[----:B------:R-:W-:Y:S01]  /*487b0*/  IMAD.X R3, RZ, RZ, RZ, P2 ;  /* 0x000000ffff037224 */ /* 0x000fe200010e06ff */
[----:B------:R-:W1:Y:S02]  /*487c0*/  LDC.64 R4, c[0x0][0x680] ;  /* 0x0001a000ff047b82 */ /* 0x000e640000000a00 */
[----:B-1----:R-:W-:-:S04]  /*487d0*/  LEA R4, P3, R0, R4, 0x2 ;  /* 0x0000000400047211 */ /* 0x002fc800078610ff */
[----:B------:R-:W-:-:S05]  /*487e0*/  LEA.HI.X R5, R0, R5, R3, 0x2, P3 ;  /* 0x0000000500057211 */ /* 0x000fca00018f1403 */
[----:B------:R1:W-:Y:S04]  /*487f0*/  @!P0 STG.E desc[UR4][R4.64], R8 ;  /* 0x0000000804008986 */ /* 0x0003e8000c101904 */
[----:B------:R1:W-:Y:S02]  /*48800*/  @!P1 STG.E desc[UR4][R4.64+0x20], R10 ;  /* 0x0000200a04009986 */ /* 0x0003e4000c101904 */
.L_x_49:
[----:B------:R-:W-:Y:S05]  /*48810*/  BSYNC B0 ;  /* 0x0000000000007941 */ /* 0x000fea0003800000 */
.L_x_48:
[----:B-1----:R-:W1:Y:S02]  /*48820*/  LDC.64 R4, c[0x0][0x730] ;  /* 0x0001cc00ff047b82 */ /* 0x002e640000000a00 */
[----:B-1----:R-:W-:-:S04]  /*48830*/  ISETP.NE.U32.AND P0, PT, R4, RZ, PT ;  /* 0x000000ff0400720c */ /* 0x002fc80003f05070 */
[----:B------:R-:W-:-:S13]  /*48840*/  ISETP.NE.AND.EX P0, PT, R5, RZ, PT, P0 ;  /* 0x000000ff0500720c */ /* 0x000fda0003f05300 */
[----:B------:R-:W-:Y:S05]  /*48850*/  @P0 BRA `(.L_x_50) ;  /* 0x0000000000200947 */ /* 0x000fea0003800000 */
[----:B------:R-:W1:Y:S02]  /*48860*/  LDC.64 R4, c[0x0][0x728] ;  /* 0x0001ca00ff047b82 */ /* 0x000e640000000a00 */
[----:B-1----:R-:W-:-:S04]  /*48870*/  ISETP.NE.U32.AND P0, PT, R4, RZ, PT ;  /* 0x000000ff0400720c */ /* 0x002fc80003f05070 */
[----:B------:R-:W-:-:S13]  /*48880*/  ISETP.NE.AND.EX P0, PT, R5, RZ, PT, P0 ;  /* 0x000000ff0500720c */ /* 0x000fda0003f05300 */
[----:B------:R-:W-:Y:S05]  /*48890*/  @!P0 BRA `(.L_x_51) ;  /* 0x00000000000c8947 */ /* 0x000fea0003800000 */
[----:B------:R-:W1:Y:S02]  /*488a0*/  LDC.64 R4, c[0x0][0x728] ;  /* 0x0001ca00ff047b82 */ /* 0x000e640000000a00 */
[----:B-1----:R1:W5:Y:S01]  /*488b0*/  LDG.E R58, desc[UR4][R4.64] ;  /* 0x00000004043a7981 */ /* 0x002362000c1e1900 */
[----:B------:R-:W-:Y:S05]  /*488c0*/  BRA `(.L_x_50) ;  /* 0x0000000000047947 */ /* 0x000fea0003800000 */
.L_x_51:
[----:B------:R-:W2:Y:S02]  /*488d0*/  LDC R58, c[0x0][0x720] ;  /* 0x0001c800ff3a7b82 */ /* 0x000ea40000000800 */
.L_x_50:
[----:B------:R-:W-:-:S04]  /*488e0*/  MOV R0, RZ ;  /* 0x000000ff00007202 */ /* 0x000fc80000000f00 */
[----:B------:R-:W-:-:S13]  /*488f0*/  LOP3.LUT P0, RZ, R0, 0x1bf, RZ, 0xc0, !PT ;  /* 0x000001bf00ff7812 */ /* 0x000fda000780c0ff */
[----:B------:R-:W-:Y:S05]  /*48900*/  @!P0 BRA `(.L_x_52) ;  /* 0x0000000000348947 */ /* 0x000fea0003800000 */
[----:B------:R-:W-:Y:S01]  /*48910*/  MOV R14, 0x0 ;  /* 0x00000000000e7802 */ /* 0x000fe20000000f00 */
[----:B-1----:R-:W1:Y:S01]  /*48920*/  LDC R4, c[0x4][0x70] ;  /* 0x01001c00ff047b82 */ /* 0x002e620000000800 */
[----:B------:R-:W-:Y:S01]  /*48930*/  MOV R8, 0x70 ;  /* 0x0000007000087802 */ /* 0x000fe20000000f00 */
[----:B------:R-:W-:Y:S01]  /*48940*/  IMAD.MOV.U32 R13, RZ, RZ, RZ ;  /* 0x000000ffff0d7224 */ /* 0x000fe200078e00ff */
[----:B------:R-:W-:-:S05]  /*48950*/  MOV R12, 0x1 ;  /* 0x00000001000c7802 */ /* 0x000fca0000000f00 */
[----:B------:R-:W3:Y:S08]  /*48960*/  LDC R5, c[0x4][0x74] ;  /* 0x01001d00ff057b82 */ /* 0x000ef00000000800 */
[----:B------:R-:W4:Y:S08]  /*48970*/  LDC R6, c[0x4][0x78] ;  /* 0x01001e00ff067b82 */ /* 0x000f300000000800 */
[----:B------:R-:W1:Y:S08]  /*48980*/  LDC R7, c[0x4][0x7c] ;  /* 0x01001f00ff077b82 */ /* 0x000e700000000800 */
[----:B------:R-:W1:Y:S08]  /*48990*/  LDC R10, c[0x4][0x8] ;  /* 0x01000200ff0a7b82 */ /* 0x000e700000000800 */
[----:B------:R-:W1:Y:S08]  /*489a0*/  LDC R11, c[0x4][0xc] ;  /* 0x01000300ff0b7b82 */ /* 0x000e700000000800 */
[----:B------:R-:W1:Y:S02]  /*489b0*/  LDC.64 R14, c[0x4][R14] ;  /* 0x010000000e0e7b82 */ /* 0x000e640000000a00 */
[----:B------:R-:W-:-:S07]  /*489c0*/  LEPC R20, `(.L_x_52) ;  /* 0x000000001014794e */ /* 0x000fce0000000000 */
[----:B-12345:R-:W-:Y:S05]  /*489d0*/  CALL.ABS.NOINC R14 ;  /* 0x000000000e007343 */ /* 0x03efea0003c00000 */
.L_x_52:
        /* <DEDUP_REMOVED lines=15> */
.L_x_53:
[----:B------:R-:W3:Y:S01]  /*48ad0*/  S2R R20, SR_TID.X ;  /* 0x0000000000147919 */ /* 0x000ee20000002100 */
[----:B------:R-:W1:Y:S01]  /*48ae0*/  S2R R21, SR_TID.X ;  /* 0x0000000000157919 */ /* 0x000e620000002100 */
[----:B---3--:R-:W-:-:S04]  /*48af0*/  LOP3.LUT R20, R20, 0x7f, RZ, 0xc0, !PT ;  /* 0x0000007f14147812 */ /* 0x008fc800078ec0ff */
[----:B------:R-:W-:Y:S02]  /*48b00*/  IADD3 R0, R20, 0x1f, RZ ;  /* 0x0000001f14007810 */ /* 0x000fe40007ffe0ff */
[C---:B-1----:R-:W-:Y:S02]  /*48b10*/  SHF.L.U32 R4, R21.reuse, 0x5, RZ ;  /* 0x0000000515047819 */ /* 0x042fe400000006ff */
[----:B------:R-:W-:Y:S02]  /*48b20*/  ISETP.GT.U32.AND P1, PT, R0, 0x3e, PT ;  /* 0x0000003e0000780c */ /* 0x000fe40003f24070 */
[----:B------:R-:W-:Y:S02]  /*48b30*/  SHF.R.U32.HI R3, RZ, 0x1, R21 ;  /* 0x00000001ff037819 */ /* 0x000fe40000011615 */
[----:B------:R-:W-:Y:S02]  /*48b40*/  LOP3.LUT R0, R4, 0xc0, RZ, 0xc0, !PT ;  /* 0x000000c004007812 */ /* 0x000fe400078ec0ff */
[----:B------:R-:W-:-:S02]  /*48b50*/  LOP3.LUT R20, R21, 0x60, RZ, 0xc0, !PT ;  /* 0x0000006015147812 */ /* 0x000fc400078ec0ff */
[----:B------:R-:W-:Y:S01]  /*48b60*/  LOP3.LUT R0, R0, 0x8, R3, 0xf8, !PT ;  /* 0x0000000800007812 */ /* 0x000fe200078ef803 */
[C---:B------:R-:W-:Y:S01]  /*48b70*/  IMAD.SHL.U32 R3, R21.reuse, 0x4, RZ ;  /* 0x0000000415037824 */ /* 0x040fe200078e00ff */
[----:B------:R-:W-:Y:S02]  /*48b80*/  SHF.R.U32.HI R20, RZ, 0x5, R20 ;  /* 0x00000005ff147819 */ /* 0x000fe40000011614 */
[----:B------:R-:W-:Y:S02]  /*48b90*/  LOP3.LUT P2, RZ, R21, 0x4, RZ, 0xc0, !PT ;  /* 0x0000000415ff7812 */ /* 0x000fe4000784c0ff */
[----:B------:R-:W-:Y:S02]  /*48ba0*/  LOP3.LUT R0, R0, 0x18, R3, 0x78, !PT ;  /* 0x0000001800007812 */ /* 0x000fe400078e7803 */
[C---:B------:R-:W-:Y:S02]  /*48bb0*/  LOP3.LUT R3, R4.reuse, 0x20, RZ, 0xc0, !PT ;  /* 0x0000002004037812 */ /* 0x040fe400078ec0ff */
[----:B------:R-:W-:-:S02]  /*48bc0*/  LOP3.LUT R4, R4, 0x100, RZ, 0xc0, !PT ;  /* 0x0000010004047812 */ /* 0x000fc400078ec0ff */
[----:B------:R-:W-:-:S04]  /*48bd0*/  LEA R3, R20, R3, 0x9 ;  /* 0x0000000314037211 */ /* 0x000fc800078e48ff */
[----:B------:R-:W-:Y:S02]  /*48be0*/  IADD3 R0, R0, R3, R4 ;  /* 0x0000000300007210 */ /* 0x000fe40007ffe004 */
[----:B------:R-:W1:Y:S02]  /*48bf0*/  LDC.64 R4, c[0x0][0x730] ;  /* 0x0001cc00ff047b82 */ /* 0x000e640000000a00 */
[----:B-1----:R-:W-:-:S04]  /*48c00*/  ISETP.NE.U32.AND P0, PT, R4, RZ, PT ;  /* 0x000000ff0400720c */ /* 0x002fc80003f05070 */
[----:B------:R-:W-:-:S13]  /*48c10*/  ISETP.NE.AND.EX P0, PT, R5, RZ, PT, P0 ;  /* 0x000000ff0500720c */ /* 0x000fda0003f05300 */
[----:B--2--5:R-:W1:Y:S02]  /*48c20*/  @P0 LDC R58, c[0x0][0x720] ;  /* 0x0001c800ff3a0b82 */ /* 0x024e640000000800 */
[-C--:B-1----:R-:W-:Y:S01]  /*48c30*/  FMUL R4, R59, R58.reuse ;  /* 0x0000003a3b047220 */ /* 0x082fe20000400000 */
[-C--:B------:R-:W-:Y:S01]  /*48c40*/  FMUL R55, R55, R58.reuse ;  /* 0x0000003a37377220 */ /* 0x080fe20000400000 */
[-C--:B------:R-:W-:Y:S01]  /*48c50*/  FMUL R2, R2, R58.reuse ;  /* 0x0000003a02027220 */ /* 0x080fe20000400000 */
[-C--:B------:R-:W-:Y:S01]  /*48c60*/  FMUL R5, R26, R58.reuse ;  /* 0x0000003a1a057220 */ /* 0x080fe20000400000 */
[-C--:B------:R-:W-:Y:S01]  /*48c70*/  FMUL R6, R52, R58.reuse ;  /* 0x0000003a34067220 */ /* 0x080fe20000400000 */
[-C--:B------:R-:W-:Y:S01]  /*48c80*/  FMUL R48, R48, R58.reuse ;  /* 0x0000003a30307220 */ /* 0x080fe20000400000 */
[-C--:B------:R-:W-:Y:S01]  /*48c90*/  FMUL R7, R28, R58.reuse ;  /* 0x0000003a1c077220 */ /* 0x080fe20000400000 */
[----:B------:R-:W-:Y:S01]  /*48ca0*/  FMUL R29, R29, R58 ;  /* 0x0000003a1d1d7220 */ /* 0x000fe20000400000 */
[----:B------:R-:W-:-:S02]  /*48cb0*/  F2FP.BF16.F32.PACK_AB R4, R55, R4 ;  /* 0x000000043704723e */ /* 0x000fc400000010ff */
[----:B------:R-:W-:Y:S02]  /*48cc0*/  F2FP.BF16.F32.PACK_AB R5, R5, R2 ;  /* 0x000000020505723e */ /* 0x000fe400000010ff */
[----:B------:R-:W-:Y:S02]  /*48cd0*/  F2FP.BF16.F32.PACK_AB R6, R48, R6 ;  /* 0x000000063006723e */ /* 0x000fe400000010ff */
[----:B------:R-:W-:Y:S01]  /*48ce0*/  F2FP.BF16.F32.PACK_AB R7, R29, R7 ;  /* 0x000000071d07723e */ /* 0x000fe200000010ff */
[----:B------:R-:W-:Y:S06]  /*48cf0*/  @P1 BRA `(.L_x_54) ;  /* 0x0000000000041947 */ /* 0x000fec0003800000 */
[----:B------:R-:W-:-:S04]  /*48d00*/  DEPBAR.LE SB0, 0x1 ;  /* 0x000080400000791a */ /* 0x000fc80000000000 */
.L_x_54:
[----:B------:R-:W-:Y:S05]  /*48d10*/  WARPSYNC.ALL ;  /* 0x0000000000007948 */ /* 0x000fea0003800000 */
[----:B------:R-:W-:Y:S01]  /*48d20*/  BAR.SYNC.DEFER_BLOCKING 0x1, 0x80 ;  /* 0x0042000000007b1d */ /* 0x000fe20000010000 */
[----:B------:R-:W-:Y:S01]  /*48d30*/  LEA R2, R0, R252, 0x1 ;  /* 0x000000fc00027211 */ /* 0x000fe200078e08ff */
[----:B------:R-:W-:Y:S02]  /*48d40*/  IMAD.MOV.U32 R3, RZ, RZ, 0x10 ;  /* 0x00000010ff037424 */ /* 0x000fe400078e00ff */
[-C--:B------:R-:W-:Y:S01]  /*48d50*/  FMUL R23, R23, R58.reuse ;  /* 0x0000003a17177220 */ /* 0x080fe20000400000 */
[-C--:B------:R-:W-:Y:S01]  /*48d60*/  FMUL R0, R25, R58.reuse ;  /* 0x0000003a19007220 */ /* 0x080fe20000400000 */
[-C--:B------:R-:W-:Y:S01]  /*48d70*/  FMUL R56, R56, R58.reuse ;  /* 0x0000003a38387220 */ /* 0x080fe20000400000 */
[-C--:B------:R-:W-:Y:S01]  /*48d80*/  FMUL R27, R27, R58.reuse ;  /* 0x0000003a1b1b7220 */ /* 0x080fe20000400000 */
[-C--:B------:R-:W-:Y:S01]  /*48d90*/  FMUL R47, R47, R58.reuse ;  /* 0x0000003a2f2f7220 */ /* 0x080fe20000400000 */
[----:B------:R-:W-:Y:S01]  /*48da0*/  SEL R8, R3, 0xfffffff0, !P2 ;  /* 0xfffffff003087807 */ /* 0x000fe20005000000 */
[----:B------:R-:W2:Y:S04]  /*48db0*/  LDL.LU R12, [R1] ;  /* 0x00000000010c7983 */ /* 0x000ea80000300800 */
[----:B------:R-:W3:Y:S04]  /*48dc0*/  LDL.LU R25, [R1+0x10] ;  /* 0x0000100001197983 */ /* 0x000ee80000300800 */
[----:B------:R-:W4:Y:S01]  /*48dd0*/  LDL.LU R21, [R1+0x4] ;  /* 0x0000040001157983 */ /* 0x000f220000300800 */
[----:B------:R-:W-:-:S03]  /*48de0*/  FMUL R59, R66, R58 ;  /* 0x0000003a423b7220 */ /* 0x000fc60000400000 */
[----:B------:R-:W5:Y:S04]  /*48df0*/  LDL.LU R20, [R1+0x20] ;  /* 0x0000200001147983 */ /* 0x000f680000300800 */
[----:B------:R1:W-:Y:S01]  /*48e00*/  STSM.16.M88.4 [R2], R4 ;  /* 0x0000000402007844 */ /* 0x0003e20000000200 */
[-C--:B------:R-:W-:Y:S01]  /*48e10*/  FMUL R66, R70, R58.reuse ;  /* 0x0000003a46427220 */ /* 0x080fe20000400000 */
[-C--:B------:R-:W-:Y:S01]  /*48e20*/  FMUL R70, R74, R58.reuse ;  /* 0x0000003a4a467220 */ /* 0x080fe20000400000 */
[-C--:B------:R-:W-:Y:S01]  /*48e30*/  FMUL R74, R79, R58.reuse ;  /* 0x0000003a4f4a7220 */ /* 0x080fe20000400000 */
[-C--:B-1----:R-:W-:Y:S01]  /*48e40*/  FMUL R4, R62, R58.reuse ;  /* 0x0000003a3e047220 */ /* 0x082fe20000400000 */
[-C--:B------:R-:W-:Y:S01]  /*48e50*/  FMUL R5, R24, R58.reuse ;  /* 0x0000003a18057220 */ /* 0x080fe20000400000 */
[----:B------:R-:W-:Y:S01]  /*48e60*/  FMUL R6, R51, R58 ;  /* 0x0000003a33067220 */ /* 0x000fe20000400000 */
[----:B------:R-:W-:-:S02]  /*48e70*/  F2FP.BF16.F32.PACK_AB R7, R0, R23 ;  /* 0x000000170007723e */ /* 0x000fc400000010ff */
[----:B------:R-:W-:Y:S01]  /*48e80*/  F2FP.BF16.F32.PACK_AB R4, R56, R4 ;  /* 0x000000043804723e */ /* 0x000fe200000010ff */
[----:B------:R-:W5:Y:S01]  /*48e90*/  LDL.LU R23, [R1+0x14] ;  /* 0x0000140001177983 */ /* 0x000f620000300800 */
[----:B------:R-:W-:Y:S02]  /*48ea0*/  F2FP.BF16.F32.PACK_AB R5, R27, R5 ;  /* 0x000000051b05723e */ /* 0x000fe400000010ff */
[----:B------:R-:W-:Y:S01]  /*48eb0*/  F2FP.BF16.F32.PACK_AB R6, R47, R6 ;  /* 0x000000062f06723e */ /* 0x000fe200000010ff */
[----:B------:R-:W5:Y:S01]  /*48ec0*/  LDL.LU R24, [R1+0x30] ;  /* 0x0000300001187983 */ /* 0x000f620000300800 */
[----:B------:R-:W-:-:S03]  /*48ed0*/  LEA R0, R8, R2, 0x1 ;  /* 0x0000000208007211 */ /* 0x000fc600078e08ff */
[----:B------:R-:W5:Y:S04]  /*48ee0*/  LDL.LU R27, [R1+0x24] ;  /* 0x00002400011b7983 */ /* 0x000f680000300800 */
[----:B------:R1:W-:Y:S01]  /*48ef0*/  STSM.16.M88.4 [R0], R4 ;  /* 0x0000000400007844 */ /* 0x0003e20000000200 */
[----:B------:R-:W-:-:S03]  /*48f00*/  FMUL R79, R246, R58 ;  /* 0x0000003af64f7220 */ /* 0x000fc60000400000 */
[----:B------:R-:W5:Y:S04]  /*48f10*/  LDL.LU R28, [R1+0x40] ;  /* 0x00004000011c7983 */ /* 0x000f680000300800 */
[----:B------:R-:W2:Y:S01]  /*48f20*/  LDL.LU R48, [R1+0x34] ;  /* 0x0000340001307983 */ /* 0x000ea20000300800 */
[-C--:B------:R-:W-:Y:S01]  /*48f30*/  FMUL R62, R64, R58.reuse ;  /* 0x0000003a403e7220 */ /* 0x080fe20000400000 */
[-C--:B-1----:R-:W-:Y:S01]  /*48f40*/  FMUL R6, R18, R58.reuse ;  /* 0x0000003a12067220 */ /* 0x082fe20000400000 */
[-C--:B------:R-:W-:Y:S01]  /*48f50*/  FMUL R18, R33, R58.reuse ;  /* 0x0000003a21127220 */ /* 0x080fe20000400000 */
[-C--:B------:R-:W-:Y:S01]  /*48f60*/  FMUL R3, R245, R58.reuse ;  /* 0x0000003af5037220 */ /* 0x080fe20000400000 */
[----:B------:R-:W5:Y:S04]  /*48f70*/  LDL.LU R33, [R1+0x50] ;  /* 0x0000500001217983 */ /* 0x000f680000300800 */
[----:B------:R-:W3:Y:S04]  /*48f80*/  LDL.LU R52, [R1+0x44] ;  /* 0x0000440001347983 */ /* 0x000ee80000300800 */
[----:B------:R-:W5:Y:S04]  /*48f90*/  LDL.LU R246, [R1+0x60] ;  /* 0x0000600001f67983 */ /* 0x000f680000300800 */
[----:B------:R-:W4:Y:S04]  /*48fa0*/  LDL.LU R55, [R1+0x54] ;  /* 0x0000540001377983 */ /* 0x000f280000300800 */
[----:B------:R-:W5:Y:S01]  /*48fb0*/  LDL.LU R56, [R1+0x70] ;  /* 0x0000700001387983 */ /* 0x000f620000300800 */
[-C--:B------:R-:W-:Y:S01]  /*48fc0*/  FMUL R64, R68, R58.reuse ;  /* 0x0000003a44407220 */ /* 0x080fe20000400000 */
[-C--:B------:R-:W-:Y:S01]  /*48fd0*/  FMUL R68, R72, R58.reuse ;  /* 0x0000003a48447220 */ /* 0x080fe20000400000 */
[-C--:B------:R-:W-:Y:S01]  /*48fe0*/  FMUL R72, R78, R58.reuse ;  /* 0x0000003a4e487220 */ /* 0x080fe20000400000 */
[-C--:B------:R-:W-:Y:S01]  /*48ff0*/  FMUL R78, R244, R58.reuse ;  /* 0x0000003af44e7220 */ /* 0x080fe20000400000 */
[----:B------:R-:W5:Y:S04]  /*49000*/  LDL.LU R245, [R1+0x64] ;  /* 0x0000640001f57983 */ /* 0x000f680000300800 */
[----:B------:R-:W5:Y:S01]  /*49010*/  LDL.LU R244, [R1+0x80] ;  /* 0x0000800001f47983 */ /* 0x000f620000300800 */
[-C--:B------:R-:W-:Y:S01]  /*49020*/  FMUL R14, R31, R58.reuse ;  /* 0x0000003a1f0e7220 */ /* 0x080fe20000400000 */
[-C--:B------:R-:W-:Y:S01]  /*49030*/  FMUL R5, R22, R58.reuse ;  /* 0x0000003a16057220 */ /* 0x080fe20000400000 */
[-C--:B------:R-:W-:Y:S01]  /*49040*/  FMUL R13, R17, R58.reuse ;  /* 0x0000003a110d7220 */ /* 0x080fe20000400000 */
[----:B------:R-:W5:Y:S01]  /*49050*/  LDL.LU R47, [R1+0x74] ;  /* 0x00007400012f7983 */ /* 0x000f620000300800 */
[-C--:B------:R-:W-:Y:S01]  /*49060*/  FMUL R17, R30, R58.reuse ;  /* 0x0000003a1e117220 */ /* 0x080fe20000400000 */
[-C--:B------:R-:W-:Y:S01]  /*49070*/  FMUL R22, R35, R58.reuse ;  /* 0x0000003a23167220 */ /* 0x080fe20000400000 */
[-C--:B------:R-:W-:Y:S01]  /*49080*/  FMUL R26, R37, R58.reuse ;  /* 0x0000003a251a7220 */ /* 0x080fe20000400000 */
[-C--:B------:R-:W-:Y:S01]  /*49090*/  FMUL R30, R39, R58.reuse ;  /* 0x0000003a271e7220 */ /* 0x080fe20000400000 */
[-C--:B------:R-:W-:Y:S01]  /*490a0*/  FMUL R37, R40, R58.reuse ;  /* 0x0000003a28257220 */ /* 0x080fe20000400000 */
[-C--:B------:R-:W-:Y:S01]  /*490b0*/  FMUL R10, R16, R58.reuse ;  /* 0x0000003a100a7220 */ /* 0x080fe20000400000 */
[----:B------:R-:W-:Y:S01]  /*490c0*/  @!PT LDS RZ, [RZ] ;  /* 0x00000000fffff984 */ /* 0x000fe20000000800 */
[----:B------:R-:W-:Y:S01]  /*490d0*/  @!PT LDS RZ, [RZ] ;  /* 0x00000000fffff984 */ /* 0x000fe20000000800 */
[----:B------:R-:W-:Y:S01]  /*490e0*/  @!PT LDS RZ, [RZ] ;  /* 0x00000000fffff984 */ /* 0x000fe20000000800 */
[----:B------:R-:W-:Y:S01]  /*490f0*/  @!PT LDS RZ, [RZ] ;  /* 0x00000000fffff984 */ /* 0x000fe20000000800 */
[----:B------:R1:W-:Y:S06]  /*49100*/  MEMBAR.ALL.CTA ;  /* 0x0000000000007992 */ /* 0x0003ec0000008000 */
[----:B-1----:R-:W1:Y:S01]  /*49110*/  FENCE.VIEW.ASYNC.S ;  /* 0x00000000000073c6 */ /* 0x002e620000000000 */
[----:B--2---:R-:W-:-:S03]  /*49120*/  FMUL R31, R48, R58 ;  /* 0x0000003a301f7220 */ /* 0x004fc60000400000 */
[----:B------:R-:W2:Y:S04]  /*49130*/  LDL.LU R48, [R1+0x90] ;  /* 0x0000900001307983 */ /* 0x000ea80000300800 */
[----:B------:R-:W2:Y:S01]  /*49140*/  LDL.LU R51, [R1+0x84] ;  /* 0x0000840001337983 */ /* 0x000ea20000300800 */
[----:B---3--:R-:W-:-:S03]  /*49150*/  FMUL R35, R52, R58 ;  /* 0x0000003a34237220 */ /* 0x008fc60000400000 */
[----:B------:R-:W3:Y:S01]  /*49160*/  LDL.LU R52, [R1+0xa0] ;  /* 0x0000a00001347983 */ /* 0x000ee20000300800 */
[----:B----4-:R-:W-:-:S03]  /*49170*/  FMUL R39, R55, R58 ;  /* 0x0000003a37277220 */ /* 0x010fc60000400000 */
[----:B------:R-:W4:Y:S01]  /*49180*/  LDL.LU R55, [R1+0x94] ;  /* 0x0000940001377983 */ /* 0x000f220000300800 */
[----:B-----5:R-:W-:-:S03]  /*49190*/  FMUL R40, R56, R58 ;  /* 0x0000003a38287220 */ /* 0x020fc60000400000 */
[----:B------:R-:W5:Y:S01]  /*491a0*/  LDL.LU R56, [R1+0xa4] ;  /* 0x0000a40001387983 */ /* 0x000f620000300800 */
[-C--:B------:R-:W-:Y:S01]  /*491b0*/  FMUL R16, R25, R58.reuse ;  /* 0x0000003a19107220 */ /* 0x080fe20000400000 */
[-C--:B------:R-:W-:Y:S01]  /*491c0*/  FMUL R25, R34, R58.reuse ;  /* 0x0000003a22197220 */ /* 0x080fe20000400000 */
[-C--:B------:R-:W-:Y:S01]  /*491d0*/  FMUL R34, R41, R58.reuse ;  /* 0x0000003a29227220 */ /* 0x080fe20000400000 */
[-C--:B------:R-:W-:Y:S01]  /*491e0*/  FMUL R41, R42, R58.reuse ;  /* 0x0000003a2a297220 */ /* 0x080fe20000400000 */
[-C--:B------:R-:W-:Y:S01]  /*491f0*/  FMUL R42, R44, R58.reuse ;  /* 0x0000003a2c2a7220 */ /* 0x080fe20000400000 */
[-C--:B------:R-:W-:Y:S02]  /*49200*/  FMUL R44, R244, R58.reuse ;  /* 0x0000003af42c7220 */ /* 0x080fe40000400000 */
[----:B------:R-:W1:Y:S01]  /*49210*/  S2R R244, SR_TID.X ;  /* 0x0000000000f47919 */ /* 0x000e620000002100 */
[-C--:B------:R-:W-:Y:S01]  /*49220*/  FMUL R60, R60, R58.reuse ;  /* 0x0000003a3c3c7220 */ /* 0x080fe20000400000 */
[-C--:B------:R-:W-:Y:S01]  /*49230*/  FMUL R9, R19, R58.reuse ;  /* 0x0000003a13097220 */ /* 0x080fe20000400000 */
[-C--:B------:R-:W-:Y:S01]  /*49240*/  FMUL R19, R21, R58.reuse ;  /* 0x0000003a15137220 */ /* 0x080fe20000400000 */
[-C--:B------:R-:W-:Y:S01]  /*49250*/  FMUL R61, R61, R58.reuse ;  /* 0x0000003a3d3d7220 */ /* 0x080fe20000400000 */
[-C--:B------:R-:W-:Y:S01]  /*49260*/  FMUL R242, R242, R58.reuse ;  /* 0x0000003af2f27220 */ /* 0x080fe20000400000 */
[----:B------:R-:W-:Y:S01]  /*49270*/  F2FP.BF16.F32.PACK_AB R60, R60, R59 ;  /* 0x0000003b3c3c723e */ /* 0x000fe200000010ff */
        /* <DEDUP_REMOVED lines=10> */
[----:B------:R-:W-:-:S02]  /*49320*/  VIADD R59, R2, 0x1000 ;  /* 0x00001000023b7836 */ /* 0x000fc40000000000 */
[-C--:B------:R-:W-:Y:S01]  /*49330*/  FMUL R32, R33, R58.reuse ;  /* 0x0000003a21207220 */ /* 0x080fe20000400000 */
[-C--:B------:R-:W-:Y:S01]  /*49340*/  FMUL R33, R38, R58.reuse ;  /* 0x0000003a26217220 */ /* 0x080fe20000400000 */
[----:B------:R-:W-:Y:S01]  /*49350*/  BSSY B0, `(.L_x_55) ;  /* 0x00000db000007945 */ /* 0x000fe20003800000 */
[-C--:B------:R-:W-:Y:S01]  /*49360*/  FMUL R29, R36, R58.reuse ;  /* 0x0000003a241d7220 */ /* 0x080fe20000400000 */
[-C--:B------:R-:W-:Y:S01]  /*49370*/  FMUL R38, R43, R58.reuse ;  /* 0x0000003a2b267220 */ /* 0x080fe20000400000 */
[-C--:B------:R-:W-:Y:S01]  /*49380*/  FMUL R235, R235, R58.reuse ;  /* 0x0000003aebeb7220 */ /* 0x080fe20000400000 */
[-C--:B------:R-:W-:Y:S01]  /*49390*/  FMUL R234, R234, R58.reuse ;  /* 0x0000003aeaea7220 */ /* 0x080fe20000400000 */
[----:B-1----:R-:W-:Y:S02]  /*493a0*/  LOP3.LUT P0, RZ, R244, 0x4, RZ, 0xc0, !PT ;  /* 0x00000004f4ff7812 */ /* 0x002fe4000780c0ff */
[----:B------:R-:W-:Y:S01]  /*493b0*/  MOV R244, 0x10 ;  /* 0x0000001000f47802 */ /* 0x000fe20000000f00 */
[----:B------:R-:W-:-:S03]  /*493c0*/  FMUL R69, R69, R58 ;  /* 0x0000003a45457220 */ /* 0x000fc60000400000 */
[----:B------:R-:W-:Y:S01]  /*493d0*/  SEL R244, R244, 0xfffffff0, !P0 ;  /* 0xfffffff0f4f47807 */ /* 0x000fe20004000000 */
        /* <DEDUP_REMOVED lines=180> */
[----:B------:R-:W-:-:S02]  /*49f20*/  LEA R59, R244, R59, 0x1 ;  /* 0x0000003bf43b7211 */ /* 0x000fc400078e08ff */
[----:B------:R-:W-:Y:S02]  /*49f30*/  F2FP.BF16.F32.PACK_AB R61, R61, R242 ;  /* 0x000000f23d3d723e */ /* 0x000fe400000010ff */
[----:B------:R-:W-:Y:S02]  /*49f40*/  F2FP.BF16.F32.PACK_AB R62, R62, R241 ;  /* 0x000000f13e3e723e */ /* 0x000fe400000010ff */
[----:B------:R-:W-:Y:S02]  /*49f50*/  F2FP.BF16.F32.PACK_AB R63, R63, R240 ;  /* 0x000000f03f3f723e */ /* 0x000fe400000010ff */
[----:B------:R-:W-:Y:S02]  /*49f60*/  F2FP.BF16.F32.PACK_AB R64, R64, R239 ;  /* 0x000000ef4040723e */ /* 0x000fe400000010ff */
[----:B------:R-:W-:Y:S02]  /*49f70*/  F2FP.BF16.F32.PACK_AB R65, R65, R238 ;  /* 0x000000ee4141723e */ /* 0x000fe400000010ff */
[----:B------:R-:W-:-:S02]  /*49f80*/  F2FP.BF16.F32.PACK_AB R66, R66, R237 ;  /* 0x000000ed4242723e */ /* 0x000fc400000010ff */
[----:B------:R-:W-:Y:S01]  /*49f90*/  F2FP.BF16.F32.PACK_AB R67, R67, R236 ;  /* 0x000000ec4343723e */ /* 0x000fe200000010ff */
[-C--:B--2---:R-:W-:Y:S01]  /*49fa0*/  FMUL R48, R48, R58.reuse ;  /* 0x0000003a30307220 */ /* 0x084fe20000400000 */
[-C--:B------:R-:W-:Y:S01]  /*49fb0*/  FMUL R51, R51, R58.reuse ;  /* 0x0000003a33337220 */ /* 0x080fe20000400000 */
[-C--:B---3--:R-:W-:Y:S01]  /*49fc0*/  FMUL R52, R52, R58.reuse ;  /* 0x0000003a34347220 */ /* 0x088fe20000400000 */
[-C--:B----4-:R-:W-:Y:S01]  /*49fd0*/  FMUL R55, R55, R58.reuse ;  /* 0x0000003a37377220 */ /* 0x090fe20000400000 */
[-C--:B-----5:R-:W-:Y:S01]  /*49fe0*/  FMUL R56, R56, R58.reuse ;  /* 0x0000003a38387220 */ /* 0x0a0fe20000400000 */
[----:B------:R-:W-:Y:S01]  /*49ff0*/  FMUL R58, R243, R58 ;  /* 0x0000003af33a7220 */ /* 0x000fe20000400000 */
[----:B------:R-:W-:Y:S06]  /*4a000*/  BAR.SYNC.DEFER_BLOCKING 0x1, 0x80 ;  /* 0x0042000000007b1d */ /* 0x000fec0000010000 */
[----:B------:R-:W-:Y:S05]  /*4a010*/  @P1 BRA `(.L_x_56) ;  /* 0x0000000000381947 */ /* 0x000fea0003800000 */
[----:B------:R-:W1:Y:S01]  /*4a020*/  LDC.64 R236, c[0x0][0x198] ;  /* 0x00006600ffec7b82 */ /* 0x000e620000000a00 */
[----:B------:R-:W-:Y:S01]  /*4a030*/  R2UR UR8, R252 ;  /* 0x00000000fc0872ca */ /* 0x000fe200000e0000 */
[----:B------:R-:W-:Y:S01]  /*4a040*/  UMOV UR9, URZ ;  /* 0x0000003f00097c82 */ /* 0x000fe20008000000 */
[----:B------:R-:W-:Y:S01]  /*4a050*/  UMOV UR11, UR36 ;  /* 0x00000024000b7c82 */ /* 0x000fe20008000000 */
[----:B------:R-:W-:-:S04]  /*4a060*/  UMOV UR12, UR37 ;  /* 0x00000025000c7c82 */ /* 0x000fc80008000000 */
[----:B------:R-:W2:Y:S01]  /*4a070*/  S2UR UR10, SR_CTAID.X ;  /* 0x00000000000a79c3 */ /* 0x000ea20000002500 */
[----:B-1----:R-:W-:-:S04]  /*4a080*/  IADD3 R238, P0, R236, 0x670, RZ ;  /* 0x00000670ecee7810 */ /* 0x002fc80007f1e0ff */
[----:B------:R-:W-:Y:S02]  /*4a090*/  IADD3.X R236, RZ, R237, RZ, P0, !PT ;  /* 0x000000edffec7210 */ /* 0x000fe400007fe4ff */
[----:B------:R-:W-:Y:S02]  /*4a0a0*/  R2UR UR4, R238 ;  /* 0x00000000ee0472ca */ /* 0x000fe400000e0000 */
[----:B------:R-:W-:Y:S01]  /*4a0b0*/  R2UR UR5, R236 ;  /* 0x00000000ec0572ca */ /* 0x000fe200000e0000 */
[----:B--2---:R-:W-:-:S12]  /*4a0c0*/  USHF.L.U32 UR10, UR10, 0x6, URZ ;  /* 0x000000060a0a7899 */ /* 0x004fd8000800063f */
[----:B------:R1:W-:Y:S01]  /*4a0d0*/  UTMASTG.4D [UR8], [UR4] ;  /* 0x00000008040073b5 */ /* 0x0003e20008018000 */
[----:B------:R0:W-:Y:S01]  /*4a0e0*/  UTMACMDFLUSH ;  /* 0x00000000000079b7 */ /* 0x0001e20000000000 */
[----:B-1----:R-:W-:-:S04]  /*4a0f0*/  DEPBAR.LE SB0, 0x1 ;  /* 0x000080400000791a */ /* 0x002fc80000000000 */
.L_x_56:
[----:B------:R-:W-:Y:S05]  /*4a100*/  BSYNC B0 ;  /* 0x0000000000007941 */ /* 0x000fea0003800000 */
.L_x_55:
[----:B------:R-:W-:Y:S01]  /*4a110*/  BAR.SYNC.DEFER_BLOCKING 0x1, 0x80 ;  /* 0x0042000000007b1d */ /* 0x000fe20000010000 */
[----:B------:R-:W-:Y:S02]  /*4a120*/  F2FP.BF16.F32.PACK_AB R68, R235, R68 ;  /* 0x00000044eb44723e */ /* 0x000fe400000010ff */
[----:B------:R-:W-:Y:S02]  /*4a130*/  F2FP.BF16.F32.PACK_AB R69, R234, R69 ;  /* 0x00000045ea45723e */ /* 0x000fe400000010ff */
[----:B------:R-:W-:Y:S01]  /*4a140*/  F2FP.BF16.F32.PACK_AB R70, R233, R70 ;  /* 0x00000046e946723e */ /* 0x000fe200000010ff */
[----:B------:R-:W-:Y:S01]  /*4a150*/  BSSY B0, `(.L_x_57) ;  /* 0x000001f000007945 */ /* 0x000fe20003800000 */
[----:B------:R-:W-:Y:S02]  /*4a160*/  F2FP.BF16.F32.PACK_AB R71, R232, R71 ;  /* 0x00000047e847723e */ /* 0x000fe400000010ff */
[----:B------:R-:W-:Y:S02]  /*4a170*/  F2FP.BF16.F32.PACK_AB R72, R231, R72 ;  /* 0x00000048e748723e */ /* 0x000fe400000010ff */
[----:B------:R-:W-:-:S02]  /*4a180*/  F2FP.BF16.F32.PACK_AB R73, R230, R73 ;  /* 0x00000049e649723e */ /* 0x000fc400000010ff */
[----:B------:R-:W-:Y:S02]  /*4a190*/  F2FP.BF16.F32.PACK_AB R74, R229, R74 ;  /* 0x0000004ae54a723e */ /* 0x000fe400000010ff */
[----:B------:R-:W-:Y:S01]  /*4a1a0*/  F2FP.BF16.F32.PACK_AB R75, R228, R75 ;  /* 0x0000004be44b723e */ /* 0x000fe200000010ff */
[----:B------:R1:W-:Y:S04]  /*4a1b0*/  STSM.16.M88.4 [R2+0x1000], R60 ;  /* 0x0010003c02007844 */ /* 0x0003e80000000200 */
[----:B------:R1:W-:Y:S01]  /*4a1c0*/  STSM.16.M88.4 [R0+0x1000], R64 ;  /* 0x0010004000007844 */ /* 0x0003e20000000200 */
[----:B------:R-:W-:Y:S01]  /*4a1d0*/  @!PT LDS RZ, [RZ] ;  /* 0x00000000fffff984 */ /* 0x000fe20000000800 */
[----:B------:R-:W-:Y:S01]  /*4a1e0*/  @!PT LDS RZ, [RZ] ;  /* 0x00000000fffff984 */ /* 0x000fe20000000800 */
[----:B------:R-:W-:Y:S01]  /*4a1f0*/  @!PT LDS RZ, [RZ] ;  /* 0x00000000fffff984 */ /* 0x000fe20000000800 */
[----:B------:R-:W-:Y:S01]  /*4a200*/  @!PT LDS RZ, [RZ] ;  /* 0x00000000fffff984 */ /* 0x000fe20000000800 */
[----:B------:R2:W-:Y:S06]  /*4a210*/  MEMBAR.ALL.CTA ;  /* 0x0000000000007992 */ /* 0x0005ec0000008000 */
[----:B--2---:R-:W2:Y:S02]  /*4a220*/  FENCE.VIEW.ASYNC.S ;  /* 0x00000000000073c6 */ /* 0x004ea40000000000 */
[----:B--2---:R-:W-:Y:S06]  /*4a230*/  BAR.SYNC.DEFER_BLOCKING 0x1, 0x80 ;  /* 0x0042000000007b1d */ /* 0x004fec0000010000 */
[----:B------:R-:W-:Y:S05]  /*4a240*/  @P1 BRA `(.L_x_58) ;  /* 0x00000000003c1947 */ /* 0x000fea0003800000 */
[----:B-1----:R-:W1:Y:S01]  /*4a250*/  LDC.64 R60, c[0x0][0x198] ;  /* 0x00006600ff3c7b82 */ /* 0x002e620000000a00 */
[----:B------:R-:W-:Y:S01]  /*4a260*/  R2UR UR8, R252 ;  /* 0x00000000fc0872ca */ /* 0x000fe200000e0000 */
[----:B------:R-:W-:Y:S01]  /*4a270*/  UMOV UR9, 0x20 ;  /* 0x0000002000097882 */ /* 0x000fe20000000000 */
[----:B------:R-:W-:Y:S01]  /*4a280*/  UMOV UR11, UR36 ;  /* 0x00000024000b7c82 */ /* 0x000fe20008000000 */
[----:B------:R-:W-:-:S04]  /*4a290*/  UMOV UR12, UR37 ;  /* 0x00000025000c7c82 */ /* 0x000fc80008000000 */
[----:B------:R-:W2:Y:S06]  /*4a2a0*/  S2UR UR10, SR_CTAID.X ;  /* 0x00000000000a79c3 */ /* 0x000eac0000002500 */
[----:B------:R-:W-:Y:S01]  /*4a2b0*/  UIADD3 UR8, UR8, 0x1000, URZ ;  /* 0x0000100008087890 */ /* 0x000fe2000fffe03f */
[----:B-1----:R-:W-:-:S04]  /*4a2c0*/  IADD3 R62, P0, R60, 0x670, RZ ;  /* 0x000006703c3e7810 */ /* 0x002fc80007f1e0ff */
[----:B------:R-:W-:Y:S01]  /*4a2d0*/  R2UR UR4, R62 ;  /* 0x000000003e0472ca */ /* 0x000fe200000e0000 */
[----:B------:R-:W-:Y:S01]  /*4a2e0*/  IMAD.X R60, RZ, RZ, R61, P0 ;  /* 0x000000ffff3c7224 */ /* 0x000fe200000e063d */
[----:B--2---:R-:W-:-:S04]  /*4a2f0*/  USHF.L.U32 UR10, UR10, 0x6, URZ ;  /* 0x000000060a0a7899 */ /* 0x004fc8000800063f */
[----:B------:R-:W-:-:S13]  /*4a300*/  R2UR UR5, R60 ;  /* 0x000000003c0572ca */ /* 0x000fda00000e0000 */
[----:B------:R2:W-:Y:S01]  /*4a310*/  UTMASTG.4D [UR8], [UR4] ;  /* 0x00000008040073b5 */ /* 0x0005e20008018000 */
[----:B------:R0:W-:Y:S01]  /*4a320*/  UTMACMDFLUSH ;  /* 0x00000000000079b7 */ /* 0x0001e20000000000 */
[----:B--2---:R-:W-:-:S04]  /*4a330*/  DEPBAR.LE SB0, 0x1 ;  /* 0x000080400000791a */ /* 0x004fc80000000000 */
.L_x_58:
[----:B------:R-:W-:Y:S05]  /*4a340*/  BSYNC B0 ;  /* 0x0000000000007941 */ /* 0x000fea0003800000 */
.L_x_57:
[----:B------:R-:W-:Y:S01]  /*4a350*/  BAR.SYNC.DEFER_BLOCKING 0x1, 0x80 ;  /* 0x0042000000007b1d */ /* 0x000fe20000010000 */
[----:B-1----:R-:W-:Y:S02]  /*4a360*/  F2FP.BF16.F32.PACK_AB R60, R227, R226 ;  /* 0x000000e2e33c723e */ /* 0x002fe400000010ff */
        /* <DEDUP_REMOVED lines=8> */
[----:B------:R1:W-:Y:S04]  /*4a3f0*/  STSM.16.M88.4 [R2], R68 ;  /* 0x0000004402007844 */ /* 0x0003e80000000200 */
[----:B------:R1:W-:Y:S01]  /*4a400*/  STSM.16.M88.4 [R0], R72 ;  /* 0x0000004800007844 */ /* 0x0003e20000000200 */
        /* <DEDUP_REMOVED lines=21> */
[----:B--2---:R-:W-:-:S04]  /*4a560*/  DEPBAR.LE SB0, 0x1 ;  /* 0x000080400000791a */ /* 0x004fc80000000000 */
.L_x_60:
[----:B------:R-:W-:Y:S05]  /*4a570*/  BSYNC B0 ;  /* 0x0000000000007941 */ /* 0x000fea0003800000 */
.L_x_59:
        /* <DEDUP_REMOVED lines=35> */
.L_x_62:
[----:B------:R-:W-:Y:S05]  /*4a7b0*/  BSYNC B0 ;  /* 0x0000000000007941 */ /* 0x000fea0003800000 */
.L_x_61:
        /* <DEDUP_REMOVED lines=34> */
.L_x_64:
[----:B------:R-:W-:Y:S05]  /*4a9e0*/  BSYNC B0 ;  /* 0x0000000000007941 */ /* 0x000fea0003800000 */
.L_x_63:
        /* <DEDUP_REMOVED lines=35> */
.L_x_66:
[----:B------:R-:W-:Y:S05]  /*4ac20*/  BSYNC B0 ;  /* 0x0000000000007941 */ /* 0x000fea0003800000 */
.L_x_65:
        /* <DEDUP_REMOVED lines=34> */
.L_x_68:
[----:B------:R-:W-:Y:S05]  /*4ae50*/  BSYNC B0 ;  /* 0x0000000000007941 */ /* 0x000fea0003800000 */
.L_x_67:
        /* <DEDUP_REMOVED lines=35> */
.L_x_70:
[----:B------:R-:W-:Y:S05]  /*4b090*/  BSYNC B0 ;  /* 0x0000000000007941 */ /* 0x000fea0003800000 */
.L_x_69:
        /* <DEDUP_REMOVED lines=34> */
.L_x_72:
[----:B------:R-:W-:Y:S05]  /*4b2c0*/  BSYNC B0 ;  /* 0x0000000000007941 */ /* 0x000fea0003800000 */
.L_x_71:
        /* <DEDUP_REMOVED lines=35> */
.L_x_74:
[----:B------:R-:W-:Y:S05]  /*4b500*/  BSYNC B0 ;  /* 0x0000000000007941 */ /* 0x000fea0003800000 */
.L_x_73:
        /* <DEDUP_REMOVED lines=34> */
.L_x_76:
[----:B------:R-:W-:Y:S05]  /*4b730*/  BSYNC B0 ;  /* 0x0000000000007941 */ /* 0x000fea0003800000 */
.L_x_75:
[----:B------:R-:W-:Y:S01]  /*4b740*/  BAR.SYNC.DEFER_BLOCKING 0x1, 0x80 ;  /* 0x0042000000007b1d */ /* 0x000fe20000010000 */
[----:B------:R-:W-:Y:S02]  /*4b750*/  F2FP.BF16.F32.PACK_AB R5, R5, R6 ;  /* 0x000000060505723e */ /* 0x000fe400000010ff */
[----:B------:R-:W-:Y:S02]  /*4b760*/  F2FP.BF16.F32.PACK_AB R6, R7, R8 ;  /* 0x000000080706723e */ /* 0x000fe400000010ff */
[----:B-1----:R-:W-:Y:S01]  /*4b770*/  F2FP.BF16.F32.PACK_AB R68, R82, R83 ;  /* 0x000000535244723e */ /* 0x002fe200000010ff */
        /* <DEDUP_REMOVED lines=16> */
[----:B------:R-:W2:Y:S01]  /*4b880*/  LDC.64 R8, c[0x0][0x198] ;  /* 0x00006600ff087b82 */ /* 0x000ea20000000a00 */
[----:B------:R-:W-:Y:S01]  /*4b890*/  R2UR UR8, R252 ;  /* 0x00000000fc0872ca */ /* 0x000fe200000e0000 */
[----:B------:R-:W-:Y:S01]  /*4b8a0*/  UMOV UR9, 0x160 ;  /* 0x0000016000097882 */ /* 0x000fe20000000000 */
[----:B------:R-:W-:Y:S01]  /*4b8b0*/  UMOV UR11, UR36 ;  /* 0x00000024000b7c82 */ /* 0x000fe20008000000 */
[----:B------:R-:W-:-:S04]  /*4b8c0*/  UMOV UR12, UR37 ;  /* 0x00000025000c7c82 */ /* 0x000fc80008000000 */
[----:B------:R-:W3:Y:S06]  /*4b8d0*/  S2UR UR10, SR_CTAID.X ;  /* 0x00000000000a79c3 */ /* 0x000eec0000002500 */
[----:B------:R-:W-:Y:S01]  /*4b8e0*/  UIADD3 UR8, UR8, 0x1000, URZ ;  /* 0x0000100008087890 */ /* 0x000fe2000fffe03f */
[----:B--2---:R-:W-:-:S04]  /*4b8f0*/  IADD3 R3, P0, R8, 0x670, RZ ;  /* 0x0000067008037810 */ /* 0x004fc80007f1e0ff */
[----:B------:R-:W-:Y:S02]  /*4b900*/  IADD3.X R8, RZ, R9, RZ, P0, !PT ;  /* 0x00000009ff087210 */ /* 0x000fe400007fe4ff */
[----:B------:R-:W-:Y:S02]  /*4b910*/  R2UR UR4, R3 ;  /* 0x00000000030472ca */ /* 0x000fe400000e0000 */
[----:B------:R-:W-:Y:S01]  /*4b920*/  R2UR UR5, R8 ;  /* 0x00000000080572ca */ /* 0x000fe200000e0000 */
[----:B---3--:R-:W-:-:S12]  /*4b930*/  USHF.L.U32 UR10, UR10, 0x6, URZ ;  /* 0x000000060a0a7899 */ /* 0x008fd8000800063f */
[----:B------:R2:W-:Y:S01]  /*4b940*/  UTMASTG.4D [UR8], [UR4] ;  /* 0x00000008040073b5 */ /* 0x0005e20008018000 */
[----:B------:R0:W-:Y:S01]  /*4b950*/  UTMACMDFLUSH ;  /* 0x00000000000079b7 */ /* 0x0001e20000000000 */
[----:B--2---:R-:W-:-:S04]  /*4b960*/  DEPBAR.LE SB0, 0x1 ;  /* 0x000080400000791a */ /* 0x004fc80000000000 */
.L_x_78:
[----:B------:R-:W-:Y:S05]  /*4b970*/  BSYNC B0 ;  /* 0x0000000000007941 */ /* 0x000fea0003800000 */
.L_x_77:
        /* <DEDUP_REMOVED lines=17> */
[----:B---3--:R-:W3:Y:S02]  /*4ba90*/  FENCE.VIEW.ASYNC.S ;  /* 0x00000000000073c6 */ /* 0x008ee40000000000 */
[----:B---3--:R-:W-:Y:S06]  /*4baa0*/  BAR.SYNC.DEFER_BLOCKING 0x1, 0x80 ;  /* 0x0042000000007b1d */ /* 0x008fec0000010000 */
[----:B------:R-:W-:Y:S05]  /*4bab0*/  @P1 BRA `(.L_x_80) ;  /* 0x0000000000381947 */ /* 0x000fea0003800000 */
[----:B--2---:R-:W2:Y:S01]  /*4bac0*/  LDC.64 R4, c[0x0][0x198] ;  /* 0x00006600ff047b82 */ /* 0x004ea20000000a00 */
[----:B------:R-:W-:Y:S01]  /*4bad0*/  R2UR UR8, R252 ;  /* 0x00000000fc0872ca */ /* 0x000fe200000e0000 */
[----:B------:R-:W-:Y:S01]  /*4bae0*/  UMOV UR9, 0x180 ;  /* 0x0000018000097882 */ /* 0x000fe20000000000 */
[----:B------:R-:W-:Y:S01]  /*4baf0*/  UMOV UR11, UR36 ;  /* 0x00000024000b7c82 */ /* 0x000fe20008000000 */
[----:B------:R-:W-:-:S04]  /*4bb00*/  UMOV UR12, UR37 ;  /* 0x00000025000c7c82 */ /* 0x000fc80008000000 */
[----:B------:R-:W3:Y:S01]  /*4bb10*/  S2UR UR10, SR_CTAID.X ;  /* 0x00000000000a79c3 */ /* 0x000ee20000002500 */
[----:B--2---:R-:W-:-:S04]  /*4bb20*/  IADD3 R3, P0, R4, 0x670, RZ ;  /* 0x0000067004037810 */ /* 0x004fc80007f1e0ff */
[----:B------:R-:W-:Y:S02]  /*4bb30*/  IADD3.X R4, RZ, R5, RZ, P0, !PT ;  /* 0x00000005ff047210 */ /* 0x000fe400007fe4ff */
[----:B------:R-:W-:Y:S02]  /*4bb40*/  R2UR UR4, R3 ;  /* 0x00000000030472ca */ /* 0x000fe400000e0000 */
[----:B------:R-:W-:Y:S01]  /*4bb50*/  R2UR UR5, R4 ;  /* 0x00000000040572ca */ /* 0x000fe200000e0000 */
[----:B---3--:R-:W-:-:S12]  /*4bb60*/  USHF.L.U32 UR10, UR10, 0x6, URZ ;  /* 0x000000060a0a7899 */ /* 0x008fd8000800063f */
[----:B------:R3:W-:Y:S01]  /*4bb70*/  UTMASTG.4D [UR8], [UR4] ;  /* 0x00000008040073b5 */ /* 0x0007e20008018000 */
[----:B------:R0:W-:Y:S01]  /*4bb80*/  UTMACMDFLUSH ;  /* 0x00000000000079b7 */ /* 0x0001e20000000000 */
[----:B---3--:R-:W-:-:S04]  /*4bb90*/  DEPBAR.LE SB0, 0x1 ;  /* 0x000080400000791a */ /* 0x008fc80000000000 */
.L_x_80:
[----:B------:R-:W-:Y:S05]  /*4bba0*/  BSYNC B0 ;  /* 0x0000000000007941 */ /* 0x000fea0003800000 */
.L_x_79:
        /* <DEDUP_REMOVED lines=17> */
[----:B----4-:R-:W4:Y:S02]  /*4bcc0*/  FENCE.VIEW.ASYNC.S ;  /* 0x00000000000073c6 */ /* 0x010f240000000000 */
[----:B----4-:R-:W-:Y:S06]  /*4bcd0*/  BAR.SYNC.DEFER_BLOCKING 0x1, 0x80 ;  /* 0x0042000000007b1d */ /* 0x010fec0000010000 */
[----:B------:R-:W-:Y:S05]  /*4bce0*/  @P1 BRA `(.L_x_82) ;  /* 0x00000000003c1947 */ /* 0x000fea0003800000 */
[----:B--2---:R-:W2:Y:S01]  /*4bcf0*/  LDC.64 R4, c[0x0][0x198] ;  /* 0x00006600ff047b82 */ /* 0x004ea20000000a00 */
[----:B------:R-:W-:Y:S01]  /*4bd00*/  R2UR UR8, R252 ;  /* 0x00000000fc0872ca */ /* 0x000fe200000e0000 */
[----:B------:R-:W-:Y:S01]  /*4bd10*/  UMOV UR9, 0x1a0 ;  /* 0x000001a000097882 */ /* 0x000fe20000000000 */
[----:B------:R-:W-:Y:S01]  /*4bd20*/  UMOV UR11, UR36 ;  /* 0x00000024000b7c82 */ /* 0x000fe20008000000 */
[----:B------:R-:W-:-:S04]  /*4bd30*/  UMOV UR12, UR37 ;  /* 0x00000025000c7c82 */ /* 0x000fc80008000000 */
[----:B------:R-:W4:Y:S06]  /*4bd40*/  S2UR UR10, SR_CTAID.X ;  /* 0x00000000000a79c3 */ /* 0x000f2c0000002500 */
[----:B------:R-:W-:Y:S01]  /*4bd50*/  UIADD3 UR8, UR8, 0x1000, URZ ;  /* 0x0000100008087890 */ /* 0x000fe2000fffe03f */
[----:B--2---:R-:W-:-:S04]  /*4bd60*/  IADD3 R3, P0, R4, 0x670, RZ ;  /* 0x0000067004037810 */ /* 0x004fc80007f1e0ff */
[----:B------:R-:W-:Y:S01]  /*4bd70*/  R2UR UR4, R3 ;  /* 0x00000000030472ca */ /* 0x000fe200000e0000 */
[----:B------:R-:W-:Y:S01]  /*4bd80*/  IMAD.X R4, RZ, RZ, R5, P0 ;  /* 0x000000ffff047224 */ /* 0x000fe200000e0605 */
[----:B----4-:R-:W-:-:S04]  /*4bd90*/  USHF.L.U32 UR10, UR10, 0x6, URZ ;  /* 0x000000060a0a7899 */ /* 0x010fc8000800063f */
[----:B------:R-:W-:-:S13]  /*4bda0*/  R2UR UR5, R4 ;  /* 0x00000000040572ca */ /* 0x000fda00000e0000 */
[----:B------:R4:W-:Y:S01]  /*4bdb0*/  UTMASTG.4D [UR8], [UR4] ;  /* 0x00000008040073b5 */ /* 0x0009e20008018000 */
[----:B------:R0:W-:Y:S01]  /*4bdc0*/  UTMACMDFLUSH ;  /* 0x00000000000079b7 */ /* 0x0001e20000000000 */
[----:B----4-:R-:W-:-:S04]  /*4bdd0*/  DEPBAR.LE SB0, 0x1 ;  /* 0x000080400000791a */ /* 0x010fc80000000000 */
.L_x_82:
[----:B------:R-:W-:Y:S05]  /*4bde0*/  BSYNC B0 ;  /* 0x0000000000007941 */ /* 0x000fea0003800000 */
.L_x_81:
        /* <DEDUP_REMOVED lines=17> */
[----:B-----5:R-:W5:Y:S02]  /*4bf00*/  FENCE.VIEW.ASYNC.S ;  /* 0x00000000000073c6 */ /* 0x020f640000000000 */
[----:B-----5:R-:W-:Y:S06]  /*4bf10*/  BAR.SYNC.DEFER_BLOCKING 0x1, 0x80 ;  /* 0x0042000000007b1d */ /* 0x020fec0000010000 */
[----:B------:R-:W-:Y:S05]  /*4bf20*/  @P1 BRA `(.L_x_84) ;  /* 0x0000000000381947 */ /* 0x000fea0003800000 */
[----:B--2---:R-:W4:Y:S01]  /*4bf30*/  LDC.64 R4, c[0x0][0x198] ;  /* 0x00006600ff047b82 */ /* 0x004f220000000a00 */
[----:B------:R-:W-:Y:S01]  /*4bf40*/  R2UR UR8, R252 ;  /* 0x00000000fc0872ca */ /* 0x000fe200000e0000 */
[----:B------:R-:W-:Y:S01]  /*4bf50*/  UMOV UR9, 0x1c0 ;  /* 0x000001c000097882 */ /* 0x000fe20000000000 */
[----:B------:R-:W-:Y:S01]  /*4bf60*/  UMOV UR11, UR36 ;  /* 0x00000024000b7c82 */ /* 0x000fe20008000000 */
[----:B------:R-:W-:-:S04]  /*4bf70*/  UMOV UR12, UR37 ;  /* 0x00000025000c7c82 */ /* 0x000fc80008000000 */
[----:B------:R-:W2:Y:S01]  /*4bf80*/  S2UR UR10, SR_CTAID.X ;  /* 0x00000000000a79c3 */ /* 0x000ea20000002500 */
[----:B----4-:R-:W-:-:S04]  /*4bf90*/  IADD3 R0, P0, R4, 0x670, RZ ;  /* 0x0000067004007810 */ /* 0x010fc80007f1e0ff */
[----:B------:R-:W-:Y:S02]  /*4bfa0*/  IADD3.X R4, RZ, R5, RZ, P0, !PT ;  /* 0x00000005ff047210 */ /* 0x000fe400007fe4ff */
[----:B------:R-:W-:Y:S02]  /*4bfb0*/  R2UR UR4, R0 ;  /* 0x00000000000472ca */ /* 0x000fe400000e0000 */
[----:B------:R-:W-:Y:S01]  /*4bfc0*/  R2UR UR5, R4 ;  /* 0x00000000040572ca */ /* 0x000fe200000e0000 */
[----:B--2---:R-:W-:-:S12]  /*4bfd0*/  USHF.L.U32 UR10, UR10, 0x6, URZ ;  /* 0x000000060a0a7899 */ /* 0x004fd8000800063f */
[----:B------:R2:W-:Y:S01]  /*4bfe0*/  UTMASTG.4D [UR8], [UR4] ;  /* 0x00000008040073b5 */ /* 0x0005e20008018000 */
[----:B------:R0:W-:Y:S01]  /*4bff0*/  UTMACMDFLUSH ;  /* 0x00000000000079b7 */ /* 0x0001e20000000000 */
[----:B--2---:R-:W-:-:S04]  /*4c000*/  DEPBAR.LE SB0, 0x1 ;  /* 0x000080400000791a */ /* 0x004fc80000000000 */
.L_x_84:
[----:B------:R-:W-:Y:S05]  /*4c010*/  BSYNC B0 ;  /* 0x0000000000007941 */ /* 0x000fea0003800000 */
.L_x_83:
[----:B------:R-:W-:Y:S06]  /*4c020*/  BAR.SYNC.DEFER_BLOCKING 0x1, 0x80 ;  /* 0x0042000000007b1d */ /* 0x000fec0000010000 */
[----:B------:R-:W-:Y:S01]  /*4c030*/  BSSY B0, `(.L_x_85) ;  /* 0x0000019000007945 */ /* 0x000fe20003800000 */
[----:B------:R1:W-:Y:S04]  /*4c040*/  STSM.16.M88.4 [R2+0x1000], R44 ;  /* 0x0010002c02007844 */ /* 0x0003e80000000200 */
        /* <DEDUP_REMOVED lines=9> */
[----:B-1234-:R-:W1:Y:S01]  /*4c0e0*/  LDC.64 R2, c[0x0][0x198] ;  /* 0x00006600ff027b82 */ /* 0x01ee620000000a00 */
        /* <DEDUP_REMOVED lines=11> */
[----:B------:R1:W-:Y:S02]  /*4c1a0*/  UTMASTG.4D [UR8], [UR4] ;  /* 0x00000008040073b5 */ /* 0x0003e40008018000 */
[----:B-1----:R0:W-:Y:S02]  /*4c1b0*/  UTMACMDFLUSH ;  /* 0x00000000000079b7 */ /* 0x0021e40000000000 */
.L_x_86:
[----:B------:R-:W-:Y:S05]  /*4c1c0*/  BSYNC B0 ;  /* 0x0000000000007941 */ /* 0x000fea0003800000 */
.L_x_85:
[----:B------:R-:W-:-:S04]  /*4c1d0*/  DEPBAR.LE SB0, 0x0 ;  /* 0x000080000000791a */ /* 0x000fc80000000000 */
[----:B------:R-:W-:Y:S05]  /*4c1e0*/  EXIT ;  /* 0x000000000000794d */ /* 0x000fea0003800000 */
.L_x_7:
[----:B-1----:R1:W2:Y:S02]  /*4c1f0*/  SYNCS.PHASECHK.TRANS64.TRYWAIT P2, [R5+URZ+0x110048], R0 ;  /* 0x11004800050075a7 */ /* 0x0022a4000804017f */
[----:B--2---:R-:W-:Y:S05]  /*4c200*/  @!P2 NANOSLEEP.SYNCS 0x989680 ;  /* 0x009896800000a95d */ /* 0x004fea0003900000 */
[----:B------:R-:W2:Y:S02]  /*4c210*/  @!P2 SYNCS.PHASECHK.TRANS64 P2, [R5+URZ+0x110048], R0 ;  /* 0x110048000500a5a7 */ /* 0x000ea4000804007f */
[----:B--2---:R-:W-:Y:S05]  /*4c220*/  @!P2 BRA `(.L_x_7) ;  /* 0xfffffffc00f0a947 */ /* 0x004fea000383ffff */
[----:B------:R-:W-:Y:S05]  /*4c230*/  BRA `(.L_x_87) ;  /* 0xfffffb4400507947 */ /* 0x000fea000383ffff */
.L_x_12:
[----:B-1----:R1:W3:Y:S02]  /*4c240*/  SYNCS.PHASECHK.TRANS64.TRYWAIT P1, [R5+URZ+0x110020], R0 ;  /* 0x11002000050075a7 */ /* 0x0022e4000802017f */
[----:B---3--:R-:W-:Y:S05]  /*4c250*/  @!P1 NANOSLEEP.SYNCS 0x989680 ;  /* 0x009896800000995d */ /* 0x008fea0003900000 */
[----:B------:R-:W3:Y:S02]  /*4c260*/  @!P1 SYNCS.PHASECHK.TRANS64 P1, [R5+URZ+0x110020], R0 ;  /* 0x11002000050095a7 */ /* 0x000ee4000802007f */
[----:B---3--:R-:W-:Y:S05]  /*4c270*/  @!P1 BRA `(.L_x_12) ;  /* 0xfffffffc00f09947 */ /* 0x008fea000383ffff */
[----:B------:R-:W-:Y:S05]  /*4c280*/  BRA `(.L_x_88) ;  /* 0xfffffb4800a07947 */ /* 0x000fea000383ffff */
.L_x_14:
[----:B-1----:R1:W2:Y:S02]  /*4c290*/  SYNCS.PHASECHK.TRANS64.TRYWAIT P1, [R4+URZ+0x110020], R5 ;  /* 0x11002005040075a7 */ /* 0x0022a4000802017f */
[----:B--2---:R-:W-:Y:S05]  /*4c2a0*/  @!P1 NANOSLEEP.SYNCS 0x989680 ;  /* 0x009896800000995d */ /* 0x004fea0003900000 */
[----:B------:R-:W2:Y:S02]  /*4c2b0*/  @!P1 SYNCS.PHASECHK.TRANS64 P1, [R4+URZ+0x110020], R5 ;  /* 0x11002005040095a7 */ /* 0x000ea4000802007f */
[----:B--2---:R-:W-:Y:S05]  /*4c2c0*/  @!P1 BRA `(.L_x_14) ;  /* 0xfffffffc00f09947 */ /* 0x004fea000383ffff */
[----:B------:R-:W-:Y:S05]  /*4c2d0*/  BRA `(.L_x_89) ;  /* 0xfffffb4c00887947 */ /* 0x000fea000383ffff */
.L_x_17:
[----:B-1----:R1:W3:Y:S02]  /*4c2e0*/  SYNCS.PHASECHK.TRANS64.TRYWAIT P1, [R0+URZ+0x110020], R7 ;  /* 0x11002007000075a7 */ /* 0x0022e4000802017f */
[----:B---3--:R-:W-:Y:S05]  /*4c2f0*/  @!P1 NANOSLEEP.SYNCS 0x989680 ;  /* 0x009896800000995d */ /* 0x008fea0003900000 */
[----:B------:R-:W3:Y:S02]  /*4c300*/  @!P1 SYNCS.PHASECHK.TRANS64 P1, [R0+URZ+0x110020], R7 ;  /* 0x11002007000095a7 */ /* 0x000ee4000802007f */
[----:B---3--:R-:W-:Y:S05]  /*4c310*/  @!P1 BRA `(.L_x_17) ;  /* 0xfffffffc00f09947 */ /* 0x008fea000383ffff */
[----:B------:R-:W-:Y:S05]  /*4c320*/  BRA `(.L_x_90) ;  /* 0xfffffb5000ac7947 */ /* 0x000fea000383ffff */
.L_x_19:
[----:B-1----:R1:W2:Y:S02]  /*4c330*/  SYNCS.PHASECHK.TRANS64.TRYWAIT P1, [R5+URZ+0x110020], R0 ;  /* 0x11002000050075a7 */ /* 0x0022a4000802017f */
[----:B--2---:R-:W-:Y:S05]  /*4c340*/  @!P1 NANOSLEEP.SYNCS 0x989680 ;  /* 0x009896800000995d */ /* 0x004fea0003900000 */
[----:B------:R-:W2:Y:S02]  /*4c350*/  @!P1 SYNCS.PHASECHK.TRANS64 P1, [R5+URZ+0x110020], R0 ;  /* 0x11002000050095a7 */ /* 0x000ea4000802007f */
[----:B--2---:R-:W-:Y:S05]  /*4c360*/  @!P1 BRA `(.L_x_19) ;  /* 0xfffffffc00f09947 */ /* 0x004fea000383ffff */
[----:B------:R-:W-:Y:S05]  /*4c370*/  BRA `(.L_x_91) ;  /* 0xfffffb5400bc7947 */ /* 0x000fea000383ffff */
.L_x_21:
[----:B-1----:R1:W2:Y:S02]  /*4c380*/  SYNCS.PHASECHK.TRANS64.TRYWAIT P1, [R252+URZ+0x110040], R5 ;  /* 0x11004005fc0075a7 */ /* 0x0022a4000802017f */
[----:B--2---:R-:W-:Y:S05]  /*4c390*/  @!P1 NANOSLEEP.SYNCS 0x989680 ;  /* 0x009896800000995d */ /* 0x004fea0003900000 */
[----:B------:R-:W2:Y:S02]  /*4c3a0*/  @!P1 SYNCS.PHASECHK.TRANS64 P1, [R252+URZ+0x110040], R5 ;  /* 0x11004005fc0095a7 */ /* 0x000ea4000802007f */
[----:B--2---:R-:W-:Y:S05]  /*4c3b0*/  @!P1 BRA `(.L_x_21) ;  /* 0xfffffffc00f09947 */ /* 0x004fea000383ffff */
[----:B------:R-:W-:Y:S05]  /*4c3c0*/  BRA `(.L_x_92) ;  /* 0xfffffb5800dc7947 */ /* 0x000fea000383ffff */
.L_x_22:
[----:B--2---:R2:W3:Y:S02]  /*4c3d0*/  SYNCS.PHASECHK.TRANS64.TRYWAIT P1, [R252+URZ+0x110000], R5 ;  /* 0x11000005fc0075a7 */ /* 0x0044e4000802017f */
[----:B---3--:R-:W-:Y:S05]  /*4c3e0*/  @!P1 NANOSLEEP.SYNCS 0x989680 ;  /* 0x009896800000995d */ /* 0x008fea0003900000 */
[----:B------:R-:W3:Y:S02]  /*4c3f0*/  @!P1 SYNCS.PHASECHK.TRANS64 P1, [R252+URZ+0x110000], R5 ;  /* 0x11000005fc0095a7 */ /* 0x000ee4000802007f */
[----:B---3--:R-:W-:Y:S05]  /*4c400*/  @!P1 BRA `(.L_x_22) ;  /* 0xfffffffc00f09947 */ /* 0x008fea000383ffff */
[----:B------:R-:W-:Y:S05]  /*4c410*/  BRA `(.L_x_93) ;  /* 0xfffffb5800d47947 */ /* 0x000fea000383ffff */
.L_x_23:
[----:B--2---:R2:W3:Y:S02]  /*4c420*/  SYNCS.PHASECHK.TRANS64.TRYWAIT P6, [R252+URZ+0x110008], R5 ;  /* 0x11000805fc0075a7 */ /* 0x0044e400080c017f */
[----:B---3--:R-:W-:Y:S05]  /*4c430*/  @!P6 NANOSLEEP.SYNCS 0x989680 ;  /* 0x009896800000e95d */ /* 0x008fea0003900000 */
[----:B------:R-:W3:Y:S02]  /*4c440*/  @!P6 SYNCS.PHASECHK.TRANS64 P6, [R252+URZ+0x110008], R5 ;  /* 0x11000805fc00e5a7 */ /* 0x000ee400080c007f */
[----:B---3--:R-:W-:Y:S05]  /*4c450*/  @!P6 BRA `(.L_x_23) ;  /* 0xfffffffc00f0e947 */ /* 0x008fea000383ffff */
[----:B------:R-:W-:Y:S05]  /*4c460*/  BRA `(.L_x_94) ;  /* 0xfffffb8000d87947 */ /* 0x000fea000383ffff */
.L_x_25:
[----:B-1----:R1:W2:Y:S02]  /*4c470*/  SYNCS.PHASECHK.TRANS64.TRYWAIT P1, [R0+URZ+0x110000], R2 ;  /* 0x11000002000075a7 */ /* 0x0022a4000802017f */
[----:B--2---:R-:W-:Y:S05]  /*4c480*/  @!P1 NANOSLEEP.SYNCS 0x989680 ;  /* 0x009896800000995d */ /* 0x004fea0003900000 */
[----:B------:R-:W2:Y:S02]  /*4c490*/  @!P1 SYNCS.PHASECHK.TRANS64 P1, [R0+URZ+0x110000], R2 ;  /* 0x11000002000095a7 */ /* 0x000ea4000802007f */
[----:B--2---:R-:W-:Y:S05]  /*4c4a0*/  @!P1 BRA `(.L_x_25) ;  /* 0xfffffffc00f09947 */ /* 0x004fea000383ffff */
[----:B------:R-:W-:Y:S05]  /*4c4b0*/  BRA `(.L_x_95) ;  /* 0xfffffd6000007947 */ /* 0x000fea000383ffff */
.L_x_28:
[----:B-1----:R1:W2:Y:S02]  /*4c4c0*/  SYNCS.PHASECHK.TRANS64.TRYWAIT P2, [R0+URZ+0x110020], R2 ;  /* 0x11002002000075a7 */ /* 0x0022a4000804017f */
[----:B--2---:R-:W-:Y:S05]  /*4c4d0*/  @!P2 NANOSLEEP.SYNCS 0x989680 ;  /* 0x009896800000a95d */ /* 0x004fea0003900000 */
[----:B------:R-:W2:Y:S02]  /*4c4e0*/  @!P2 SYNCS.PHASECHK.TRANS64 P2, [R0+URZ+0x110020], R2 ;  /* 0x110020020000a5a7 */ /* 0x000ea4000804007f */
[----:B--2---:R-:W-:Y:S05]  /*4c4f0*/  @!P2 BRA `(.L_x_28) ;  /* 0xfffffffc00f0a947 */ /* 0x004fea000383ffff */
[----:B------:R-:W-:Y:S05]  /*4c500*/  BRA `(.L_x_96) ;  /* 0xfffffd8000487947 */ /* 0x000fea000383ffff */
.L_x_31:
[----:B-1----:R1:W2:Y:S02]  /*4c510*/  SYNCS.PHASECHK.TRANS64.TRYWAIT P2, [R6+URZ+0x110000], R8 ;  /* 0x11000008060075a7 */ /* 0x0022a4000804017f */
[----:B--2---:R-:W-:Y:S05]  /*4c520*/  @!P2 NANOSLEEP.SYNCS 0x989680 ;  /* 0x009896800000a95d */ /* 0x004fea0003900000 */
[----:B------:R-:W2:Y:S02]  /*4c530*/  @!P2 SYNCS.PHASECHK.TRANS64 P2, [R6+URZ+0x110000], R8 ;  /* 0x110000080600a5a7 */ /* 0x000ea4000804007f */
[----:B--2---:R-:W-:Y:S05]  /*4c540*/  @!P2 BRA `(.L_x_31) ;  /* 0xfffffffc00f0a947 */ /* 0x004fea000383ffff */
[----:B------:R-:W-:Y:S05]  /*4c550*/  BRA `(.L_x_97) ;  /* 0xfffffd8c00907947 */ /* 0x000fea000383ffff */
.L_x_35:
[----:B-1----:R1:W2:Y:S02]  /*4c560*/  SYNCS.PHASECHK.TRANS64.TRYWAIT P1, [R0+URZ+0x110020], R3 ;  /* 0x11002003000075a7 */ /* 0x0022a4000802017f */
[----:B--2---:R-:W-:Y:S05]  /*4c570*/  @!P1 NANOSLEEP.SYNCS 0x989680 ;  /* 0x009896800000995d */ /* 0x004fea0003900000 */
[----:B------:R-:W2:Y:S02]  /*4c580*/  @!P1 SYNCS.PHASECHK.TRANS64 P1, [R0+URZ+0x110020], R3 ;  /* 0x11002003000095a7 */ /* 0x000ea4000802007f */
[----:B--2---:R-:W-:Y:S05]  /*4c590*/  @!P1 BRA `(.L_x_35) ;  /* 0xfffffffc00f09947 */ /* 0x004fea000383ffff */
[----:B------:R-:W-:Y:S05]  /*4c5a0*/  BRA `(.L_x_98) ;  /* 0xffffff9400847947 */ /* 0x000fea000383ffff */
        .weak           $__internal_0_$__cuda_sm20_rcp_rn_f32_slowpath
        .type           $__internal_0_$__cuda_sm20_rcp_rn_f32_slowpath,@function
        .size           $__internal_0_$__cuda_sm20_rcp_rn_f32_slowpath,(.L_x_104 - $__internal_0_$__cuda_sm20_rcp_rn_f32_slowpath)
$__internal_0_$__cuda_sm20_rcp_rn_f32_slowpath:
[----:B------:R-:W-:Y:S01]  /*4c5b0*/  IMAD.SHL.U32 R2, R0, 0x2, RZ ;  /* 0x0000000200027824 */ /* 0x000fe200078e00ff */
[----:B------:R-:W-:Y:S04]  /*4c5c0*/  BSSY B2, `(.L_x_99) ;  /* 0x0000030000027945 */ /* 0x000fe80003800000 */
[----:B------:R-:W-:-:S04]  /*4c5d0*/  SHF.R.U32.HI R2, RZ, 0x18, R2 ;  /* 0x00000018ff027819 */ /* 0x000fc80000011602 */
[----:B------:R-:W-:-:S13]  /*4c5e0*/  ISETP.NE.U32.AND P0, PT, R2, RZ, PT ;  /* 0x000000ff0200720c */ /* 0x000fda0003f05070 */
[----:B------:R-:W-:Y:S05]  /*4c5f0*/  @P0 BRA `(.L_x_100) ;  /* 0x0000000000280947 */ /* 0x000fea0003800000 */
[----:B------:R-:W-:-:S04]  /*4c600*/  SHF.L.U32 R2, R0, 0x1, RZ ;  /* 0x0000000100027819 */ /* 0x000fc800000006ff */
[----:B------:R-:W-:-:S13]  /*4c610*/  ISETP.NE.AND P0, PT, R2, RZ, PT ;  /* 0x000000ff0200720c */ /* 0x000fda0003f05270 */
[----:B------:R-:W-:Y:S01]  /*4c620*/  @P0 FFMA R5, R0, 1.84467440737095516160e+19, RZ ;  /* 0x5f80000000050823 */ /* 0x000fe200000000ff */
[----:B------:R-:W-:Y:S08]  /*4c630*/  @!P0 MUFU.RCP R2, R0 ;  /* 0x0000000000028308 */ /* 0x000ff00000001000 */
[----:B------:R-:W1:Y:S02]  /*4c640*/  @P0 MUFU.RCP R3, R5 ;  /* 0x0000000500030308 */ /* 0x000e640000001000 */
[----:B-1----:R-:W-:-:S04]  /*4c650*/  @P0 FFMA R5, R5, R3, -1 ;  /* 0xbf80000005050423 */ /* 0x002fc80000000003 */
[----:B------:R-:W-:-:S04]  /*4c660*/  @P0 FADD.FTZ R5, -R5, -RZ ;  /* 0x800000ff05050221 */ /* 0x000fc80000010100 */
[----:B------:R-:W-:-:S04]  /*4c670*/  @P0 FFMA R3, R3, R5, R3 ;  /* 0x0000000503030223 */ /* 0x000fc80000000003 */
[----:B------:R-:W-:Y:S01]  /*4c680*/  @P0 FFMA R2, R3, 1.84467440737095516160e+19, RZ ;  /* 0x5f80000003020823 */ /* 0x000fe200000000ff */
[----:B------:R-:W-:Y:S06]  /*4c690*/  BRA `(.L_x_101) ;  /* 0x0000000000887947 */ /* 0x000fec0003800000 */
.L_x_100:
[----:B------:R-:W-:-:S04]  /*4c6a0*/  IADD3 R12, R2, -0xfd, RZ ;  /* 0xffffff03020c7810 */ /* 0x000fc80007ffe0ff */
[----:B------:R-:W-:-:S13]  /*4c6b0*/  ISETP.GT.U32.AND P0, PT, R12, 0x1, PT ;  /* 0x000000010c00780c */ /* 0x000fda0003f04070 */
[----:B------:R-:W-:Y:S05]  /*4c6c0*/  @P0 BRA `(.L_x_102) ;  /* 0x0000000000780947 */ /* 0x000fea0003800000 */
[----:B------:R-:W-:Y:S01]  /*4c6d0*/  LOP3.LUT R5, R0, 0x7fffff, RZ, 0xc0, !PT ;  /* 0x007fffff00057812 */ /* 0x000fe200078ec0ff */
[----:B------:R-:W-:Y:S01]  /*4c6e0*/  IMAD.MOV.U32 R13, RZ, RZ, 0x3 ;  /* 0x00000003ff0d7424 */ /* 0x000fe200078e00ff */
[----:B------:R-:W-:Y:S02]  /*4c6f0*/  IADD3 R2, R2, -0xfc, RZ ;  /* 0xffffff0402027810 */ /* 0x000fe40007ffe0ff */
[----:B------:R-:W-:Y:S02]  /*4c700*/  LOP3.LUT R5, R5, 0x3f800000, RZ, 0xfc, !PT ;  /* 0x3f80000005057812 */ /* 0x000fe400078efcff */
[----:B------:R-:W-:Y:S02]  /*4c710*/  SHF.L.U32 R13, R13, R12, RZ ;  /* 0x0000000c0d0d7219 */ /* 0x000fe400000006ff */
[----:B------:R-:W1:Y:S02]  /*4c720*/  MUFU.RCP R3, R5 ;  /* 0x0000000500037308 */ /* 0x000e640000001000 */
[----:B-1----:R-:W-:-:S04]  /*4c730*/  FFMA R6, R5, R3, -1 ;  /* 0xbf80000005067423 */ /* 0x002fc80000000003 */
[----:B------:R-:W-:-:S04]  /*4c740*/  FADD.FTZ R6, -R6, -RZ ;  /* 0x800000ff06067221 */ /* 0x000fc80000010100 */
[CCC-:B------:R-:W-:Y:S01]  /*4c750*/  FFMA.RM R5, R3.reuse, R6.reuse, R3.reuse ;  /* 0x0000000603057223 */ /* 0x1c0fe20000004003 */
[----:B------:R-:W-:-:S05]  /*4c760*/  FFMA.RP R3, R3, R6, R3 ;  /* 0x0000000603037223 */ /* 0x000fca0000008003 */
[C---:B------:R-:W-:Y:S02]  /*4c770*/  FSETP.NEU.FTZ.AND P0, PT, R5.reuse, R3, PT ;  /* 0x000000030500720b */ /* 0x040fe40003f1d000 */
[----:B------:R-:W-:Y:S02]  /*4c780*/  LOP3.LUT R3, R5, 0x7fffff, RZ, 0xc0, !PT ;  /* 0x007fffff05037812 */ /* 0x000fe400078ec0ff */
[----:B------:R-:W-:Y:S02]  /*4c790*/  SEL R5, RZ, 0xffffffff, !P0 ;  /* 0xffffffffff057807 */ /* 0x000fe40004000000 */
[----:B------:R-:W-:Y:S02]  /*4c7a0*/  LOP3.LUT R3, R3, 0x800000, RZ, 0xfc, !PT ;  /* 0x0080000003037812 */ /* 0x000fe400078efcff */
[----:B------:R-:W-:Y:S02]  /*4c7b0*/  IADD3 R6, -R5, RZ, RZ ;  /* 0x000000ff05067210 */ /* 0x000fe40007ffe1ff */
[----:B------:R-:W-:-:S02]  /*4c7c0*/  LOP3.LUT R13, R13, R3, RZ, 0xc0, !PT ;  /* 0x000000030d0d7212 */ /* 0x000fc400078ec0ff */
[-C--:B------:R-:W-:Y:S02]  /*4c7d0*/  LOP3.LUT P1, RZ, R6, R12.reuse, R3, 0xf8, !PT ;  /* 0x0000000c06ff7212 */ /* 0x080fe4000782f803 */
[----:B------:R-:W-:Y:S02]  /*4c7e0*/  SHF.R.U32.HI R5, RZ, R12, R13 ;  /* 0x0000000cff057219 */ /* 0x000fe4000001160d */
[----:B------:R-:W-:Y:S02]  /*4c7f0*/  SHF.R.U32.HI R2, RZ, R2, R3 ;  /* 0x00000002ff027219 */ /* 0x000fe40000011603 */
[C---:B------:R-:W-:Y:S02]  /*4c800*/  LOP3.LUT P0, RZ, R5.reuse, 0x1, RZ, 0xc0, !PT ;  /* 0x0000000105ff7812 */ /* 0x040fe4000780c0ff */
[----:B------:R-:W-:-:S04]  /*4c810*/  LOP3.LUT P2, RZ, R5, 0x2, RZ, 0xc0, !PT ;  /* 0x0000000205ff7812 */ /* 0x000fc8000784c0ff */
[----:B------:R-:W-:Y:S02]  /*4c820*/  PLOP3.LUT P0, PT, P0, P1, P2, 0xe0, 0x0 ;  /* 0x000000000000781c */ /* 0x000fe40000703c20 */
[----:B------:R-:W-:Y:S02]  /*4c830*/  LOP3.LUT P1, RZ, R0, 0x7fffff, RZ, 0xc0, !PT ;  /* 0x007fffff00ff7812 */ /* 0x000fe4000782c0ff */
[----:B------:R-:W-:-:S05]  /*4c840*/  SEL R3, RZ, 0x1, !P0 ;  /* 0x00000001ff037807 */ /* 0x000fca0004000000 */
[----:B------:R-:W-:-:S05]  /*4c850*/  IMAD.MOV R3, RZ, RZ, -R3 ;  /* 0x000000ffff037224 */ /* 0x000fca00078e0a03 */
[----:B------:R-:W-:-:S13]  /*4c860*/  ISETP.GE.AND P0, PT, R3, RZ, PT ;  /* 0x000000ff0300720c */ /* 0x000fda0003f06270 */
[----:B------:R-:W-:-:S04]  /*4c870*/  @!P0 IADD3 R2, R2, 0x1, RZ ;  /* 0x0000000102028810 */ /* 0x000fc80007ffe0ff */
[----:B------:R-:W-:-:S04]  /*4c880*/  @!P1 SHF.L.U32 R2, R2, 0x1, RZ ;  /* 0x0000000102029819 */ /* 0x000fc800000006ff */
[----:B------:R-:W-:Y:S01]  /*4c890*/  LOP3.LUT R2, R2, 0x80000000, R0, 0xf8, !PT ;  /* 0x8000000002027812 */ /* 0x000fe200078ef800 */
[----:B------:R-:W-:Y:S06]  /*4c8a0*/  BRA `(.L_x_101) ;  /* 0x0000000000047947 */ /* 0x000fec0003800000 */
.L_x_102:
[----:B------:R1:W2:Y:S02]  /*4c8b0*/  MUFU.RCP R2, R0 ;  /* 0x0000000000027308 */ /* 0x0002a40000001000 */
.L_x_101:
[----:B------:R-:W-:Y:S05]  /*4c8c0*/  BSYNC B2 ;  /* 0x0000000000027941 */ /* 0x000fea0003800000 */
.L_x_99:
[----:B--2---:R-:W-:Y:S01]  /*4c8d0*/  IMAD.MOV.U32 R5, RZ, RZ, R2 ;  /* 0x000000ffff057224 */ /* 0x004fe200078e0002 */
[----:B------:R-:W-:Y:S02]  /*4c8e0*/  MOV R2, R7 ;  /* 0x0000000700027202 */ /* 0x000fe40000000f00 */
[----:B------:R-:W-:-:S04]  /*4c8f0*/  MOV R3, 0x0 ;  /* 0x0000000000037802 */ /* 0x000fc80000000f00 */
[----:B-1----:R-:W-:Y:S05]  /*4c900*/  RET.REL.NODEC R2 `(_ZN7cutlass13device_kernelINS_4fmha6kernel13FmhaKernelTmaINS1_10collective15FmhaMainloopTmaINS_10bfloat16_tEfN4cute5tupleIJNS7_1CILi64EEENS9_ILi256EEENS9_ILi512EEEEEENS4_13DefaultFusionEJEEENS4_15FmhaFwdEpilogueIS6_fNS8_IJSA_SC_SB_EEEEEJEEEEEvNT_6ParamsE) ;  /* 0xfffffb3402bc7950 */ /* 0x002fea0003c3ffff */
.L_x_103:
[----:B------:R-:W-:-:S00]  /*4c910*/  BRA `(.L_x_103) ;  /* 0xfffffffc00fc7947 */ /* 0x000fc0000383ffff */
[----:B------:R-:W-:-:S00]  /*4c920*/  NOP ;  /* 0x0000000000007918 */ /* 0x000fc00000000000 */
        /* <DEDUP_REMOVED lines=13> */
.L_x_104:


//--------------------- .nv.global.init           --------------------------
	.section	.nv.global.init,"aw",@progbits
.nv.global.init:
	.type		$str$23,@object
	.size		$str$23,($str$24 - $str$23)
$str$23:
        /*0000*/ 	.byte	0x28, 0x61, 0x64, 0x64, 0x72, 0x65, 0x73, 0x73, 0x20, 0x26, 0x20, 0x6d, 0x61, 0x73, 0x6b, 0x29
        /*0010*/ 	.byte	0x20, 0x3d, 0x3d, 0x20, 0x30, 0x00
	.type		$str$24,@object
	.size		$str$24,(__unnamed_1 - $str$24)
$str$24:
        /*0016*/ 	.byte	0x2f, 0x74, 0x6d, 0x70, 0x2f, 0x63, 0x75, 0x74, 0x6c, 0x61, 0x73, 0x73, 0x5f, 0x73, 0x77, 0x65
        /*0026*/ 	.byte	0x65, 0x70, 0x5f, 0x73, 0x72, 0x63, 0x2f, 0x69, 0x6e, 0x63, 0x6c, 0x75, 0x64, 0x65, 0x2f, 0x63
        /*0036*/ 	.byte	0x75, 0x74, 0x65, 0x2f, 0x70, 0x6f, 0x69, 0x6e, 0x74, 0x65, 0x72, 0x5f, 0x66, 0x6c, 0x61, 0x67
        /*0046*/ 	.byte	0x67, 0x65, 0x64, 0x2e, 0x68, 0x70, 0x70, 0x00
	.type		__unnamed_1,@object
	.size		__unnamed_1,(__unnamed_2 - __unnamed_1)
__unnamed_1:
        /* <DEDUP_REMOVED lines=28> */
        /*020e*/ 	.byte	0x32, 0x30, 0x34, 0x38, 0x3e, 0x3e, 0x3e, 0x3e, 0x3e, 0x5d, 0x00
	.type		__unnamed_2,@object
	.size		__unnamed_2,(.L_1 - __unnamed_2)
__unnamed_2:
        /* <DEDUP_REMOVED lines=29> */
.L_1:


//--------------------- .nv.shared._ZN7cutlass13device_kernelINS_4fmha6kernel13FmhaKernelTmaINS1_10collective15FmhaMainloopTmaINS_10bfloat16_tEfN4cute5tupleIJNS7_1CILi64EEENS9_ILi256EEENS9_ILi512EEEEEENS4_13DefaultFusionEJEEENS4_15FmhaFwdEpilogueIS6_fNS8_IJSA_SC_SB_EEEEEJEEEEEvNT_6ParamsE --------------------------
	.section	.nv.shared._ZN7cutlass13device_kernelINS_4fmha6kernel13FmhaKernelTmaINS1_10collective15FmhaMainloopTmaINS_10bfloat16_tEfN4cute5tupleIJNS7_1CILi64EEENS9_ILi256EEENS9_ILi512EEEEEENS4_13DefaultFusionEJEEENS4_15FmhaFwdEpilogueIS6_fNS8_IJSA_SC_SB_EEEEEJEEEEEvNT_6ParamsE,"aw",@nobits
	.sectionflags	@""
	.align	16
	.zero		1024


//--------------------- .nv.shared.reserved.0     --------------------------
	.section	.nv.shared.reserved.0,"aw",@nobits
	.weak		__nv_reservedSMEM_offset_0_alias
	.size		__nv_reservedSMEM_offset_0_alias, 0, 0
	.other		__nv_reservedSMEM_offset_0_alias,@"STO_CUDA_RESERVED_SHARED STV_DEFAULT"
__nv_reservedSMEM_offset_0_alias:
	.zero		0


//--------------------- .nv.global                --------------------------
	.section	.nv.global,"aw",@nobits
.nv.global:
	.type		_ZN39_INTERNAL_624725af_4_k_cu_21b56208_27994cute1_E,@object
	.size		_ZN39_INTERNAL_624725af_4_k_cu_21b56208_27994cute1_E,(_ZN39_INTERNAL_624725af_4_k_cu_21b56208_27994cuda3std3__45__cpo6cbeginE - _ZN39_INTERNAL_624725af_4_k_cu_21b56208_27994cute1_E)
_ZN39_INTERNAL_624725af_4_k_cu_21b56208_27994cute1_E:
	.zero		1
	.type		_ZN39_INTERNAL_624725af_4_k_cu_21b56208_27994cuda3std3__45__cpo6cbeginE,@object
	.size		_ZN39_INTERNAL_624725af_4_k_cu_21b56208_27994cuda3std3__45__cpo6cbeginE,(_ZN39_INTERNAL_624725af_4_k_cu_21b56208_27994cuda3std3__48in_placeE - _ZN39_INTERNAL_624725af_4_k_cu_21b56208_27994cuda3std3__45__cpo6cbeginE)
_ZN39_INTERNAL_624725af_4_k_cu_21b56208_27994cuda3std3__45__cpo6cbeginE:
	.zero		1
	.type		_ZN39_INTERNAL_624725af_4_k_cu_21b56208_27994cuda3std3__48in_placeE,@object
	.size		_ZN39_INTERNAL_624725af_4_k_cu_21b56208_27994cuda3std3__48in_placeE,(_ZN39_INTERNAL_624725af_4_k_cu_21b56208_27994cuda3std6ranges3__45__cpo9iter_moveE - _ZN39_INTERNAL_624725af_4_k_cu_21b56208_27994cuda3std3__48in_placeE)
_ZN39_INTERNAL_624725af_4_k_cu_21b56208_27994cuda3std3__48in_placeE:
	.zero		1
	.type		_ZN39_INTERNAL_624725af_4_k_cu_21b56208_27994cuda3std6ranges3__45__cpo9iter_moveE,@object
	.size		_ZN39_INTERNAL_624725af_4_k_cu_21b56208_27994cuda3std6ranges3__45__cpo9iter_moveE,(_ZN39_INTERNAL_624725af_4_k_cu_21b56208_27994cuda3std3__45__cpo5beginE - _ZN39_INTERNAL_624725af_4_k_cu_21b56208_27994cuda3std6ranges3__45__cpo9iter_moveE)
_ZN39_INTERNAL_624725af_4_k_cu_21b56208_27994cuda3std6ranges3__45__cpo9iter_moveE:
	.zero		1
	.type		_ZN39_INTERNAL_624725af_4_k_cu_21b56208_27994cuda3std3__45__cpo5beginE,@object
	.size		_ZN39_INTERNAL_624725af_4_k_cu_21b56208_27994cuda3std3__45__cpo5beginE,(_ZN39_INTERNAL_624725af_4_k_cu_21b56208_27994cuda3std3__441_GLOBAL__N__624725af_4_k_cu_21b56208_27996ignoreE - _ZN39_INTERNAL_624725af_4_k_cu_21b56208_27994cuda3std3__45__cpo5beginE)
_ZN39_INTERNAL_624725af_4_k_cu_21b56208_27994cuda3std3__45__cpo5beginE:
	.zero		1
	.type		_ZN39_INTERNAL_624725af_4_k_cu_21b56208_27994cuda3std3__441_GLOBAL__N__624725af_4_k_cu_21b56208_27996ignoreE,@object
	.size		_ZN39_INTERNAL_624725af_4_k_cu_21b56208_27994cuda3std3__441_GLOBAL__N__624725af_4_k_cu_21b56208_27996ignoreE,(_ZN39_INTERNAL_624725af_4_k_cu_21b56208_27994cute7productE - _ZN39_INTERNAL_624725af_4_k_cu_21b56208_27994cuda3std3__441_GLOBAL__N__624725af_4_k_cu_21b56208_27996ignoreE)
_ZN39_INTERNAL_624725af_4_k_cu_21b56208_27994cuda3std3__441_GLOBAL__N__624725af_4_k_cu_21b56208_27996ignoreE:
	.zero		1
	.type		_ZN39_INTERNAL_624725af_4_k_cu_21b56208_27994cute7productE,@object
	.size		_ZN39_INTERNAL_624725af_4_k_cu_21b56208_27994cute7productE,(_ZN39_INTERNAL_624725af_4_k_cu_21b56208_27994cuda3std3__45__cpo3endE - _ZN39_INTERNAL_624725af_4_k_cu_21b56208_27994cute7productE)
_ZN39_INTERNAL_624725af_4_k_cu_21b56208_27994cute7productE:
	.zero		1
	.type		_ZN39_INTERNAL_624725af_4_k_cu_21b56208_27994cuda3std3__45__cpo3endE,@object
	.size		_ZN39_INTERNAL_624725af_4_k_cu_21b56208_27994cuda3std3__45__cpo3endE,(_ZN39_INTERNAL_624725af_4_k_cu_21b56208_27994cuda3std3__419piecewise_constructE - _ZN39_INTERNAL_624725af_4_k_cu_21b56208_27994cuda3std3__45__cpo3endE)
_ZN39_INTERNAL_624725af_4_k_cu_21b56208_27994cuda3std3__45__cpo3endE:
	.zero		1
	.type		_ZN39_INTERNAL_624725af_4_k_cu_21b56208_27994cuda3std3__419piecewise_constructE,@object
	.size		_ZN39_INTERNAL_624725af_4_k_cu_21b56208_27994cuda3std3__419piecewise_constructE,(_ZN39_INTERNAL_624725af_4_k_cu_21b56208_27994cuda3std3__45__cpo4cendE - _ZN39_INTERNAL_624725af_4_k_cu_21b56208_27994cuda3std3__419piecewise_constructE)
_ZN39_INTERNAL_624725af_4_k_cu_21b56208_27994cuda3std3__419piecewise_constructE:
	.zero		1
	.type		_ZN39_INTERNAL_624725af_4_k_cu_21b56208_27994cuda3std3__45__cpo4cendE,@object
	.size		_ZN39_INTERNAL_624725af_4_k_cu_21b56208_27994cuda3std3__45__cpo4cendE,(_ZN39_INTERNAL_624725af_4_k_cu_21b56208_27994cuda3std6ranges3__45__cpo4swapE - _ZN39_INTERNAL_624725af_4_k_cu_21b56208_27994cuda3std3__45__cpo4cendE)
_ZN39_INTERNAL_624725af_4_k_cu_21b56208_27994cuda3std3__45__cpo4cendE:
	.zero		1
	.type		_ZN39_INTERNAL_624725af_4_k_cu_21b56208_27994cuda3std6ranges3__45__cpo4swapE,@object
	.size		_ZN39_INTERNAL_624725af_4_k_cu_21b56208_27994cuda3std6ranges3__45__cpo4swapE,(.L_9 - _ZN39_INTERNAL_624725af_4_k_cu_21b56208_27994cuda3std6ranges3__45__cpo4swapE)
_ZN39_INTERNAL_624725af_4_k_cu_21b56208_27994cuda3std6ranges3__45__cpo4swapE:
	.zero		1
.L_9:


//--------------------- .nv.constant0._ZN7cutlass13device_kernelINS_4fmha6kernel13FmhaKernelTmaINS1_10collective15FmhaMainloopTmaINS_10bfloat16_tEfN4cute5tupleIJNS7_1CILi64EEENS9_ILi256EEENS9_ILi512EEEEEENS4_13DefaultFusionEJEEENS4_15FmhaFwdEpilogueIS6_fNS8_IJSA_SC_SB_EEEEEJEEEEEvNT_6ParamsE --------------------------
	.section	.nv.constant0._ZN7cutlass13device_kernelINS_4fmha6kernel13FmhaKernelTmaINS1_10collective15FmhaMainloopTmaINS_10bfloat16_tEfN4cute5tupleIJNS7_1CILi64EEENS9_ILi256EEENS9_ILi512EEEEEENS4_13DefaultFusionEJEEENS4_15FmhaFwdEpilogueIS6_fNS8_IJSA_SC_SB_EEEEEJEEEEEvNT_6ParamsE,"a",@progbits
	.sectionflags	@""
	.align	4
.nv.constant0._ZN7cutlass13device_kernelINS_4fmha6kernel13FmhaKernelTmaINS1_10collective15FmhaMainloopTmaINS_10bfloat16_tEfN4cute5tupleIJNS7_1CILi64EEENS9_ILi256EEENS9_ILi512EEEEEENS4_13DefaultFusionEJEEENS4_15FmhaFwdEpilogueIS6_fNS8_IJSA_SC_SB_EEEEEJEEEEEvNT_6ParamsE:
	.zero		2688


//--------------------- SYMBOLS --------------------------

	.type		.nv.reservedSmem.offset0,@object
	.size		.nv.reservedSmem.offset0,0x4
	.type		__assertfail,@function
